	.target	sm_100a

	.elftype	@"ET_EXEC"


//--------------------- .note.nv.tkinfo           --------------------------
	.section	.note.nv.tkinfo,"",@"SHT_NOTE"
	.sectionflags	@"SHF_NOTE_NV_TKINFO"
	.tkinfo
        /*0018*/ 	.word	0x00000002
        /*0030*/ 	.string	""
        /*0030*/ 	.string	"ptxas"
        /*0030*/ 	.string	"Cuda compilation tools, release 13.0, V13.0.88"
        /*0030*/ 	.string	"Build cuda_13.0.r13.0/compiler.36424714_0"
        /*0030*/ 	.string	"-arch sm_100a -m 64 "



//--------------------- .note.nv.cuinfo           --------------------------
	.section	.note.nv.cuinfo,"",@"SHT_NOTE"
	.sectionflags	@"SHF_NOTE_NV_CUINFO"
        /*0018*/ 	.short	0x0002
        /*001a*/ 	.short	0x0064
        /*001c*/ 	.short	0x0082
	.zero		2


//--------------------- .nv.info                  --------------------------
	.section	.nv.info,"",@"SHT_CUDA_INFO"
	.align	4


	//----- nvinfo : EIATTR_REGCOUNT
	.align		4
        /*0000*/ 	.byte	0x04, 0x2f
        /*0002*/ 	.short	(.L_19 - .L_18)
	.align		4
.L_18:
        /*0004*/ 	.word	index@(_ZN7cutlass13device_kernelINS_4gemm6kernel13GemmUniversalIN4cute5tupleIJiiiiEEENS1_10collective13CollectiveMmaINS1_35MainloopSm100TmaUmmaWarpSpecializedILi16ELi2ELi4ENS5_IJNS4_1CILi2EEENSA_ILi1EEESC_EEEEENS5_IJNSA_ILi256EEENSA_ILi128EEENSA_ILi64EEEEEENS_12float_e4m3_tENS5_IJlSC_lEEESJ_SK_NS4_8TiledMMAINS4_8MMA_AtomIJNS4_10MMA_TraitsINS4_25SM100_MMA_F8F6F4_2x1SM_SSEJSJ_SJ_fSF_SG_NS4_17integral_constantINS4_4UMMA5MajorELSR_0EEESS_NSP_INSQ_7ScaleInELST_0EEESU_EEEEEENS4_6LayoutINS5_IJSC_SC_SC_EEENS5_IJNSA_ILi0EEESZ_SZ_EEEEENS5_IJNS4_10UnderscoreES12_S12_EEEEENS4_18SM100_TMA_2SM_LOADENS4_14ComposedLayoutINS4_7SwizzleILi2ELi4ELi3EEENS4_18smem_ptr_flag_bitsILi8EEENSX_INS5_IJNSA_ILi8EEESH_EEENS5_IJSH_SC_EEEEEEEvNS4_8identityES15_S1F_vS1G_EENS_8epilogue10collective18CollectiveEpilogueINS1I_23Sm100TmaWarpSpecializedILi2ELi2ELi64ELb0ELb0EEEJNS5_IJSG_SG_SH_EEENS5_IJNSX_ISG_SC_EENSX_ISH_SC_EEEEESJ_SK_SJ_SK_NS1I_6fusion15FusionCallbacksIS1M_NS1R_13LinCombEltActINS1I_6thread4SiLuESJ_fSJ_fLNS_15FloatRoundStyleE2EEES1N_S1Q_JEEENS4_5SM1004TMEM4LOAD26SM100_TMEM_LOAD_32dp32b64xENS4_13SM90_TMA_LOADES1F_NS4_39AutoVectorizingCopyWithAssumedAlignmentILi128EEENS4_14SM90_TMA_STOREES1F_S25_S25_EEEvvEEEEvNT_6ParamsE)
        /*0008*/ 	.word	0x000000ff


	//----- nvinfo : EIATTR_FRAME_SIZE
	.align		4
.L_19:
        /*000c*/ 	.byte	0x04, 0x11
        /*000e*/ 	.short	(.L_21 - .L_20)
	.align		4
.L_20:
        /*0010*/ 	.word	index@($__internal_3_$__cuda_sm20_rcp_rn_f32_slowpath)
        /*0014*/ 	.word	0x00000028


	//----- nvinfo : EIATTR_FRAME_SIZE
	.align		4
.L_21:
        /*0018*/ 	.byte	0x04, 0x11
        /*001a*/ 	.short	(.L_23 - .L_22)
	.align		4
.L_22:
        /*001c*/ 	.word	index@($__internal_2_$__cuda_sm10x_tcgen05_guardrail_trap_unallocated_columns_being_dealloced)
        /*0020*/ 	.word	0x00000028


	//----- nvinfo : EIATTR_FRAME_SIZE
	.align		4
.L_23:
        /*0024*/ 	.byte	0x04, 0x11
        /*0026*/ 	.short	(.L_25 - .L_24)
	.align		4
.L_24:
        /*0028*/ 	.word	index@($__internal_1_$__cuda_sm10x_tcgen05_guardrail_trap_phase_invalid_during_alloc)
        /*002c*/ 	.word	0x00000028


	//----- nvinfo : EIATTR_FRAME_SIZE
	.align		4
.L_25:
        /*0030*/ 	.byte	0x04, 0x11
        /*0032*/ 	.short	(.L_27 - .L_26)
	.align		4
.L_26:
        /*0034*/ 	.word	index@($__internal_0_$__cuda_sm10x_tcgen05_guardrail_trap_col_being_dealloced_not_returned_by_alloc)
        /*0038*/ 	.word	0x00000028


	//----- nvinfo : EIATTR_FRAME_SIZE
	.align		4
.L_27:
        /*003c*/ 	.byte	0x04, 0x11
        /*003e*/ 	.short	(.L_29 - .L_28)
	.align		4
.L_28:
        /*0040*/ 	.word	index@(_ZN7cutlass13device_kernelINS_4gemm6kernel13GemmUniversalIN4cute5tupleIJiiiiEEENS1_10collective13CollectiveMmaINS1_35MainloopSm100TmaUmmaWarpSpecializedILi16ELi2ELi4ENS5_IJNS4_1CILi2EEENSA_ILi1EEESC_EEEEENS5_IJNSA_ILi256EEENSA_ILi128EEENSA_ILi64EEEEEENS_12float_e4m3_tENS5_IJlSC_lEEESJ_SK_NS4_8TiledMMAINS4_8MMA_AtomIJNS4_10MMA_TraitsINS4_25SM100_MMA_F8F6F4_2x1SM_SSEJSJ_SJ_fSF_SG_NS4_17integral_constantINS4_4UMMA5MajorELSR_0EEESS_NSP_INSQ_7ScaleInELST_0EEESU_EEEEEENS4_6LayoutINS5_IJSC_SC_SC_EEENS5_IJNSA_ILi0EEESZ_SZ_EEEEENS5_IJNS4_10UnderscoreES12_S12_EEEEENS4_18SM100_TMA_2SM_LOADENS4_14ComposedLayoutINS4_7SwizzleILi2ELi4ELi3EEENS4_18smem_ptr_flag_bitsILi8EEENSX_INS5_IJNSA_ILi8EEESH_EEENS5_IJSH_SC_EEEEEEEvNS4_8identityES15_S1F_vS1G_EENS_8epilogue10collective18CollectiveEpilogueINS1I_23Sm100TmaWarpSpecializedILi2ELi2ELi64ELb0ELb0EEEJNS5_IJSG_SG_SH_EEENS5_IJNSX_ISG_SC_EENSX_ISH_SC_EEEEESJ_SK_SJ_SK_NS1I_6fusion15FusionCallbacksIS1M_NS1R_13LinCombEltActINS1I_6thread4SiLuESJ_fSJ_fLNS_15FloatRoundStyleE2EEES1N_S1Q_JEEENS4_5SM1004TMEM4LOAD26SM100_TMEM_LOAD_32dp32b64xENS4_13SM90_TMA_LOADES1F_NS4_39AutoVectorizingCopyWithAssumedAlignmentILi128EEENS4_14SM90_TMA_STOREES1F_S25_S25_EEEvvEEEEvNT_6ParamsE)
        /*0044*/ 	.word	0x00000028


	//----- nvinfo : EIATTR_MIN_STACK_SIZE
	.align		4
.L_29:
        /*0048*/ 	.byte	0x04, 0x12
        /*004a*/ 	.short	(.L_31 - .L_30)
	.align		4
.L_30:
        /*004c*/ 	.word	index@(_ZN7cutlass13device_kernelINS_4gemm6kernel13GemmUniversalIN4cute5tupleIJiiiiEEENS1_10collective13CollectiveMmaINS1_35MainloopSm100TmaUmmaWarpSpecializedILi16ELi2ELi4ENS5_IJNS4_1CILi2EEENSA_ILi1EEESC_EEEEENS5_IJNSA_ILi256EEENSA_ILi128EEENSA_ILi64EEEEEENS_12float_e4m3_tENS5_IJlSC_lEEESJ_SK_NS4_8TiledMMAINS4_8MMA_AtomIJNS4_10MMA_TraitsINS4_25SM100_MMA_F8F6F4_2x1SM_SSEJSJ_SJ_fSF_SG_NS4_17integral_constantINS4_4UMMA5MajorELSR_0EEESS_NSP_INSQ_7ScaleInELST_0EEESU_EEEEEENS4_6LayoutINS5_IJSC_SC_SC_EEENS5_IJNSA_ILi0EEESZ_SZ_EEEEENS5_IJNS4_10UnderscoreES12_S12_EEEEENS4_18SM100_TMA_2SM_LOADENS4_14ComposedLayoutINS4_7SwizzleILi2ELi4ELi3EEENS4_18smem_ptr_flag_bitsILi8EEENSX_INS5_IJNSA_ILi8EEESH_EEENS5_IJSH_SC_EEEEEEEvNS4_8identityES15_S1F_vS1G_EENS_8epilogue10collective18CollectiveEpilogueINS1I_23Sm100TmaWarpSpecializedILi2ELi2ELi64ELb0ELb0EEEJNS5_IJSG_SG_SH_EEENS5_IJNSX_ISG_SC_EENSX_ISH_SC_EEEEESJ_SK_SJ_SK_NS1I_6fusion15FusionCallbacksIS1M_NS1R_13LinCombEltActINS1I_6thread4SiLuESJ_fSJ_fLNS_15FloatRoundStyleE2EEES1N_S1Q_JEEENS4_5SM1004TMEM4LOAD26SM100_TMEM_LOAD_32dp32b64xENS4_13SM90_TMA_LOADES1F_NS4_39AutoVectorizingCopyWithAssumedAlignmentILi128EEENS4_14SM90_TMA_STOREES1F_S25_S25_EEEvvEEEEvNT_6ParamsE)
        /*0050*/ 	.word	0x00000028
.L_31:


//--------------------- .nv.compat                --------------------------
	.section	.nv.compat,"",@"SHT_CUDA_COMPAT_INFO"
	.align	4
        /*0000*/ 	.byte	0x02, 0x09, 0x01, 0x00, 0x02, 0x02, 0x02, 0x00, 0x02, 0x05, 0x05, 0x00, 0x03, 0x07, 0x01, 0x01
        /*0010*/ 	.byte	0x02, 0x03, 0x01, 0x00, 0x02, 0x06, 0x01, 0x00, 0x04, 0x0b, 0x08, 0x00, 0x09, 0x00, 0x00, 0x00
        /*0020*/ 	.byte	0x00, 0x00, 0x00, 0x00


//--------------------- .nv.info._ZN7cutlass13device_kernelINS_4gemm6kernel13GemmUniversalIN4cute5tupleIJiiiiEEENS1_10collective13CollectiveMmaINS1_35MainloopSm100TmaUmmaWarpSpecializedILi16ELi2ELi4ENS5_IJNS4_1CILi2EEENSA_ILi1EEESC_EEEEENS5_IJNSA_ILi256EEENSA_ILi128EEENSA_ILi64EEEEEENS_12float_e4m3_tENS5_IJlSC_lEEESJ_SK_NS4_8TiledMMAINS4_8MMA_AtomIJNS4_10MMA_TraitsINS4_25SM100_MMA_F8F6F4_2x1SM_SSEJSJ_SJ_fSF_SG_NS4_17integral_constantINS4_4UMMA5MajorELSR_0EEESS_NSP_INSQ_7ScaleInELST_0EEESU_EEEEEENS4_6LayoutINS5_IJSC_SC_SC_EEENS5_IJNSA_ILi0EEESZ_SZ_EEEEENS5_IJNS4_10UnderscoreES12_S12_EEEEENS4_18SM100_TMA_2SM_LOADENS4_14ComposedLayoutINS4_7SwizzleILi2ELi4ELi3EEENS4_18smem_ptr_flag_bitsILi8EEENSX_INS5_IJNSA_ILi8EEESH_EEENS5_IJSH_SC_EEEEEEEvNS4_8identityES15_S1F_vS1G_EENS_8epilogue10collective18CollectiveEpilogueINS1I_23Sm100TmaWarpSpecializedILi2ELi2ELi64ELb0ELb0EEEJNS5_IJSG_SG_SH_EEENS5_IJNSX_ISG_SC_EENSX_ISH_SC_EEEEESJ_SK_SJ_SK_NS1I_6fusion15FusionCallbacksIS1M_NS1R_13LinCombEltActINS1I_6thread4SiLuESJ_fSJ_fLNS_15FloatRoundStyleE2EEES1N_S1Q_JEEENS4_5SM1004TMEM4LOAD26SM100_TMEM_LOAD_32dp32b64xENS4_13SM90_TMA_LOADES1F_NS4_39AutoVectorizingCopyWithAssumedAlignmentILi128EEENS4_14SM90_TMA_STOREES1F_S25_S25_EEEvvEEEEvNT_6ParamsE --------------------------
	.section	.nv.info._ZN7cutlass13device_kernelINS_4gemm6kernel13GemmUniversalIN4cute5tupleIJiiiiEEENS1_10collective13CollectiveMmaINS1_35MainloopSm100TmaUmmaWarpSpecializedILi16ELi2ELi4ENS5_IJNS4_1CILi2EEENSA_ILi1EEESC_EEEEENS5_IJNSA_ILi256EEENSA_ILi128EEENSA_ILi64EEEEEENS_12float_e4m3_tENS5_IJlSC_lEEESJ_SK_NS4_8TiledMMAINS4_8MMA_AtomIJNS4_10MMA_TraitsINS4_25SM100_MMA_F8F6F4_2x1SM_SSEJSJ_SJ_fSF_SG_NS4_17integral_constantINS4_4UMMA5MajorELSR_0EEESS_NSP_INSQ_7ScaleInELST_0EEESU_EEEEEENS4_6LayoutINS5_IJSC_SC_SC_EEENS5_IJNSA_ILi0EEESZ_SZ_EEEEENS5_IJNS4_10UnderscoreES12_S12_EEEEENS4_18SM100_TMA_2SM_LOADENS4_14ComposedLayoutINS4_7SwizzleILi2ELi4ELi3EEENS4_18smem_ptr_flag_bitsILi8EEENSX_INS5_IJNSA_ILi8EEESH_EEENS5_IJSH_SC_EEEEEEEvNS4_8identityES15_S1F_vS1G_EENS_8epilogue10collective18CollectiveEpilogueINS1I_23Sm100TmaWarpSpecializedILi2ELi2ELi64ELb0ELb0EEEJNS5_IJSG_SG_SH_EEENS5_IJNSX_ISG_SC_EENSX_ISH_SC_EEEEESJ_SK_SJ_SK_NS1I_6fusion15FusionCallbacksIS1M_NS1R_13LinCombEltActINS1I_6thread4SiLuESJ_fSJ_fLNS_15FloatRoundStyleE2EEES1N_S1Q_JEEENS4_5SM1004TMEM4LOAD26SM100_TMEM_LOAD_32dp32b64xENS4_13SM90_TMA_LOADES1F_NS4_39AutoVectorizingCopyWithAssumedAlignmentILi128EEENS4_14SM90_TMA_STOREES1F_S25_S25_EEEvvEEEEvNT_6ParamsE,"",@"SHT_CUDA_INFO"
	.sectionflags	@""
	.align	4


	//----- nvinfo : EIATTR_CUDA_API_VERSION
	.align		4
        /*0000*/ 	.byte	0x04, 0x37
        /*0002*/ 	.short	(.L_33 - .L_32)
.L_32:
        /*0004*/ 	.word	0x00000082


	//----- nvinfo : EIATTR_KPARAM_INFO
	.align		4
.L_33:
        /*0008*/ 	.byte	0x04, 0x17
        /*000a*/ 	.short	(.L_35 - .L_34)
.L_34:
        /*000c*/ 	.word	0x00000000
        /*0010*/ 	.short	0x0000
        /*0012*/ 	.short	0x0000
        /*0014*/ 	.byte	0x00, 0xf0, 0x01, 0x20


	//----- nvinfo : EIATTR_AT_ENTRY_FRAGMENTS
	.align		4
.L_35:
        /*0018*/ 	.byte	0x04, 0x4f
        /*001a*/ 	.short	(.L_37 - .L_36)


	//   ....[0]....
.L_36:
        /*001c*/ 	.word	0x00000007


	//----- nvinfo : EIATTR_RESERVED_SMEM_USED
	.align		4
.L_37:
        /*0020*/ 	.byte	0x01, 0x41
	.zero		2


	//----- nvinfo : EIATTR_SPARSE_MMA_MASK
	.align		4
        /*0024*/ 	.byte	0x03, 0x50
        /*0026*/ 	.short	0x0000


	//----- nvinfo : EIATTR_TCGEN05_2CTA_USED
	.align		4
        /*0028*/ 	.byte	0x01, 0x52
	.zero		2


	//----- nvinfo : EIATTR_MAXREG_COUNT
	.align		4
        /*002c*/ 	.byte	0x03, 0x1b
        /*002e*/ 	.short	0x00ff


	//----- nvinfo : EIATTR_NUM_BARRIERS
	.align		4
        /*0030*/ 	.byte	0x02, 0x4c
        /*0032*/ 	.byte	0x07
	.zero		1


	//----- nvinfo : EIATTR_EXTERNS
	.align		4
        /*0034*/ 	.byte	0x04, 0x0f
        /*0036*/ 	.short	(.L_39 - .L_38)


	//   ....[0]....
	.align		4
.L_38:
        /*0038*/ 	.word	index@(__assertfail)


	//----- nvinfo : EIATTR_ANNOTATIONS
	.align		4
.L_39:
        /*003c*/ 	.byte	0x04, 0x55
        /*003e*/ 	.short	(.L_41 - .L_40)


	//   ....[0]....
.L_40:
        /*0040*/ 	.word	0x00000001
        /*0044*/ 	.byte	0xa0, 0x11, 0x00, 0x00, 0x01, 0x00, 0x00, 0x00, 0xe0, 0x11, 0x00, 0x00, 0x01, 0x00, 0x00, 0x00
        /* <DEDUP_REMOVED lines=10> */
        /*00f4*/ 	.byte	0x60, 0xe5, 0x00, 0x00


	//----- nvinfo : EIATTR_MERCURY_ISA_VERSION
	.align		4
.L_41:
        /*00f8*/ 	.byte	0x03, 0x5f
        /*00fa*/ 	.short	0x0101


	//----- nvinfo : EIATTR_INT_WARP_WIDE_INSTR_OFFSETS
	.align		4
        /*00fc*/ 	.byte	0x04, 0x31
        /*00fe*/ 	.short	(.L_43 - .L_42)


	//   ....[0]....
.L_42:
        /*0100*/ 	.word	0x00000e60


	//   ....[1]....
        /*0104*/ 	.word	0x00000f00


	//   ....[2]....
        /*0108*/ 	.word	0x00004760


	//   ....[3]....
        /*010c*/ 	.word	0x00004790


	//   ....[4]....
        /*0110*/ 	.word	0x000047e0


	//   ....[5]....
        /*0114*/ 	.word	0x000050f0


	//   ....[6]....
        /*0118*/ 	.word	0x00005160


	//   ....[7]....
        /*011c*/ 	.word	0x00005340


	//   ....[8]....
        /*0120*/ 	.word	0x00005490


	//----- nvinfo : EIATTR_COOP_GROUP_MASK_REGIDS
	.align		4
.L_43:
        /*0124*/ 	.byte	0x04, 0x29
        /*0126*/ 	.short	(.L_45 - .L_44)


	//   ....[0]....
.L_44:
        /*0128*/ 	.word	0xffffffff


	//   ....[1]....
        /*012c*/ 	.word	0xffffffff


	//   ....[2]....
        /*0130*/ 	.word	0xffffffff


	//   ....[3]....
        /*0134*/ 	.word	0xffffffff


	//   ....[4]....
        /*0138*/ 	.word	0xffffffff


	//   ....[5]....
        /*013c*/ 	.word	0xffffffff


	//   ....[6]....
        /*0140*/ 	.word	0xffffffff


	//   ....[7]....
        /*0144*/ 	.word	0xffffffff


	//   ....[8]....
        /*0148*/ 	.word	0xffffffff


	//   ....[9]....
        /*014c*/ 	.word	0xffffffff


	//   ....[10]....
        /*0150*/ 	.word	0xffffffff


	//   ....[11]....
        /*0154*/ 	.word	0xffffffff


	//   ....[12]....
        /*0158*/ 	.word	0xffffffff


	//   ....[13]....
        /*015c*/ 	.word	0xffffffff


	//----- nvinfo : EIATTR_COOP_GROUP_INSTR_OFFSETS
	.align		4
.L_45:
        /*0160*/ 	.byte	0x04, 0x28
        /*0162*/ 	.short	(.L_47 - .L_46)


	//   ....[0]....
.L_46:
        /*0164*/ 	.word	0x000000d0


	//   ....[1]....
        /*0168*/ 	.word	0x000004e0


	//   ....[2]....
        /*016c*/ 	.word	0x00000810


	//   ....[3]....
        /*0170*/ 	.word	0x00000960


	//   ....[4]....
        /*0174*/ 	.word	0x00000a50


	//   ....[5]....
        /*0178*/ 	.word	0x00000bb0


	//   ....[6]....
        /*017c*/ 	.word	0x00000d40


	//   ....[7]....
        /*0180*/ 	.word	0x00000f80


	//   ....[8]....
        /*0184*/ 	.word	0x00002170


	//   ....[9]....
        /*0188*/ 	.word	0x00003620


	//   ....[10]....
        /*018c*/ 	.word	0x00003af0


	//   ....[11]....
        /*0190*/ 	.word	0x00003b20


	//   ....[12]....
        /*0194*/ 	.word	0x00004670


	//   ....[13]....
        /*0198*/ 	.word	0x00004880


	//----- nvinfo : EIATTR_VRC_CTA_INIT_COUNT
	.align		4
.L_47:
        /*019c*/ 	.byte	0x02, 0x4a
        /*019e*/ 	.byte	0x80
	.zero		1


	//----- nvinfo : EIATTR_SYSCALL_OFFSETS
	.align		4
        /*01a0*/ 	.byte	0x04, 0x46
        /*01a2*/ 	.short	(.L_49 - .L_48)


	//   ....[0]....
.L_48:
        /*01a4*/ 	.word	0x00005ec0


	//   ....[1]....
        /*01a8*/ 	.word	0x00005fe0


	//   ....[2]....
        /*01ac*/ 	.word	0x00006b20


	//----- nvinfo : EIATTR_MBARRIER_INSTR_OFFSETS
	.align		4
.L_49:
        /*01b0*/ 	.byte	0x04, 0x39
        /*01b2*/ 	.short	(.L_51 - .L_50)


	//   ....[0]....
.L_50:
        /*01b4*/ 	.word	0x000005f0
        /*01b8*/ 	.word	0x000000ff
        /*01bc*/ 	.word	0x00000000
        /*01c0*/ 	.short	0x0100
        /*01c2*/ 	.byte	0x08
	.zero		1


	//   ....[1]....
        /*01c4*/ 	.word	0x00000600
        /*01c8*/ 	.word	0x000000ff
        /*01cc*/ 	.word	0x00000080
        /*01d0*/ 	.short	0x0100
        /*01d2*/ 	.byte	0x08
	.zero		1


	//   ....[2]....
        /*01d4*/ 	.word	0x00000610
        /*01d8*/ 	.word	0x000000ff
        /*01dc*/ 	.word	0x00000008
        /*01e0*/ 	.short	0x0100
        /*01e2*/ 	.byte	0x08
	.zero		1


	//   ....[3]....
        /*01e4*/ 	.word	0x00000620
        /*01e8*/ 	.word	0x000000ff
        /*01ec*/ 	.word	0x00000088
        /*01f0*/ 	.short	0x0100
        /*01f2*/ 	.byte	0x08
	.zero		1


	//   ....[4]....
        /*01f4*/ 	.word	0x00000630
        /*01f8*/ 	.word	0x000000ff
        /*01fc*/ 	.word	0x00000010
        /*0200*/ 	.short	0x0100
        /*0202*/ 	.byte	0x08
	.zero		1


	//   ....[5]....
        /*0204*/ 	.word	0x00000640
        /*0208*/ 	.word	0x000000ff
        /*020c*/ 	.word	0x00000090
        /*0210*/ 	.short	0x0100
        /*0212*/ 	.byte	0x08
	.zero		1


	//   ....[6]....
        /*0214*/ 	.word	0x00000650
        /*0218*/ 	.word	0x000000ff
        /*021c*/ 	.word	0x00000018
        /*0220*/ 	.short	0x0100
        /*0222*/ 	.byte	0x08
	.zero		1


	//   ....[7]....
        /*0224*/ 	.word	0x00000660
        /*0228*/ 	.word	0x000000ff
        /*022c*/ 	.word	0x00000098
        /*0230*/ 	.short	0x0100
        /*0232*/ 	.byte	0x08
	.zero		1


	//   ....[8]....
        /*0234*/ 	.word	0x00000670
        /*0238*/ 	.word	0x000000ff
        /*023c*/ 	.word	0x00000020
        /*0240*/ 	.short	0x0100
        /*0242*/ 	.byte	0x08
	.zero		1


	//   ....[9]....
        /*0244*/ 	.word	0x00000680
        /*0248*/ 	.word	0x000000ff
        /*024c*/ 	.word	0x000000a0
        /*0250*/ 	.short	0x0100
        /*0252*/ 	.byte	0x08
	.zero		1


	//   ....[10]....
        /*0254*/ 	.word	0x00000690
        /*0258*/ 	.word	0x000000ff
        /*025c*/ 	.word	0x00000028
        /*0260*/ 	.short	0x0100
        /*0262*/ 	.byte	0x08
	.zero		1


	//   ....[11]....
        /*0264*/ 	.word	0x000006a0
        /*0268*/ 	.word	0x000000ff
        /*026c*/ 	.word	0x000000a8
        /*0270*/ 	.short	0x0100
        /*0272*/ 	.byte	0x08
	.zero		1


	//   ....[12]....
        /*0274*/ 	.word	0x000006b0
        /*0278*/ 	.word	0x000000ff
        /*027c*/ 	.word	0x00000030
        /*0280*/ 	.short	0x0100
        /*0282*/ 	.byte	0x08
	.zero		1


	//   ....[13]....
        /*0284*/ 	.word	0x000006c0
        /*0288*/ 	.word	0x000000ff
        /*028c*/ 	.word	0x000000b0
        /*0290*/ 	.short	0x0100
        /*0292*/ 	.byte	0x08
	.zero		1


	//   ....[14]....
        /*0294*/ 	.word	0x000006d0
        /*0298*/ 	.word	0x000000ff
        /*029c*/ 	.word	0x00000038
        /*02a0*/ 	.short	0x0100
        /*02a2*/ 	.byte	0x08
	.zero		1


	//   ....[15]....
        /*02a4*/ 	.word	0x000006e0
        /*02a8*/ 	.word	0x000000ff
        /*02ac*/ 	.word	0x000000b8
        /*02b0*/ 	.short	0x0100
        /*02b2*/ 	.byte	0x08
	.zero		1


	//   ....[16]....
        /*02b4*/ 	.word	0x000006f0
        /*02b8*/ 	.word	0x000000ff
        /*02bc*/ 	.word	0x00000040
        /*02c0*/ 	.short	0x0100
        /*02c2*/ 	.byte	0x08
	.zero		1


	//   ....[17]....
        /*02c4*/ 	.word	0x00000700
        /*02c8*/ 	.word	0x000000ff
        /*02cc*/ 	.word	0x000000c0
        /*02d0*/ 	.short	0x0100
        /*02d2*/ 	.byte	0x08
	.zero		1


	//   ....[18]....
        /*02d4*/ 	.word	0x00000710
        /*02d8*/ 	.word	0x000000ff
        /*02dc*/ 	.word	0x00000048
        /*02e0*/ 	.short	0x0100
        /*02e2*/ 	.byte	0x08
	.zero		1


	//   ....[19]....
        /*02e4*/ 	.word	0x00000720
        /*02e8*/ 	.word	0x000000ff
        /*02ec*/ 	.word	0x000000c8
        /*02f0*/ 	.short	0x0100
        /*02f2*/ 	.byte	0x08
	.zero		1


	//   ....[20]....
        /*02f4*/ 	.word	0x00000730
        /*02f8*/ 	.word	0x000000ff
        /*02fc*/ 	.word	0x00000050
        /*0300*/ 	.short	0x0100
        /*0302*/ 	.byte	0x08
	.zero		1


	//   ....[21]....
        /*0304*/ 	.word	0x00000740
        /*0308*/ 	.word	0x000000ff
        /*030c*/ 	.word	0x000000d0
        /*0310*/ 	.short	0x0100
        /*0312*/ 	.byte	0x08
	.zero		1


	//   ....[22]....
        /*0314*/ 	.word	0x00000750
        /*0318*/ 	.word	0x000000ff
        /*031c*/ 	.word	0x00000058
        /*0320*/ 	.short	0x0100
        /*0322*/ 	.byte	0x08
	.zero		1


	//   ....[23]....
        /*0324*/ 	.word	0x00000760
        /*0328*/ 	.word	0x000000ff
        /*032c*/ 	.word	0x000000d8
        /*0330*/ 	.short	0x0100
        /*0332*/ 	.byte	0x08
	.zero		1


	//   ....[24]....
        /*0334*/ 	.word	0x00000770
        /*0338*/ 	.word	0x000000ff
        /*033c*/ 	.word	0x00000060
        /*0340*/ 	.short	0x0100
        /*0342*/ 	.byte	0x08
	.zero		1


	//   ....[25]....
        /*0344*/ 	.word	0x00000780
        /*0348*/ 	.word	0x000000ff
        /*034c*/ 	.word	0x000000e0
        /*0350*/ 	.short	0x0100
        /*0352*/ 	.byte	0x08
	.zero		1


	//   ....[26]....
        /*0354*/ 	.word	0x00000790
        /*0358*/ 	.word	0x000000ff
        /*035c*/ 	.word	0x00000068
        /*0360*/ 	.short	0x0100
        /*0362*/ 	.byte	0x08
	.zero		1


	//   ....[27]....
        /*0364*/ 	.word	0x000007a0
        /*0368*/ 	.word	0x000000ff
        /*036c*/ 	.word	0x000000e8
        /*0370*/ 	.short	0x0100
        /*0372*/ 	.byte	0x08
	.zero		1


	//   ....[28]....
        /*0374*/ 	.word	0x000007b0
        /*0378*/ 	.word	0x000000ff
        /*037c*/ 	.word	0x00000070
        /*0380*/ 	.short	0x0100
        /*0382*/ 	.byte	0x08
	.zero		1


	//   ....[29]....
        /*0384*/ 	.word	0x000007c0
        /*0388*/ 	.word	0x000000ff
        /*038c*/ 	.word	0x000000f0
        /*0390*/ 	.short	0x0100
        /*0392*/ 	.byte	0x08
	.zero		1


	//   ....[30]....
        /*0394*/ 	.word	0x000007d0
        /*0398*/ 	.word	0x000000ff
        /*039c*/ 	.word	0x00000078
        /*03a0*/ 	.short	0x0100
        /*03a2*/ 	.byte	0x08
	.zero		1


	//   ....[31]....
        /*03a4*/ 	.word	0x000007e0
        /*03a8*/ 	.word	0x000000ff
        /*03ac*/ 	.word	0x000000f8
        /*03b0*/ 	.short	0x0100
        /*03b2*/ 	.byte	0x08
	.zero		1


	//   ....[32]....
        /*03b4*/ 	.word	0x00000910
        /*03b8*/ 	.word	0x000000ff
        /*03bc*/ 	.word	0x00000100
        /*03c0*/ 	.short	0x0100
        /*03c2*/ 	.byte	0x09
	.zero		1


	//   ....[33]....
        /*03c4*/ 	.word	0x00000920
        /*03c8*/ 	.word	0x000000ff
        /*03cc*/ 	.word	0x00000110
        /*03d0*/ 	.short	0x0100
        /*03d2*/ 	.byte	0x09
	.zero		1


	//   ....[34]....
        /*03d4*/ 	.word	0x00000930
        /*03d8*/ 	.word	0x000000ff
        /*03dc*/ 	.word	0x00000108
        /*03e0*/ 	.short	0x0100
        /*03e2*/ 	.byte	0x09
	.zero		1


	//   ....[35]....
        /*03e4*/ 	.word	0x00000940
        /*03e8*/ 	.word	0x000000ff
        /*03ec*/ 	.word	0x00000118
        /*03f0*/ 	.short	0x0100
        /*03f2*/ 	.byte	0x09
	.zero		1


	//   ....[36]....
        /*03f4*/ 	.word	0x00000a20
        /*03f8*/ 	.word	0x000000ff
        /*03fc*/ 	.word	0x00000120
        /*0400*/ 	.short	0x0100
        /*0402*/ 	.byte	0x08
	.zero		1


	//   ....[37]....
        /*0404*/ 	.word	0x00000a30
        /*0408*/ 	.word	0x000000ff
        /*040c*/ 	.word	0x00000128
        /*0410*/ 	.short	0x0100
        /*0412*/ 	.byte	0x08
	.zero		1


	//   ....[38]....
        /*0414*/ 	.word	0x00000b60
        /*0418*/ 	.word	0x000000ff
        /*041c*/ 	.word	0x00000130
        /*0420*/ 	.short	0x0100
        /*0422*/ 	.byte	0x08
	.zero		1


	//   ....[39]....
        /*0424*/ 	.word	0x00000b70
        /*0428*/ 	.word	0x000000ff
        /*042c*/ 	.word	0x00000140
        /*0430*/ 	.short	0x0100
        /*0432*/ 	.byte	0x08
	.zero		1


	//   ....[40]....
        /*0434*/ 	.word	0x00000b80
        /*0438*/ 	.word	0x000000ff
        /*043c*/ 	.word	0x00000138
        /*0440*/ 	.short	0x0100
        /*0442*/ 	.byte	0x08
	.zero		1


	//   ....[41]....
        /*0444*/ 	.word	0x00000b90
        /*0448*/ 	.word	0x000000ff
        /*044c*/ 	.word	0x00000148
        /*0450*/ 	.short	0x0100
        /*0452*/ 	.byte	0x08
	.zero		1


	//   ....[42]....
        /*0454*/ 	.word	0x00000cb0
        /*0458*/ 	.word	0x000000ff
        /*045c*/ 	.word	0x00000150
        /*0460*/ 	.short	0x0100
        /*0462*/ 	.byte	0x09
	.zero		1


	//   ....[43]....
        /*0464*/ 	.word	0x00000cc0
        /*0468*/ 	.word	0x000000ff
        /*046c*/ 	.word	0x00000170
        /*0470*/ 	.short	0x0100
        /*0472*/ 	.byte	0x09
	.zero		1


	//   ....[44]....
        /*0474*/ 	.word	0x00000cd0
        /*0478*/ 	.word	0x000000ff
        /*047c*/ 	.word	0x00000158
        /*0480*/ 	.short	0x0100
        /*0482*/ 	.byte	0x09
	.zero		1


	//   ....[45]....
        /*0484*/ 	.word	0x00000ce0
        /*0488*/ 	.word	0x000000ff
        /*048c*/ 	.word	0x00000178
        /*0490*/ 	.short	0x0100
        /*0492*/ 	.byte	0x09
	.zero		1


	//   ....[46]....
        /*0494*/ 	.word	0x00000cf0
        /*0498*/ 	.word	0x000000ff
        /*049c*/ 	.word	0x00000160
        /*04a0*/ 	.short	0x0100
        /*04a2*/ 	.byte	0x09
	.zero		1


	//   ....[47]....
        /*04a4*/ 	.word	0x00000d00
        /*04a8*/ 	.word	0x000000ff
        /*04ac*/ 	.word	0x00000180
        /*04b0*/ 	.short	0x0100
        /*04b2*/ 	.byte	0x09
	.zero		1


	//   ....[48]....
        /*04b4*/ 	.word	0x00000d10
        /*04b8*/ 	.word	0x000000ff
        /*04bc*/ 	.word	0x00000168
        /*04c0*/ 	.short	0x0100
        /*04c2*/ 	.byte	0x09
	.zero		1


	//   ....[49]....
        /*04c4*/ 	.word	0x00000d20
        /*04c8*/ 	.word	0x000000ff
        /*04cc*/ 	.word	0x00000188
        /*04d0*/ 	.short	0x0100
        /*04d2*/ 	.byte	0x09
	.zero		1


	//   ....[50]....
        /*04d4*/ 	.word	0x00000e10
        /*04d8*/ 	.word	0x000000ff
        /*04dc*/ 	.word	0x00000190
        /*04e0*/ 	.short	0x0100
        /*04e2*/ 	.byte	0x08
	.zero		1


	//   ....[51]....
        /*04e4*/ 	.word	0x00000e20
        /*04e8*/ 	.word	0x000000ff
        /*04ec*/ 	.word	0x000001a0
        /*04f0*/ 	.short	0x0100
        /*04f2*/ 	.byte	0x08
	.zero		1


	//   ....[52]....
        /*04f4*/ 	.word	0x00000e30
        /*04f8*/ 	.word	0x000000ff
        /*04fc*/ 	.word	0x00000198
        /*0500*/ 	.short	0x0100
        /*0502*/ 	.byte	0x08
	.zero		1


	//   ....[53]....
        /*0504*/ 	.word	0x00000e40
        /*0508*/ 	.word	0x000000ff
        /*050c*/ 	.word	0x000001a8
        /*0510*/ 	.short	0x0100
        /*0512*/ 	.byte	0x08
	.zero		1


	//   ....[54]....
        /*0514*/ 	.word	0x00000f30
        /*0518*/ 	.word	0x000000ff
        /*051c*/ 	.word	0x000001b0
        /*0520*/ 	.short	0x0100
        /*0522*/ 	.byte	0x06
	.zero		1


	//   ....[55]....
        /*0524*/ 	.word	0x00001960
        /*0528*/ 	.word	0x00000002
        /*052c*/ 	.word	0x000001a0
        /*0530*/ 	.short	0x010a
        /*0532*/ 	.byte	0xff
	.zero		1


	//   ....[56]....
        /*0534*/ 	.word	0x00001980
        /*0538*/ 	.word	0x00000002
        /*053c*/ 	.word	0x00000190
        /*0540*/ 	.short	0x0101
        /*0542*/ 	.byte	0xff
	.zero		1


	//   ....[57]....
        /*0544*/ 	.word	0x00001a60
        /*0548*/ 	.word	0x000000ff
        /*054c*/ 	.word	0x00000080
        /*0550*/ 	.short	0x010a
        /*0552*/ 	.byte	0x08
	.zero		1


	//   ....[58]....
        /*0554*/ 	.word	0x00001b60
        /*0558*/ 	.word	0x000000ff
        /*055c*/ 	.word	0x00000080
        /*0560*/ 	.short	0x010a
        /*0562*/ 	.byte	0x21
	.zero		1


	//   ....[59]....
        /*0564*/ 	.word	0x00001d10
        /*0568*/ 	.word	0x000000ff
        /*056c*/ 	.word	0x00000080
        /*0570*/ 	.short	0x010a
        /*0572*/ 	.byte	0x08
	.zero		1


	//   ....[60]....
        /*0574*/ 	.word	0x00001e30
        /*0578*/ 	.word	0x000000ff
        /*057c*/ 	.word	0x00000128
        /*0580*/ 	.short	0x0101
        /*0582*/ 	.byte	0x04
	.zero		1


	//   ....[61]....
        /*0584*/ 	.word	0x00001e40
        /*0588*/ 	.word	0x000000ff
        /*058c*/ 	.word	0x00000080
        /*0590*/ 	.short	0x010a
        /*0592*/ 	.byte	0x08
	.zero		1


	//   ....[62]....
        /*0594*/ 	.word	0x00001ec0
        /*0598*/ 	.word	0x000000ff
        /*059c*/ 	.word	0x00000080
        /*05a0*/ 	.short	0x010a
        /*05a2*/ 	.byte	0x11
	.zero		1


	//   ....[63]....
        /*05a4*/ 	.word	0x00002050
        /*05a8*/ 	.word	0x000000ff
        /*05ac*/ 	.word	0x00000080
        /*05b0*/ 	.short	0x010a
        /*05b2*/ 	.byte	0x08
	.zero		1


	//   ....[64]....
        /*05b4*/ 	.word	0x000021a0
        /*05b8*/ 	.word	0x00000003
        /*05bc*/ 	.word	0x00000130
        /*05c0*/ 	.short	0x010a
        /*05c2*/ 	.byte	0xff
	.zero		1


	//   ....[65]....
        /*05c4*/ 	.word	0x00002260
        /*05c8*/ 	.word	0x00000003
        /*05cc*/ 	.word	0x00000000
        /*05d0*/ 	.short	0x0101
        /*05d2*/ 	.byte	0xff
	.zero		1


	//   ....[66]....
        /*05d4*/ 	.word	0x000027c0
        /*05d8*/ 	.word	0x000000ff
        /*05dc*/ 	.word	0x00000000
        /*05e0*/ 	.short	0x010a
        /*05e2*/ 	.byte	0x05
	.zero		1


	//   ....[67]....
        /*05e4*/ 	.word	0x00002850
        /*05e8*/ 	.word	0x000000ff
        /*05ec*/ 	.word	0x00000000
        /*05f0*/ 	.short	0x010a
        /*05f2*/ 	.byte	0x05
	.zero		1


	//   ....[68]....
        /*05f4*/ 	.word	0x000028e0
        /*05f8*/ 	.word	0x000000ff
        /*05fc*/ 	.word	0x00000000
        /*0600*/ 	.short	0x010a
        /*0602*/ 	.byte	0x05
	.zero		1


	//   ....[69]....
        /*0604*/ 	.word	0x00002970
        /*0608*/ 	.word	0x000000ff
        /*060c*/ 	.word	0x00000000
        /*0610*/ 	.short	0x010a
        /*0612*/ 	.byte	0x05
	.zero		1


	//   ....[70]....
        /*0614*/ 	.word	0x00002a00
        /*0618*/ 	.word	0x000000ff
        /*061c*/ 	.word	0x00000000
        /*0620*/ 	.short	0x010a
        /*0622*/ 	.byte	0x05
	.zero		1


	//   ....[71]....
        /*0624*/ 	.word	0x00002a90
        /*0628*/ 	.word	0x000000ff
        /*062c*/ 	.word	0x00000000
        /*0630*/ 	.short	0x010a
        /*0632*/ 	.byte	0x05
	.zero		1


	//   ....[72]....
        /*0634*/ 	.word	0x00002b20
        /*0638*/ 	.word	0x000000ff
        /*063c*/ 	.word	0x00000000
        /*0640*/ 	.short	0x010a
        /*0642*/ 	.byte	0x05
	.zero		1


	//   ....[73]....
        /*0644*/ 	.word	0x00002bb0
        /*0648*/ 	.word	0x000000ff
        /*064c*/ 	.word	0x00000000
        /*0650*/ 	.short	0x010a
        /*0652*/ 	.byte	0x05
	.zero		1


	//   ....[74]....
        /*0654*/ 	.word	0x00002c40
        /*0658*/ 	.word	0x000000ff
        /*065c*/ 	.word	0x00000000
        /*0660*/ 	.short	0x010a
        /*0662*/ 	.byte	0x05
	.zero		1


	//   ....[75]....
        /*0664*/ 	.word	0x00002cd0
        /*0668*/ 	.word	0x000000ff
        /*066c*/ 	.word	0x00000000
        /*0670*/ 	.short	0x010a
        /*0672*/ 	.byte	0x05
	.zero		1


	//   ....[76]....
        /*0674*/ 	.word	0x00002d60
        /*0678*/ 	.word	0x000000ff
        /*067c*/ 	.word	0x00000000
        /*0680*/ 	.short	0x010a
        /*0682*/ 	.byte	0x05
	.zero		1


	//   ....[77]....
        /*0684*/ 	.word	0x00002df0
        /*0688*/ 	.word	0x000000ff
        /*068c*/ 	.word	0x00000000
        /*0690*/ 	.short	0x010a
        /*0692*/ 	.byte	0x05
	.zero		1


	//   ....[78]....
        /*0694*/ 	.word	0x00002e80
        /*0698*/ 	.word	0x000000ff
        /*069c*/ 	.word	0x00000000
        /*06a0*/ 	.short	0x010a
        /*06a2*/ 	.byte	0x05
	.zero		1


	//   ....[79]....
        /*06a4*/ 	.word	0x00002f10
        /*06a8*/ 	.word	0x000000ff
        /*06ac*/ 	.word	0x00000000
        /*06b0*/ 	.short	0x010a
        /*06b2*/ 	.byte	0x05
	.zero		1


	//   ....[80]....
        /*06b4*/ 	.word	0x00002fa0
        /*06b8*/ 	.word	0x000000ff
        /*06bc*/ 	.word	0x00000000
        /*06c0*/ 	.short	0x010a
        /*06c2*/ 	.byte	0x05
	.zero		1


	//   ....[81]....
        /*06c4*/ 	.word	0x00003040
        /*06c8*/ 	.word	0x00000000
        /*06cc*/ 	.word	0x00000000
        /*06d0*/ 	.short	0x010a
        /*06d2*/ 	.byte	0xff
	.zero		1


	//   ....[82]....
        /*06d4*/ 	.word	0x00003180
        /*06d8*/ 	.word	0x00000000
        /*06dc*/ 	.word	0x00000190
        /*06e0*/ 	.short	0x010a
        /*06e2*/ 	.byte	0xff
	.zero		1


	//   ....[83]....
        /*06e4*/ 	.word	0x000031f0
        /*06e8*/ 	.word	0x00000000
        /*06ec*/ 	.word	0x00000000
        /*06f0*/ 	.short	0x0101
        /*06f2*/ 	.byte	0xff
	.zero		1


	//   ....[84]....
        /*06f4*/ 	.word	0x00003200
        /*06f8*/ 	.word	0x000000ff
        /*06fc*/ 	.word	0x00000140
        /*0700*/ 	.short	0x010a
        /*0702*/ 	.byte	0x05
	.zero		1


	//   ....[85]....
        /*0704*/ 	.word	0x00003320
        /*0708*/ 	.word	0x00000000
        /*070c*/ 	.word	0x00000130
        /*0710*/ 	.short	0x010a
        /*0712*/ 	.byte	0xff
	.zero		1


	//   ....[86]....
        /*0714*/ 	.word	0x00003410
        /*0718*/ 	.word	0x00000000
        /*071c*/ 	.word	0x00000000
        /*0720*/ 	.short	0x0101
        /*0722*/ 	.byte	0xff
	.zero		1


	//   ....[87]....
        /*0724*/ 	.word	0x000034c0
        /*0728*/ 	.word	0x000000ff
        /*072c*/ 	.word	0x00000140
        /*0730*/ 	.short	0x0106
        /*0732*/ 	.byte	0x05
	.zero		1


	//   ....[88]....
        /*0734*/ 	.word	0x000034e0
        /*0738*/ 	.word	0x000000ff
        /*073c*/ 	.word	0x00000140
        /*0740*/ 	.short	0x010a
        /*0742*/ 	.byte	0x05
	.zero		1


	//   ....[89]....
        /*0744*/ 	.word	0x00003570
        /*0748*/ 	.word	0x000000ff
        /*074c*/ 	.word	0x00000140
        /*0750*/ 	.short	0x0106
        /*0752*/ 	.byte	0x04
	.zero		1


	//   ....[90]....
        /*0754*/ 	.word	0x000035b0
        /*0758*/ 	.word	0x00000000
        /*075c*/ 	.word	0x00000140
        /*0760*/ 	.short	0x010a
        /*0762*/ 	.byte	0xff
	.zero		1


	//   ....[91]....
        /*0764*/ 	.word	0x000037f0
        /*0768*/ 	.word	0x000000ff
        /*076c*/ 	.word	0x00000008
        /*0770*/ 	.short	0x010a
        /*0772*/ 	.byte	0x06
	.zero		1


	//   ....[92]....
        /*0774*/ 	.word	0x00003810
        /*0778*/ 	.word	0x000000ff
        /*077c*/ 	.word	0x00000008
        /*0780*/ 	.short	0x010a
        /*0782*/ 	.byte	0x06
	.zero		1


	//   ....[93]....
        /*0784*/ 	.word	0x000039a0
        /*0788*/ 	.word	0x000000ff
        /*078c*/ 	.word	0x00000008
        /*0790*/ 	.short	0x010a
        /*0792*/ 	.byte	0x06
	.zero		1


	//   ....[94]....
        /*0794*/ 	.word	0x000039c0
        /*0798*/ 	.word	0x000000ff
        /*079c*/ 	.word	0x00000008
        /*07a0*/ 	.short	0x010a
        /*07a2*/ 	.byte	0x06
	.zero		1


	//   ....[95]....
        /*07a4*/ 	.word	0x00003a80
        /*07a8*/ 	.word	0x000000ff
        /*07ac*/ 	.word	0x00000000
        /*07b0*/ 	.short	0x0101
        /*07b2*/ 	.byte	0x07
	.zero		1


	//   ....[96]....
        /*07b4*/ 	.word	0x00003d90
        /*07b8*/ 	.word	0x00000003
        /*07bc*/ 	.word	0x00000130
        /*07c0*/ 	.short	0x010a
        /*07c2*/ 	.byte	0xff
	.zero		1


	//   ....[97]....
        /*07c4*/ 	.word	0x00003e50
        /*07c8*/ 	.word	0x00000003
        /*07cc*/ 	.word	0x00000000
        /*07d0*/ 	.short	0x0101
        /*07d2*/ 	.byte	0xff
	.zero		1


	//   ....[98]....
        /*07d4*/ 	.word	0x00003f00
        /*07d8*/ 	.word	0x000000ff
        /*07dc*/ 	.word	0x00000000
        /*07e0*/ 	.short	0x010a
        /*07e2*/ 	.byte	0x06
	.zero		1


	//   ....[99]....
        /*07e4*/ 	.word	0x00003f10
        /*07e8*/ 	.word	0x000000ff
        /*07ec*/ 	.word	0x00000170
        /*07f0*/ 	.short	0x010a
        /*07f2*/ 	.byte	0x0a
	.zero		1


	//   ....[100]....
        /*07f4*/ 	.word	0x00003fc0
        /*07f8*/ 	.word	0x000000ff
        /*07fc*/ 	.word	0x00000000
        /*0800*/ 	.short	0x010a
        /*0802*/ 	.byte	0x09
	.zero		1


	//   ....[101]....
        /*0804*/ 	.word	0x00004100
        /*0808*/ 	.word	0x000000ff
        /*080c*/ 	.word	0x00000000
        /*0810*/ 	.short	0x010a
        /*0812*/ 	.byte	0x06
	.zero		1


	//   ....[102]....
        /*0814*/ 	.word	0x00004360
        /*0818*/ 	.word	0x000000ff
        /*081c*/ 	.word	0x00000000
        /*0820*/ 	.short	0x010a
        /*0822*/ 	.byte	0x07
	.zero		1


	//   ....[103]....
        /*0824*/ 	.word	0x000043f0
        /*0828*/ 	.word	0x000000ff
        /*082c*/ 	.word	0x00000000
        /*0830*/ 	.short	0x010a
        /*0832*/ 	.byte	0x07
	.zero		1


	//   ....[104]....
        /*0834*/ 	.word	0x00004480
        /*0838*/ 	.word	0x000000ff
        /*083c*/ 	.word	0x00000000
        /*0840*/ 	.short	0x010a
        /*0842*/ 	.byte	0x07
	.zero		1


	//   ....[105]....
        /*0844*/ 	.word	0x00004520
        /*0848*/ 	.word	0x00000000
        /*084c*/ 	.word	0x00000000
        /*0850*/ 	.short	0x010a
        /*0852*/ 	.byte	0xff
	.zero		1


	//   ....[106]....
        /*0854*/ 	.word	0x00004560
        /*0858*/ 	.word	0x00000000
        /*085c*/ 	.word	0x00000000
        /*0860*/ 	.short	0x010a
        /*0862*/ 	.byte	0xff
	.zero		1


	//   ....[107]....
        /*0864*/ 	.word	0x000045d0
        /*0868*/ 	.word	0x000000ff
        /*086c*/ 	.word	0x00000000
        /*0870*/ 	.short	0x0101
        /*0872*/ 	.byte	0x05
	.zero		1


	//   ....[108]....
        /*0874*/ 	.word	0x00004610
        /*0878*/ 	.word	0x000000ff
        /*087c*/ 	.word	0x000001b0
        /*0880*/ 	.short	0x010a
        /*0882*/ 	.byte	0x08
	.zero		1


	//   ....[109]....
        /*0884*/ 	.word	0x00004660
        /*0888*/ 	.word	0x000000ff
        /*088c*/ 	.word	0x00000000
        /*0890*/ 	.short	0x0101
        /*0892*/ 	.byte	0x05
	.zero		1


	//   ....[110]....
        /*0894*/ 	.word	0x00004a90
        /*0898*/ 	.word	0x00000000
        /*089c*/ 	.word	0x00000130
        /*08a0*/ 	.short	0x010a
        /*08a2*/ 	.byte	0xff
	.zero		1


	//   ....[111]....
        /*08a4*/ 	.word	0x00004b50
        /*08a8*/ 	.word	0x00000000
        /*08ac*/ 	.word	0x00000000
        /*08b0*/ 	.short	0x0101
        /*08b2*/ 	.byte	0xff
	.zero		1


	//   ....[112]....
        /*08b4*/ 	.word	0x00004e70
        /*08b8*/ 	.word	0x000000ff
        /*08bc*/ 	.word	0x00000128
        /*08c0*/ 	.short	0x010a
        /*08c2*/ 	.byte	0x06
	.zero		1


	//   ....[113]....
        /*08c4*/ 	.word	0x00005060
        /*08c8*/ 	.word	0x000000ff
        /*08cc*/ 	.word	0x00000110
        /*08d0*/ 	.short	0x010a
        /*08d2*/ 	.byte	0x06
	.zero		1


	//   ....[114]....
        /*08d4*/ 	.word	0x00005210
        /*08d8*/ 	.word	0x000000ff
        /*08dc*/ 	.word	0x00000100
        /*08e0*/ 	.short	0x010b
        /*08e2*/ 	.byte	0x06
	.zero		1


	//   ....[115]....
        /*08e4*/ 	.word	0x00005250
        /*08e8*/ 	.word	0x000000ff
        /*08ec*/ 	.word	0x00000000
        /*08f0*/ 	.short	0x0101
        /*08f2*/ 	.byte	0x08
	.zero		1


	//   ....[116]....
        /*08f4*/ 	.word	0x00005270
        /*08f8*/ 	.word	0x000000ff
        /*08fc*/ 	.word	0x00000118
        /*0900*/ 	.short	0x010a
        /*0902*/ 	.byte	0x06
	.zero		1


	//   ....[117]....
        /*0904*/ 	.word	0x000054d0
        /*0908*/ 	.word	0x000000ff
        /*090c*/ 	.word	0x00000108
        /*0910*/ 	.short	0x010b
        /*0912*/ 	.byte	0x06
	.zero		1


	//   ....[118]....
        /*0914*/ 	.word	0x000054f0
        /*0918*/ 	.word	0x000000ff
        /*091c*/ 	.word	0x00000000
        /*0920*/ 	.short	0x0101
        /*0922*/ 	.byte	0x0d
	.zero		1


	//   ....[119]....
        /*0924*/ 	.word	0x00005540
        /*0928*/ 	.word	0x000000ff
        /*092c*/ 	.word	0x00000110
        /*0930*/ 	.short	0x010a
        /*0932*/ 	.byte	0x06
	.zero		1


	//   ....[120]....
        /*0934*/ 	.word	0x00005580
        /*0938*/ 	.word	0x00000002
        /*093c*/ 	.word	0x00000118
        /*0940*/ 	.short	0x010a
        /*0942*/ 	.byte	0xff
	.zero		1


	//   ....[121]....
        /*0944*/ 	.word	0x000057f0
        /*0948*/ 	.word	0x00000000
        /*094c*/ 	.word	0x00000130
        /*0950*/ 	.short	0x010a
        /*0952*/ 	.byte	0xff
	.zero		1


	//   ....[122]....
        /*0954*/ 	.word	0x000058c0
        /*0958*/ 	.word	0x00000000
        /*095c*/ 	.word	0x00000000
        /*0960*/ 	.short	0x0101
        /*0962*/ 	.byte	0xff
	.zero		1


	//   ....[123]....
        /*0964*/ 	.word	0x00006480
        /*0968*/ 	.word	0x00000002
        /*096c*/ 	.word	0x00000100
        /*0970*/ 	.short	0x010a
        /*0972*/ 	.byte	0xff
	.zero		1


	//   ....[124]....
        /*0974*/ 	.word	0x000064e0
        /*0978*/ 	.word	0x00000002
        /*097c*/ 	.word	0x00000150
        /*0980*/ 	.short	0x010a
        /*0982*/ 	.byte	0xff
	.zero		1


	//   ....[125]....
        /*0984*/ 	.word	0x00006730
        /*0988*/ 	.word	0x00000004
        /*098c*/ 	.word	0x00000100
        /*0990*/ 	.short	0x010a
        /*0992*/ 	.byte	0xff
	.zero		1


	//   ....[126]....
        /*0994*/ 	.word	0x00006880
        /*0998*/ 	.word	0x00000000
        /*099c*/ 	.word	0x00000000
        /*09a0*/ 	.short	0x0101
        /*09a2*/ 	.byte	0xff
	.zero		1


	//   ....[127]....
        /*09a4*/ 	.word	0x000069b0
        /*09a8*/ 	.word	0x000000df
        /*09ac*/ 	.word	0x00000150
        /*09b0*/ 	.short	0x010a
        /*09b2*/ 	.byte	0xff
	.zero		1


	//   ....[128]....
        /*09b4*/ 	.word	0x000093f0
        /*09b8*/ 	.word	0x00000053
        /*09bc*/ 	.word	0x00000000
        /*09c0*/ 	.short	0x0101
        /*09c2*/ 	.byte	0xff
	.zero		1


	//   ....[129]....
        /*09c4*/ 	.word	0x0000e400
        /*09c8*/ 	.word	0x00000002
        /*09cc*/ 	.word	0x00000100
        /*09d0*/ 	.short	0x010a
        /*09d2*/ 	.byte	0xff
	.zero		1


	//   ....[130]....
        /*09d4*/ 	.word	0x0000e5a0
        /*09d8*/ 	.word	0x00000002
        /*09dc*/ 	.word	0x000001a0
        /*09e0*/ 	.short	0x010a
        /*09e2*/ 	.byte	0xff
	.zero		1


	//   ....[131]....
        /*09e4*/ 	.word	0x0000e600
        /*09e8*/ 	.word	0x00000004
        /*09ec*/ 	.word	0x00000080
        /*09f0*/ 	.short	0x010a
        /*09f2*/ 	.byte	0xff
	.zero		1


	//   ....[132]....
        /*09f4*/ 	.word	0x0000e660
        /*09f8*/ 	.word	0x00000004
        /*09fc*/ 	.word	0x00000080
        /*0a00*/ 	.short	0x010a
        /*0a02*/ 	.byte	0xff
	.zero		1


	//   ....[133]....
        /*0a04*/ 	.word	0x0000e6b0
        /*0a08*/ 	.word	0x00000003
        /*0a0c*/ 	.word	0x00000130
        /*0a10*/ 	.short	0x010a
        /*0a12*/ 	.byte	0xff
	.zero		1


	//   ....[134]....
        /*0a14*/ 	.word	0x0000e710
        /*0a18*/ 	.word	0x00000003
        /*0a1c*/ 	.word	0x00000000
        /*0a20*/ 	.short	0x010a
        /*0a22*/ 	.byte	0xff
	.zero		1


	//   ....[135]....
        /*0a24*/ 	.word	0x0000e770
        /*0a28*/ 	.word	0x00000003
        /*0a2c*/ 	.word	0x00000000
        /*0a30*/ 	.short	0x010a
        /*0a32*/ 	.byte	0xff
	.zero		1


	//   ....[136]....
        /*0a34*/ 	.word	0x0000e7d0
        /*0a38*/ 	.word	0x00000003
        /*0a3c*/ 	.word	0x00000000
        /*0a40*/ 	.short	0x010a
        /*0a42*/ 	.byte	0xff
	.zero		1


	//   ....[137]....
        /*0a44*/ 	.word	0x0000e830
        /*0a48*/ 	.word	0x00000003
        /*0a4c*/ 	.word	0x00000000
        /*0a50*/ 	.short	0x010a
        /*0a52*/ 	.byte	0xff
	.zero		1


	//   ....[138]....
        /*0a54*/ 	.word	0x0000e890
        /*0a58*/ 	.word	0x00000003
        /*0a5c*/ 	.word	0x00000000
        /*0a60*/ 	.short	0x010a
        /*0a62*/ 	.byte	0xff
	.zero		1


	//   ....[139]....
        /*0a64*/ 	.word	0x0000e8f0
        /*0a68*/ 	.word	0x00000003
        /*0a6c*/ 	.word	0x00000000
        /*0a70*/ 	.short	0x010a
        /*0a72*/ 	.byte	0xff
	.zero		1


	//   ....[140]....
        /*0a74*/ 	.word	0x0000e950
        /*0a78*/ 	.word	0x00000003
        /*0a7c*/ 	.word	0x00000000
        /*0a80*/ 	.short	0x010a
        /*0a82*/ 	.byte	0xff
	.zero		1


	//   ....[141]....
        /*0a84*/ 	.word	0x0000e9b0
        /*0a88*/ 	.word	0x00000003
        /*0a8c*/ 	.word	0x00000000
        /*0a90*/ 	.short	0x010a
        /*0a92*/ 	.byte	0xff
	.zero		1


	//   ....[142]....
        /*0a94*/ 	.word	0x0000ea10
        /*0a98*/ 	.word	0x00000003
        /*0a9c*/ 	.word	0x00000000
        /*0aa0*/ 	.short	0x010a
        /*0aa2*/ 	.byte	0xff
	.zero		1


	//   ....[143]....
        /*0aa4*/ 	.word	0x0000ea70
        /*0aa8*/ 	.word	0x00000003
        /*0aac*/ 	.word	0x00000000
        /*0ab0*/ 	.short	0x010a
        /*0ab2*/ 	.byte	0xff
	.zero		1


	//   ....[144]....
        /*0ab4*/ 	.word	0x0000ead0
        /*0ab8*/ 	.word	0x00000003
        /*0abc*/ 	.word	0x00000000
        /*0ac0*/ 	.short	0x010a
        /*0ac2*/ 	.byte	0xff
	.zero		1


	//   ....[145]....
        /*0ac4*/ 	.word	0x0000eb30
        /*0ac8*/ 	.word	0x00000003
        /*0acc*/ 	.word	0x00000000
        /*0ad0*/ 	.short	0x010a
        /*0ad2*/ 	.byte	0xff
	.zero		1


	//   ....[146]....
        /*0ad4*/ 	.word	0x0000eb90
        /*0ad8*/ 	.word	0x00000003
        /*0adc*/ 	.word	0x00000000
        /*0ae0*/ 	.short	0x010a
        /*0ae2*/ 	.byte	0xff
	.zero		1


	//   ....[147]....
        /*0ae4*/ 	.word	0x0000ebf0
        /*0ae8*/ 	.word	0x00000003
        /*0aec*/ 	.word	0x00000000
        /*0af0*/ 	.short	0x010a
        /*0af2*/ 	.byte	0xff
	.zero		1


	//   ....[148]....
        /*0af4*/ 	.word	0x0000ec50
        /*0af8*/ 	.word	0x00000003
        /*0afc*/ 	.word	0x00000000
        /*0b00*/ 	.short	0x010a
        /*0b02*/ 	.byte	0xff
	.zero		1


	//   ....[149]....
        /*0b04*/ 	.word	0x0000eca0
        /*0b08*/ 	.word	0x00000000
        /*0b0c*/ 	.word	0x00000190
        /*0b10*/ 	.short	0x010a
        /*0b12*/ 	.byte	0xff
	.zero		1


	//   ....[150]....
        /*0b14*/ 	.word	0x0000ed00
        /*0b18*/ 	.word	0x00000003
        /*0b1c*/ 	.word	0x00000140
        /*0b20*/ 	.short	0x010a
        /*0b22*/ 	.byte	0xff
	.zero		1


	//   ....[151]....
        /*0b24*/ 	.word	0x0000ed50
        /*0b28*/ 	.word	0x00000000
        /*0b2c*/ 	.word	0x00000130
        /*0b30*/ 	.short	0x010a
        /*0b32*/ 	.byte	0xff
	.zero		1


	//   ....[152]....
        /*0b34*/ 	.word	0x0000edb0
        /*0b38*/ 	.word	0x00000002
        /*0b3c*/ 	.word	0x00000140
        /*0b40*/ 	.short	0x010a
        /*0b42*/ 	.byte	0xff
	.zero		1


	//   ....[153]....
        /*0b44*/ 	.word	0x0000ee10
        /*0b48*/ 	.word	0x00000005
        /*0b4c*/ 	.word	0x00000008
        /*0b50*/ 	.short	0x010a
        /*0b52*/ 	.byte	0xff
	.zero		1


	//   ....[154]....
        /*0b54*/ 	.word	0x0000eef0
        /*0b58*/ 	.word	0x00000002
        /*0b5c*/ 	.word	0x00000008
        /*0b60*/ 	.short	0x010a
        /*0b62*/ 	.byte	0xff
	.zero		1


	//   ....[155]....
        /*0b64*/ 	.word	0x0000ef40
        /*0b68*/ 	.word	0x00000003
        /*0b6c*/ 	.word	0x00000130
        /*0b70*/ 	.short	0x010a
        /*0b72*/ 	.byte	0xff
	.zero		1


	//   ....[156]....
        /*0b74*/ 	.word	0x0000efa0
        /*0b78*/ 	.word	0x00000003
        /*0b7c*/ 	.word	0x00000170
        /*0b80*/ 	.short	0x010a
        /*0b82*/ 	.byte	0xff
	.zero		1


	//   ....[157]....
        /*0b84*/ 	.word	0x0000f000
        /*0b88*/ 	.word	0x00000003
        /*0b8c*/ 	.word	0x00000000
        /*0b90*/ 	.short	0x010a
        /*0b92*/ 	.byte	0xff
	.zero		1


	//   ....[158]....
        /*0b94*/ 	.word	0x0000f060
        /*0b98*/ 	.word	0x00000002
        /*0b9c*/ 	.word	0x00000000
        /*0ba0*/ 	.short	0x010a
        /*0ba2*/ 	.byte	0xff
	.zero		1


	//   ....[159]....
        /*0ba4*/ 	.word	0x0000f0c0
        /*0ba8*/ 	.word	0x00000003
        /*0bac*/ 	.word	0x00000000
        /*0bb0*/ 	.short	0x010a
        /*0bb2*/ 	.byte	0xff
	.zero		1


	//   ....[160]....
        /*0bb4*/ 	.word	0x0000f120
        /*0bb8*/ 	.word	0x00000003
        /*0bbc*/ 	.word	0x00000000
        /*0bc0*/ 	.short	0x010a
        /*0bc2*/ 	.byte	0xff
	.zero		1


	//   ....[161]....
        /*0bc4*/ 	.word	0x0000f180
        /*0bc8*/ 	.word	0x00000000
        /*0bcc*/ 	.word	0x000001b0
        /*0bd0*/ 	.short	0x010a
        /*0bd2*/ 	.byte	0xff
	.zero		1


	//   ....[162]....
        /*0bd4*/ 	.word	0x0000f1d0
        /*0bd8*/ 	.word	0x00000000
        /*0bdc*/ 	.word	0x00000130
        /*0be0*/ 	.short	0x010a
        /*0be2*/ 	.byte	0xff
	.zero		1


	//   ....[163]....
        /*0be4*/ 	.word	0x0000f230
        /*0be8*/ 	.word	0x00000002
        /*0bec*/ 	.word	0x00000128
        /*0bf0*/ 	.short	0x010a
        /*0bf2*/ 	.byte	0xff
	.zero		1


	//   ....[164]....
        /*0bf4*/ 	.word	0x0000f290
        /*0bf8*/ 	.word	0x00000005
        /*0bfc*/ 	.word	0x00000110
        /*0c00*/ 	.short	0x010a
        /*0c02*/ 	.byte	0xff
	.zero		1


	//   ....[165]....
        /*0c04*/ 	.word	0x0000f2f0
        /*0c08*/ 	.word	0x00000002
        /*0c0c*/ 	.word	0x00000118
        /*0c10*/ 	.short	0x010a
        /*0c12*/ 	.byte	0xff
	.zero		1


	//   ....[166]....
        /*0c14*/ 	.word	0x0000f350
        /*0c18*/ 	.word	0x00000002
        /*0c1c*/ 	.word	0x00000110
        /*0c20*/ 	.short	0x010a
        /*0c22*/ 	.byte	0xff
	.zero		1


	//   ....[167]....
        /*0c24*/ 	.word	0x0000f3a0
        /*0c28*/ 	.word	0x00000000
        /*0c2c*/ 	.word	0x00000130
        /*0c30*/ 	.short	0x010a
        /*0c32*/ 	.byte	0xff
	.zero		1


	//   ....[168]....
        /*0c34*/ 	.word	0x0000f3f0
        /*0c38*/ 	.word	0x00000004
        /*0c3c*/ 	.word	0x00000100
        /*0c40*/ 	.short	0x010a
        /*0c42*/ 	.byte	0xff
	.zero		1


	//   ....[169]....
        /*0c44*/ 	.word	0x0000f440
        /*0c48*/ 	.word	0x000000df
        /*0c4c*/ 	.word	0x00000150
        /*0c50*/ 	.short	0x010a
        /*0c52*/ 	.byte	0xff
	.zero		1


	//----- nvinfo : EIATTR_NUM_MBARRIERS
	.align		4
.L_51:
        /*0c54*/ 	.byte	0x03, 0x38
        /*0c56*/ 	.short	0x0037


	//----- nvinfo : EIATTR_EXIT_INSTR_OFFSETS
	.align		4
        /*0c58*/ 	.byte	0x04, 0x1c
        /*0c5a*/ 	.short	(.L_53 - .L_52)


	//   ....[0]....
.L_52:
        /*0c5c*/ 	.word	0x00003070


	//   ....[1]....
        /*0c60*/ 	.word	0x00003580


	//   ....[2]....
        /*0c64*/ 	.word	0x000035e0


	//   ....[3]....
        /*0c68*/ 	.word	0x00004890


	//   ....[4]....
        /*0c6c*/ 	.word	0x000055b0


	//   ....[5]....
        /*0c70*/ 	.word	0x000055f0


	//   ....[6]....
        /*0c74*/ 	.word	0x0000e590


	//----- nvinfo : EIATTR_MAX_THREADS
	.align		4
.L_53:
        /*0c78*/ 	.byte	0x04, 0x05
        /*0c7a*/ 	.short	(.L_55 - .L_54)
.L_54:
        /*0c7c*/ 	.word	0x00000100
        /*0c80*/ 	.word	0x00000001
        /*0c84*/ 	.word	0x00000001


	//----- nvinfo : EIATTR_CRS_STACK_SIZE
	.align		4
.L_55:
        /*0c88*/ 	.byte	0x04, 0x1e
        /*0c8a*/ 	.short	(.L_57 - .L_56)
.L_56:
        /*0c8c*/ 	.word	0x00000000


	//----- nvinfo : EIATTR_CBANK_PARAM_SIZE
	.align		4
.L_57:
        /*0c90*/ 	.byte	0x03, 0x19
        /*0c92*/ 	.short	0x0800


	//----- nvinfo : EIATTR_PARAM_CBANK
	.align		4
        /*0c94*/ 	.byte	0x04, 0x0a
        /*0c96*/ 	.short	(.L_59 - .L_58)
	.align		4
.L_58:
        /*0c98*/ 	.word	index@(.nv.constant0._ZN7cutlass13device_kernelINS_4gemm6kernel13GemmUniversalIN4cute5tupleIJiiiiEEENS1_10collective13CollectiveMmaINS1_35MainloopSm100TmaUmmaWarpSpecializedILi16ELi2ELi4ENS5_IJNS4_1CILi2EEENSA_ILi1EEESC_EEEEENS5_IJNSA_ILi256EEENSA_ILi128EEENSA_ILi64EEEEEENS_12float_e4m3_tENS5_IJlSC_lEEESJ_SK_NS4_8TiledMMAINS4_8MMA_AtomIJNS4_10MMA_TraitsINS4_25SM100_MMA_F8F6F4_2x1SM_SSEJSJ_SJ_fSF_SG_NS4_17integral_constantINS4_4UMMA5MajorELSR_0EEESS_NSP_INSQ_7ScaleInELST_0EEESU_EEEEEENS4_6LayoutINS5_IJSC_SC_SC_EEENS5_IJNSA_ILi0EEESZ_SZ_EEEEENS5_IJNS4_10UnderscoreES12_S12_EEEEENS4_18SM100_TMA_2SM_LOADENS4_14ComposedLayoutINS4_7SwizzleILi2ELi4ELi3EEENS4_18smem_ptr_flag_bitsILi8EEENSX_INS5_IJNSA_ILi8EEESH_EEENS5_IJSH_SC_EEEEEEEvNS4_8identityES15_S1F_vS1G_EENS_8epilogue10collective18CollectiveEpilogueINS1I_23Sm100TmaWarpSpecializedILi2ELi2ELi64ELb0ELb0EEEJNS5_IJSG_SG_SH_EEENS5_IJNSX_ISG_SC_EENSX_ISH_SC_EEEEESJ_SK_SJ_SK_NS1I_6fusion15FusionCallbacksIS1M_NS1R_13LinCombEltActINS1I_6thread4SiLuESJ_fSJ_fLNS_15FloatRoundStyleE2EEES1N_S1Q_JEEENS4_5SM1004TMEM4LOAD26SM100_TMEM_LOAD_32dp32b64xENS4_13SM90_TMA_LOADES1F_NS4_39AutoVectorizingCopyWithAssumedAlignmentILi128EEENS4_14SM90_TMA_STOREES1F_S25_S25_EEEvvEEEEvNT_6ParamsE)
        /*0c9c*/ 	.short	0x0380
        /*0c9e*/ 	.short	0x0800


	//----- nvinfo : EIATTR_SW_WAR
	.align		4
.L_59:
        /*0ca0*/ 	.byte	0x04, 0x36
        /*0ca2*/ 	.short	(.L_61 - .L_60)
.L_60:
        /*0ca4*/ 	.word	0x00000008
.L_61:


//--------------------- .nv.callgraph             --------------------------
	.section	.nv.callgraph,"",@"SHT_CUDA_CALLGRAPH"
	.align	4
	.sectionentsize	8
	.align		4
        /*0000*/ 	.word	0x00000000
	.align		4
        /*0004*/ 	.word	0xffffffff
	.align		4
        /*0008*/ 	.word	index@(_ZN7cutlass13device_kernelINS_4gemm6kernel13GemmUniversalIN4cute5tupleIJiiiiEEENS1_10collective13CollectiveMmaINS1_35MainloopSm100TmaUmmaWarpSpecializedILi16ELi2ELi4ENS5_IJNS4_1CILi2EEENSA_ILi1EEESC_EEEEENS5_IJNSA_ILi256EEENSA_ILi128EEENSA_ILi64EEEEEENS_12float_e4m3_tENS5_IJlSC_lEEESJ_SK_NS4_8TiledMMAINS4_8MMA_AtomIJNS4_10MMA_TraitsINS4_25SM100_MMA_F8F6F4_2x1SM_SSEJSJ_SJ_fSF_SG_NS4_17integral_constantINS4_4UMMA5MajorELSR_0EEESS_NSP_INSQ_7ScaleInELST_0EEESU_EEEEEENS4_6LayoutINS5_IJSC_SC_SC_EEENS5_IJNSA_ILi0EEESZ_SZ_EEEEENS5_IJNS4_10UnderscoreES12_S12_EEEEENS4_18SM100_TMA_2SM_LOADENS4_14ComposedLayoutINS4_7SwizzleILi2ELi4ELi3EEENS4_18smem_ptr_flag_bitsILi8EEENSX_INS5_IJNSA_ILi8EEESH_EEENS5_IJSH_SC_EEEEEEEvNS4_8identityES15_S1F_vS1G_EENS_8epilogue10collective18CollectiveEpilogueINS1I_23Sm100TmaWarpSpecializedILi2ELi2ELi64ELb0ELb0EEEJNS5_IJSG_SG_SH_EEENS5_IJNSX_ISG_SC_EENSX_ISH_SC_EEEEESJ_SK_SJ_SK_NS1I_6fusion15FusionCallbacksIS1M_NS1R_13LinCombEltActINS1I_6thread4SiLuESJ_fSJ_fLNS_15FloatRoundStyleE2EEES1N_S1Q_JEEENS4_5SM1004TMEM4LOAD26SM100_TMEM_LOAD_32dp32b64xENS4_13SM90_TMA_LOADES1F_NS4_39AutoVectorizingCopyWithAssumedAlignmentILi128EEENS4_14SM90_TMA_STOREES1F_S25_S25_EEEvvEEEEvNT_6ParamsE)
	.align		4
        /*000c*/ 	.word	index@(__assertfail)
	.align		4
        /*0010*/ 	.word	0x00000000
	.align		4
        /*0014*/ 	.word	0xfffffffe
	.align		4
        /*0018*/ 	.word	0x00000000
	.align		4
        /*001c*/ 	.word	0xfffffffd
	.align		4
        /*0020*/ 	.word	0x00000000
	.align		4
        /*0024*/ 	.word	0xfffffffc


//--------------------- .nv.constant4             --------------------------
	.section	.nv.constant4,"a",@progbits
	.align	8
	.align		8
.nv.constant4:
        /*0000*/ 	.dword	__assertfail
	.align		8
        /*0008*/ 	.dword	__unnamed_1
	.align		8
        /*0010*/ 	.dword	__unnamed_2
	.align		8
        /*0018*/ 	.dword	_ZN39_INTERNAL_60302c1e_4_k_cu_4bb7e2fa_27334cuda3std3__45__cpo5beginE
	.align		8
        /*0020*/ 	.dword	_ZN39_INTERNAL_60302c1e_4_k_cu_4bb7e2fa_27334cuda3std3__45__cpo3endE
	.align		8
        /*0028*/ 	.dword	_ZN39_INTERNAL_60302c1e_4_k_cu_4bb7e2fa_27334cuda3std3__45__cpo6cbeginE
	.align		8
        /*0030*/ 	.dword	_ZN39_INTERNAL_60302c1e_4_k_cu_4bb7e2fa_27334cuda3std3__45__cpo4cendE
	.align		8
        /*0038*/ 	.dword	_ZN39_INTERNAL_60302c1e_4_k_cu_4bb7e2fa_27334cuda3std3__441_GLOBAL__N__60302c1e_4_k_cu_4bb7e2fa_27336ignoreE
	.align		8
        /*0040*/ 	.dword	_ZN39_INTERNAL_60302c1e_4_k_cu_4bb7e2fa_27334cuda3std3__419piecewise_constructE
	.align		8
        /*0048*/ 	.dword	_ZN39_INTERNAL_60302c1e_4_k_cu_4bb7e2fa_27334cuda3std3__48in_placeE
	.align		8
        /*0050*/ 	.dword	_ZN39_INTERNAL_60302c1e_4_k_cu_4bb7e2fa_27334cuda3std6ranges3__45__cpo4swapE
	.align		8
        /*0058*/ 	.dword	_ZN39_INTERNAL_60302c1e_4_k_cu_4bb7e2fa_27334cuda3std6ranges3__45__cpo9iter_moveE
	.align		8
        /*0060*/ 	.dword	_ZN39_INTERNAL_60302c1e_4_k_cu_4bb7e2fa_27334cute7productE
	.align		8
        /*0068*/ 	.dword	_ZN39_INTERNAL_60302c1e_4_k_cu_4bb7e2fa_27334cute1_E
	.align		8
        /*0070*/ 	.dword	$str$25
	.align		8
        /*0078*/ 	.dword	$str$26
	.align		8
        /*0080*/ 	.dword	$str$27
	.align		8
        /*0088*/ 	.dword	$str$28


//--------------------- .text._ZN7cutlass13device_kernelINS_4gemm6kernel13GemmUniversalIN4cute5tupleIJiiiiEEENS1_10collective13CollectiveMmaINS1_35MainloopSm100TmaUmmaWarpSpecializedILi16ELi2ELi4ENS5_IJNS4_1CILi2EEENSA_ILi1EEESC_EEEEENS5_IJNSA_ILi256EEENSA_ILi128EEENSA_ILi64EEEEEENS_12float_e4m3_tENS5_IJlSC_lEEESJ_SK_NS4_8TiledMMAINS4_8MMA_AtomIJNS4_10MMA_TraitsINS4_25SM100_MMA_F8F6F4_2x1SM_SSEJSJ_SJ_fSF_SG_NS4_17integral_constantINS4_4UMMA5MajorELSR_0EEESS_NSP_INSQ_7ScaleInELST_0EEESU_EEEEEENS4_6LayoutINS5_IJSC_SC_SC_EEENS5_IJNSA_ILi0EEESZ_SZ_EEEEENS5_IJNS4_10UnderscoreES12_S12_EEEEENS4_18SM100_TMA_2SM_LOADENS4_14ComposedLayoutINS4_7SwizzleILi2ELi4ELi3EEENS4_18smem_ptr_flag_bitsILi8EEENSX_INS5_IJNSA_ILi8EEESH_EEENS5_IJSH_SC_EEEEEEEvNS4_8identityES15_S1F_vS1G_EENS_8epilogue10collective18CollectiveEpilogueINS1I_23Sm100TmaWarpSpecializedILi2ELi2ELi64ELb0ELb0EEEJNS5_IJSG_SG_SH_EEENS5_IJNSX_ISG_SC_EENSX_ISH_SC_EEEEESJ_SK_SJ_SK_NS1I_6fusion15FusionCallbacksIS1M_NS1R_13LinCombEltActINS1I_6thread4SiLuESJ_fSJ_fLNS_15FloatRoundStyleE2EEES1N_S1Q_JEEENS4_5SM1004TMEM4LOAD26SM100_TMEM_LOAD_32dp32b64xENS4_13SM90_TMA_LOADES1F_NS4_39AutoVectorizingCopyWithAssumedAlignmentILi128EEENS4_14SM90_TMA_STOREES1F_S25_S25_EEEvvEEEEvNT_6ParamsE --------------------------
	.section	.text._ZN7cutlass13device_kernelINS_4gemm6kernel13GemmUniversalIN4cute5tupleIJiiiiEEENS1_10collective13CollectiveMmaINS1_35MainloopSm100TmaUmmaWarpSpecializedILi16ELi2ELi4ENS5_IJNS4_1CILi2EEENSA_ILi1EEESC_EEEEENS5_IJNSA_ILi256EEENSA_ILi128EEENSA_ILi64EEEEEENS_12float_e4m3_tENS5_IJlSC_lEEESJ_SK_NS4_8TiledMMAINS4_8MMA_AtomIJNS4_10MMA_TraitsINS4_25SM100_MMA_F8F6F4_2x1SM_SSEJSJ_SJ_fSF_SG_NS4_17integral_constantINS4_4UMMA5MajorELSR_0EEESS_NSP_INSQ_7ScaleInELST_0EEESU_EEEEEENS4_6LayoutINS5_IJSC_SC_SC_EEENS5_IJNSA_ILi0EEESZ_SZ_EEEEENS5_IJNS4_10UnderscoreES12_S12_EEEEENS4_18SM100_TMA_2SM_LOADENS4_14ComposedLayoutINS4_7SwizzleILi2ELi4ELi3EEENS4_18smem_ptr_flag_bitsILi8EEENSX_INS5_IJNSA_ILi8EEESH_EEENS5_IJSH_SC_EEEEEEEvNS4_8identityES15_S1F_vS1G_EENS_8epilogue10collective18CollectiveEpilogueINS1I_23Sm100TmaWarpSpecializedILi2ELi2ELi64ELb0ELb0EEEJNS5_IJSG_SG_SH_EEENS5_IJNSX_ISG_SC_EENSX_ISH_SC_EEEEESJ_SK_SJ_SK_NS1I_6fusion15FusionCallbacksIS1M_NS1R_13LinCombEltActINS1I_6thread4SiLuESJ_fSJ_fLNS_15FloatRoundStyleE2EEES1N_S1Q_JEEENS4_5SM1004TMEM4LOAD26SM100_TMEM_LOAD_32dp32b64xENS4_13SM90_TMA_LOADES1F_NS4_39AutoVectorizingCopyWithAssumedAlignmentILi128EEENS4_14SM90_TMA_STOREES1F_S25_S25_EEEvvEEEEvNT_6ParamsE,"ax",@progbits
	.align	128
.text._ZN7cutlass13device_kernelINS_4gemm6kernel13GemmUniversalIN4cute5tupleIJiiiiEEENS1_10collective13CollectiveMmaINS1_35MainloopSm100TmaUmmaWarpSpecializedILi16ELi2ELi4ENS5_IJNS4_1CILi2EEENSA_ILi1EEESC_EEEEENS5_IJNSA_ILi256EEENSA_ILi128EEENSA_ILi64EEEEEENS_12float_e4m3_tENS5_IJlSC_lEEESJ_SK_NS4_8TiledMMAINS4_8MMA_AtomIJNS4_10MMA_TraitsINS4_25SM100_MMA_F8F6F4_2x1SM_SSEJSJ_SJ_fSF_SG_NS4_17integral_constantINS4_4UMMA5MajorELSR_0EEESS_NSP_INSQ_7ScaleInELST_0EEESU_EEEEEENS4_6LayoutINS5_IJSC_SC_SC_EEENS5_IJNSA_ILi0EEESZ_SZ_EEEEENS5_IJNS4_10UnderscoreES12_S12_EEEEENS4_18SM100_TMA_2SM_LOADENS4_14ComposedLayoutINS4_7SwizzleILi2ELi4ELi3EEENS4_18smem_ptr_flag_bitsILi8EEENSX_INS5_IJNSA_ILi8EEESH_EEENS5_IJSH_SC_EEEEEEEvNS4_8identityES15_S1F_vS1G_EENS_8epilogue10collective18CollectiveEpilogueINS1I_23Sm100TmaWarpSpecializedILi2ELi2ELi64ELb0ELb0EEEJNS5_IJSG_SG_SH_EEENS5_IJNSX_ISG_SC_EENSX_ISH_SC_EEEEESJ_SK_SJ_SK_NS1I_6fusion15FusionCallbacksIS1M_NS1R_13LinCombEltActINS1I_6thread4SiLuESJ_fSJ_fLNS_15FloatRoundStyleE2EEES1N_S1Q_JEEENS4_5SM1004TMEM4LOAD26SM100_TMEM_LOAD_32dp32b64xENS4_13SM90_TMA_LOADES1F_NS4_39AutoVectorizingCopyWithAssumedAlignmentILi128EEENS4_14SM90_TMA_STOREES1F_S25_S25_EEEvvEEEEvNT_6ParamsE:
        .type           _ZN7cutlass13device_kernelINS_4gemm6kernel13GemmUniversalIN4cute5tupleIJiiiiEEENS1_10collective13CollectiveMmaINS1_35MainloopSm100TmaUmmaWarpSpecializedILi16ELi2ELi4ENS5_IJNS4_1CILi2EEENSA_ILi1EEESC_EEEEENS5_IJNSA_ILi256EEENSA_ILi128EEENSA_ILi64EEEEEENS_12float_e4m3_tENS5_IJlSC_lEEESJ_SK_NS4_8TiledMMAINS4_8MMA_AtomIJNS4_10MMA_TraitsINS4_25SM100_MMA_F8F6F4_2x1SM_SSEJSJ_SJ_fSF_SG_NS4_17integral_constantINS4_4UMMA5MajorELSR_0EEESS_NSP_INSQ_7ScaleInELST_0EEESU_EEEEEENS4_6LayoutINS5_IJSC_SC_SC_EEENS5_IJNSA_ILi0EEESZ_SZ_EEEEENS5_IJNS4_10UnderscoreES12_S12_EEEEENS4_18SM100_TMA_2SM_LOADENS4_14ComposedLayoutINS4_7SwizzleILi2ELi4ELi3EEENS4_18smem_ptr_flag_bitsILi8EEENSX_INS5_IJNSA_ILi8EEESH_EEENS5_IJSH_SC_EEEEEEEvNS4_8identityES15_S1F_vS1G_EENS_8epilogue10collective18CollectiveEpilogueINS1I_23Sm100TmaWarpSpecializedILi2ELi2ELi64ELb0ELb0EEEJNS5_IJSG_SG_SH_EEENS5_IJNSX_ISG_SC_EENSX_ISH_SC_EEEEESJ_SK_SJ_SK_NS1I_6fusion15FusionCallbacksIS1M_NS1R_13LinCombEltActINS1I_6thread4SiLuESJ_fSJ_fLNS_15FloatRoundStyleE2EEES1N_S1Q_JEEENS4_5SM1004TMEM4LOAD26SM100_TMEM_LOAD_32dp32b64xENS4_13SM90_TMA_LOADES1F_NS4_39AutoVectorizingCopyWithAssumedAlignmentILi128EEENS4_14SM90_TMA_STOREES1F_S25_S25_EEEvvEEEEvNT_6ParamsE,@function
        .size           _ZN7cutlass13device_kernelINS_4gemm6kernel13GemmUniversalIN4cute5tupleIJiiiiEEENS1_10collective13CollectiveMmaINS1_35MainloopSm100TmaUmmaWarpSpecializedILi16ELi2ELi4ENS5_IJNS4_1CILi2EEENSA_ILi1EEESC_EEEEENS5_IJNSA_ILi256EEENSA_ILi128EEENSA_ILi64EEEEEENS_12float_e4m3_tENS5_IJlSC_lEEESJ_SK_NS4_8TiledMMAINS4_8MMA_AtomIJNS4_10MMA_TraitsINS4_25SM100_MMA_F8F6F4_2x1SM_SSEJSJ_SJ_fSF_SG_NS4_17integral_constantINS4_4UMMA5MajorELSR_0EEESS_NSP_INSQ_7ScaleInELST_0EEESU_EEEEEENS4_6LayoutINS5_IJSC_SC_SC_EEENS5_IJNSA_ILi0EEESZ_SZ_EEEEENS5_IJNS4_10UnderscoreES12_S12_EEEEENS4_18SM100_TMA_2SM_LOADENS4_14ComposedLayoutINS4_7SwizzleILi2ELi4ELi3EEENS4_18smem_ptr_flag_bitsILi8EEENSX_INS5_IJNSA_ILi8EEESH_EEENS5_IJSH_SC_EEEEEEEvNS4_8identityES15_S1F_vS1G_EENS_8epilogue10collective18CollectiveEpilogueINS1I_23Sm100TmaWarpSpecializedILi2ELi2ELi64ELb0ELb0EEEJNS5_IJSG_SG_SH_EEENS5_IJNSX_ISG_SC_EENSX_ISH_SC_EEEEESJ_SK_SJ_SK_NS1I_6fusion15FusionCallbacksIS1M_NS1R_13LinCombEltActINS1I_6thread4SiLuESJ_fSJ_fLNS_15FloatRoundStyleE2EEES1N_S1Q_JEEENS4_5SM1004TMEM4LOAD26SM100_TMEM_LOAD_32dp32b64xENS4_13SM90_TMA_LOADES1F_NS4_39AutoVectorizingCopyWithAssumedAlignmentILi128EEENS4_14SM90_TMA_STOREES1F_S25_S25_EEEvvEEEEvNT_6ParamsE,(.L_x_396 - _ZN7cutlass13device_kernelINS_4gemm6kernel13GemmUniversalIN4cute5tupleIJiiiiEEENS1_10collective13CollectiveMmaINS1_35MainloopSm100TmaUmmaWarpSpecializedILi16ELi2ELi4ENS5_IJNS4_1CILi2EEENSA_ILi1EEESC_EEEEENS5_IJNSA_ILi256EEENSA_ILi128EEENSA_ILi64EEEEEENS_12float_e4m3_tENS5_IJlSC_lEEESJ_SK_NS4_8TiledMMAINS4_8MMA_AtomIJNS4_10MMA_TraitsINS4_25SM100_MMA_F8F6F4_2x1SM_SSEJSJ_SJ_fSF_SG_NS4_17integral_constantINS4_4UMMA5MajorELSR_0EEESS_NSP_INSQ_7ScaleInELST_0EEESU_EEEEEENS4_6LayoutINS5_IJSC_SC_SC_EEENS5_IJNSA_ILi0EEESZ_SZ_EEEEENS5_IJNS4_10UnderscoreES12_S12_EEEEENS4_18SM100_TMA_2SM_LOADENS4_14ComposedLayoutINS4_7SwizzleILi2ELi4ELi3EEENS4_18smem_ptr_flag_bitsILi8EEENSX_INS5_IJNSA_ILi8EEESH_EEENS5_IJSH_SC_EEEEEEEvNS4_8identityES15_S1F_vS1G_EENS_8epilogue10collective18CollectiveEpilogueINS1I_23Sm100TmaWarpSpecializedILi2ELi2ELi64ELb0ELb0EEEJNS5_IJSG_SG_SH_EEENS5_IJNSX_ISG_SC_EENSX_ISH_SC_EEEEESJ_SK_SJ_SK_NS1I_6fusion15FusionCallbacksIS1M_NS1R_13LinCombEltActINS1I_6thread4SiLuESJ_fSJ_fLNS_15FloatRoundStyleE2EEES1N_S1Q_JEEENS4_5SM1004TMEM4LOAD26SM100_TMEM_LOAD_32dp32b64xENS4_13SM90_TMA_LOADES1F_NS4_39AutoVectorizingCopyWithAssumedAlignmentILi128EEENS4_14SM90_TMA_STOREES1F_S25_S25_EEEvvEEEEvNT_6ParamsE)
        .other          _ZN7cutlass13device_kernelINS_4gemm6kernel13GemmUniversalIN4cute5tupleIJiiiiEEENS1_10collective13CollectiveMmaINS1_35MainloopSm100TmaUmmaWarpSpecializedILi16ELi2ELi4ENS5_IJNS4_1CILi2EEENSA_ILi1EEESC_EEEEENS5_IJNSA_ILi256EEENSA_ILi128EEENSA_ILi64EEEEEENS_12float_e4m3_tENS5_IJlSC_lEEESJ_SK_NS4_8TiledMMAINS4_8MMA_AtomIJNS4_10MMA_TraitsINS4_25SM100_MMA_F8F6F4_2x1SM_SSEJSJ_SJ_fSF_SG_NS4_17integral_constantINS4_4UMMA5MajorELSR_0EEESS_NSP_INSQ_7ScaleInELST_0EEESU_EEEEEENS4_6LayoutINS5_IJSC_SC_SC_EEENS5_IJNSA_ILi0EEESZ_SZ_EEEEENS5_IJNS4_10UnderscoreES12_S12_EEEEENS4_18SM100_TMA_2SM_LOADENS4_14ComposedLayoutINS4_7SwizzleILi2ELi4ELi3EEENS4_18smem_ptr_flag_bitsILi8EEENSX_INS5_IJNSA_ILi8EEESH_EEENS5_IJSH_SC_EEEEEEEvNS4_8identityES15_S1F_vS1G_EENS_8epilogue10collective18CollectiveEpilogueINS1I_23Sm100TmaWarpSpecializedILi2ELi2ELi64ELb0ELb0EEEJNS5_IJSG_SG_SH_EEENS5_IJNSX_ISG_SC_EENSX_ISH_SC_EEEEESJ_SK_SJ_SK_NS1I_6fusion15FusionCallbacksIS1M_NS1R_13LinCombEltActINS1I_6thread4SiLuESJ_fSJ_fLNS_15FloatRoundStyleE2EEES1N_S1Q_JEEENS4_5SM1004TMEM4LOAD26SM100_TMEM_LOAD_32dp32b64xENS4_13SM90_TMA_LOADES1F_NS4_39AutoVectorizingCopyWithAssumedAlignmentILi128EEENS4_14SM90_TMA_STOREES1F_S25_S25_EEEvvEEEEvNT_6ParamsE,@"STO_CUDA_ENTRY STV_DEFAULT"
_ZN7cutlass13device_kernelINS_4gemm6kernel13GemmUniversalIN4cute5tupleIJiiiiEEENS1_10collective13CollectiveMmaINS1_35MainloopSm100TmaUmmaWarpSpecializedILi16ELi2ELi4ENS5_IJNS4_1CILi2EEENSA_ILi1EEESC_EEEEENS5_IJNSA_ILi256EEENSA_ILi128EEENSA_ILi64EEEEEENS_12float_e4m3_tENS5_IJlSC_lEEESJ_SK_NS4_8TiledMMAINS4_8MMA_AtomIJNS4_10MMA_TraitsINS4_25SM100_MMA_F8F6F4_2x1SM_SSEJSJ_SJ_fSF_SG_NS4_17integral_constantINS4_4UMMA5MajorELSR_0EEESS_NSP_INSQ_7ScaleInELST_0EEESU_EEEEEENS4_6LayoutINS5_IJSC_SC_SC_EEENS5_IJNSA_ILi0EEESZ_SZ_EEEEENS5_IJNS4_10UnderscoreES12_S12_EEEEENS4_18SM100_TMA_2SM_LOADENS4_14ComposedLayoutINS4_7SwizzleILi2ELi4ELi3EEENS4_18smem_ptr_flag_bitsILi8EEENSX_INS5_IJNSA_ILi8EEESH_EEENS5_IJSH_SC_EEEEEEEvNS4_8identityES15_S1F_vS1G_EENS_8epilogue10collective18CollectiveEpilogueINS1I_23Sm100TmaWarpSpecializedILi2ELi2ELi64ELb0ELb0EEEJNS5_IJSG_SG_SH_EEENS5_IJNSX_ISG_SC_EENSX_ISH_SC_EEEEESJ_SK_SJ_SK_NS1I_6fusion15FusionCallbacksIS1M_NS1R_13LinCombEltActINS1I_6thread4SiLuESJ_fSJ_fLNS_15FloatRoundStyleE2EEES1N_S1Q_JEEENS4_5SM1004TMEM4LOAD26SM100_TMEM_LOAD_32dp32b64xENS4_13SM90_TMA_LOADES1F_NS4_39AutoVectorizingCopyWithAssumedAlignmentILi128EEENS4_14SM90_TMA_STOREES1F_S25_S25_EEEvvEEEEvNT_6ParamsE:
[----:B------:R-:W1:Y:S01]  /*0000*/  LDC R1, c[0x0][0x37c] ;  /* 0x0000df00ff017b82 */ /* 0x000e620000000800 */
[----:B------:R-:W2:Y:S01]  /*0010*/  S2R R16, SR_TID.X ;  /* 0x0000000000107919 */ /* 0x000ea20000002100 */
[----:B------:R-:W3:Y:S06]  /*0020*/  LDCU.64 UR8, c[0x0][0x890] ;  /* 0x00011200ff0877ac */ /* 0x000eec0008000a00 */
[----:B------:R-:W4:Y:S01]  /*0030*/  S2UR UR37, SR_CgaCtaId ;  /* 0x00000000002579c3 */ /* 0x000f220000008800 */
[----:B-1----:R-:W-:Y:S01]  /*0040*/  VIADD R1, R1, 0xffffffd8 ;  /* 0xffffffd801017836 */ /* 0x002fe20000000000 */
[----:B------:R-:W-:-:S02]  /*0050*/  PRMT R251, RZ, 0x7610, R251 ;  /* 0x00007610fffb7816 */ /* 0x000fc400000000fb */
[----:B------:R-:W-:Y:S01]  /*0060*/  ELECT P0, URZ, PT ;  /* 0x0000000000ff782f */ /* 0x000fe20003800000 */
[----:B------:R-:W1:Y:S01]  /*0070*/  LDCU.64 UR38, c[0x0][0x358] ;  /* 0x00006b00ff2677ac */ /* 0x000e620008000a00 */
[----:B---3--:R-:W-:-:S04]  /*0080*/  UISETP.NE.U32.AND UP2, UPT, UR8, URZ, UPT ;  /* 0x000000ff0800728c */ /* 0x008fc8000bf45070 */
[----:B------:R-:W-:Y:S02]  /*0090*/  UISETP.NE.AND.EX UP2, UPT, UR9, URZ, UPT, UP2 ;  /* 0x000000ff0900728c */ /* 0x000fe4000bf45320 */
[----:B----4-:R-:W-:Y:S02]  /*00a0*/  ULOP3.LUT UR5, UR37, 0x1, URZ, 0xc0, !UPT ;  /* 0x0000000125057892 */ /* 0x010fe4000f8ec0ff */
[----:B------:R-:W-:Y:S01]  /*00b0*/  ULOP3.LUT UR4, UR37, 0x1, URZ, 0x3c, !UPT ;  /* 0x0000000125047892 */ /* 0x000fe2000f8e3cff */
[----:B--2---:R-:W-:-:S05]  /*00c0*/  SHF.R.U32.HI R4, RZ, 0x5, R16 ;  /* 0x00000005ff047819 */ /* 0x004fca0000011610 */
[----:B------:R-:W2:Y:S02]  /*00d0*/  SHFL.IDX PT, R0, R4, RZ, 0x1f ;  /* 0x00001fff04007589 */ /* 0x000ea400000e0000 */
[----:B--2---:R-:W-:Y:S01]  /*00e0*/  R2UR UR10, R0 ;  /* 0x00000000000a72ca */ /* 0x004fe200000e0000 */
[----:B-1----:R-:W-:Y:S05]  /*00f0*/  BRA.U UP2, `(.L_x_0) ;  /* 0x00000001022c7547 */ /* 0x002fea000b800000 */
[----:B------:R-:W1:Y:S02]  /*0100*/  LDCU.64 UR6, c[0x0][0x888] ;  /* 0x00011100ff0677ac */ /* 0x000e640008000a00 */
[----:B-1----:R-:W-:-:S04]  /*0110*/  UISETP.NE.U32.AND UP0, UPT, UR6, URZ, UPT ;  /* 0x000000ff0600728c */ /* 0x002fc8000bf05070 */
[----:B------:R-:W-:-:S09]  /*0120*/  UISETP.NE.AND.EX UP0, UPT, UR7, URZ, UPT, UP0 ;  /* 0x000000ff0700728c */ /* 0x000fd2000bf05300 */
[----:B------:R-:W-:Y:S05]  /*0130*/  BRA.U !UP0, `(.L_x_1) ;  /* 0x0000000108107547 */ /* 0x000fea000b800000 */
[----:B------:R-:W1:Y:S02]  /*0140*/  LDC.64 R2, c[0x0][0x888] ;  /* 0x00022200ff027b82 */ /* 0x000e640000000a00 */
[----:B-1----:R1:W5:Y:S01]  /*0150*/  LDG.E R175, desc[UR38][R2.64] ;  /* 0x0000002602af7981 */ /* 0x002362000c1e1900 */
[----:B------:R-:W-:Y:S01]  /*0160*/  HFMA2 R251, -RZ, RZ, 0, 5.9604644775390625e-08 ;  /* 0x00000001fffb7431 */ /* 0x000fe200000001ff */
[----:B------:R-:W-:Y:S05]  /*0170*/  BRA `(.L_x_0) ;  /* 0x00000000000c7947 */ /* 0x000fea0003800000 */
.L_x_1:
[----:B------:R-:W1:Y:S01]  /*0180*/  LDCU UR6, c[0x0][0x880] ;  /* 0x00011000ff0677ac */ /* 0x000e620008000800 */
[----:B------:R-:W-:Y:S01]  /*0190*/  HFMA2 R251, -RZ, RZ, 0, 5.9604644775390625e-08 ;  /* 0x00000001fffb7431 */ /* 0x000fe200000001ff */
[----:B-1----:R-:W-:-:S07]  /*01a0*/  MOV R175, UR6 ;  /* 0x0000000600af7c02 */ /* 0x002fce0008000f00 */
.L_x_0:
[----:B------:R-:W2:Y:S02]  /*01b0*/  LDCU.64 UR6, c[0x0][0x8b0] ;  /* 0x00011600ff0677ac */ /* 0x000ea40008000a00 */
[----:B--2---:R-:W-:-:S04]  /*01c0*/  UISETP.NE.U32.AND UP0, UPT, UR6, URZ, UPT ;  /* 0x000000ff0600728c */ /* 0x004fc8000bf05070 */
[----:B------:R-:W-:-:S09]  /*01d0*/  UISETP.NE.AND.EX UP0, UPT, UR7, URZ, UPT, UP0 ;  /* 0x000000ff0700728c */ /* 0x000fd2000bf05300 */
[----:B------:R-:W-:Y:S05]  /*01e0*/  BRA.U UP0, `(.L_x_2) ;  /* 0x0000000100247547 */ /* 0x000fea000b800000 */
[----:B------:R-:W2:Y:S02]  /*01f0*/  LDCU.64 UR6, c[0x0][0x8a8] ;  /* 0x00011500ff0677ac */ /* 0x000ea40008000a00 */
[----:B--2---:R-:W-:-:S04]  /*0200*/  UISETP.NE.U32.AND UP0, UPT, UR6, URZ, UPT ;  /* 0x000000ff0600728c */ /* 0x004fc8000bf05070 */
[----:B------:R-:W-:-:S09]  /*0210*/  UISETP.NE.AND.EX UP0, UPT, UR7, URZ, UPT, UP0 ;  /* 0x000000ff0700728c */ /* 0x000fd2000bf05300 */
[----:B------:R-:W-:Y:S05]  /*0220*/  BRA.U !UP0, `(.L_x_3) ;  /* 0x00000001080c7547 */ /* 0x000fea000b800000 */
[----:B------:R-:W2:Y:S02]  /*0230*/  LDC.64 R104, c[0x0][0x8a8] ;  /* 0x00022a00ff687b82 */ /* 0x000ea40000000a00 */
[----:B--2---:R2:W5:Y:S01]  /*0240*/  LDG.E R104, desc[UR38][R104.64] ;  /* 0x0000002668687981 */ /* 0x004562000c1e1900 */
[----:B------:R-:W-:Y:S05]  /*0250*/  BRA `(.L_x_2) ;  /* 0x0000000000087947 */ /* 0x000fea0003800000 */
.L_x_3:
[----:B------:R-:W2:Y:S02]  /*0260*/  LDCU UR6, c[0x0][0x8a0] ;  /* 0x00011400ff0677ac */ /* 0x000ea40008000800 */
[----:B--2---:R-:W-:Y:S02]  /*0270*/  MOV R104, UR6 ;  /* 0x0000000600687c02 */ /* 0x004fe40008000f00 */
.L_x_2:
[----:B------:R-:W-:Y:S01]  /*0280*/  IMAD.U32 R0, RZ, RZ, UR10 ;  /* 0x0000000aff007e24 */ /* 0x000fe2000f8e00ff */
[----:B------:R-:W-:Y:S04]  /*0290*/  BSSY.RECONVERGENT B0, `(.L_x_4) ;  /* 0x000000c000007945 */ /* 0x000fe80003800200 */
[C---:B------:R-:W-:Y:S02]  /*02a0*/  ISETP.NE.OR P2, PT, R0.reuse, 0x1, !P0 ;  /* 0x000000010000780c */ /* 0x040fe40004745670 */
[----:B------:R-:W-:-:S11]  /*02b0*/  ISETP.NE.OR P1, PT, R0, 0x3, !P0 ;  /* 0x000000030000780c */ /* 0x000fd60004725670 */
[----:B------:R-:W-:Y:S05]  /*02c0*/  @P2 BRA `(.L_x_5) ;  /* 0x0000000000202947 */ /* 0x000fea0003800000 */
[----:B------:R-:W3:Y:S02]  /*02d0*/  LDCU.64 UR6, c[0x0][0x348] ;  /* 0x00006900ff0677ac */ /* 0x000ee40008000a00 */
[----:B---3--:R-:W-:Y:S02]  /*02e0*/  UIADD3 UR12, UP1, UPT, UR6, 0x80, URZ ;  /* 0x00000080060c7890 */ /* 0x008fe4000ff3e0ff */
[----:B------:R-:W-:Y:S02]  /*02f0*/  UIADD3 UR6, UP0, UPT, UR6, 0x180, URZ ;  /* 0x0000018006067890 */ /* 0x000fe4000ff1e0ff */
[----:B------:R-:W-:Y:S02]  /*0300*/  UIADD3.X UR13, UPT, UPT, URZ, UR7, URZ, UP1, !UPT ;  /* 0x00000007ff0d7290 */ /* 0x000fe40008ffe4ff */
[----:B------:R-:W-:-:S07]  /*0310*/  UIADD3.X UR7, UPT, UPT, URZ, UR7, URZ, UP0, !UPT ;  /* 0x00000007ff077290 */ /* 0x000fce00087fe4ff */
[----:B------:R3:W-:Y:S02]  /*0320*/  UTMACCTL.PF [UR12] ;  /* 0x000000000c0079b9 */ /* 0x0007e40008040000 */
[----:B------:R3:W-:Y:S02]  /*0330*/  UTMACCTL.PF [UR6] ;  /* 0x00000000060079b9 */ /* 0x0007e40008040000 */
[----:B---3--:R-:W-:Y:S01]  /*0340*/  NOP ;  /* 0x0000000000007918 */ /* 0x008fe20000000000 */
.L_x_5:
[----:B------:R-:W-:Y:S05]  /*0350*/  BSYNC.RECONVERGENT B0 ;  /* 0x0000000000007941 */ /* 0x000fea0003800200 */
.L_x_4:
[----:B------:R-:W-:Y:S04]  /*0360*/  BSSY.RECONVERGENT B0, `(.L_x_6) ;  /* 0x000000a000007945 */ /* 0x000fe80003800200 */
        /* <DEDUP_REMOVED lines=9> */
.L_x_7:
[----:B------:R-:W-:Y:S05]  /*0400*/  BSYNC.RECONVERGENT B0 ;  /* 0x0000000000007941 */ /* 0x000fea0003800200 */
.L_x_6:
[----:B------:R-:W3:Y:S01]  /*0410*/  LDCU.64 UR6, c[0x0][0x888] ;  /* 0x00011100ff0677ac */ /* 0x000ee20008000a00 */
[----:B------:R-:W-:Y:S02]  /*0420*/  UISETP.EQ.U32.AND UP1, UPT, UR8, URZ, UPT ;  /* 0x000000ff0800728c */ /* 0x000fe4000bf22070 */
[----:B------:R-:W-:Y:S02]  /*0430*/  UPLOP3.LUT UP5, UPT, UPT, UPT, UPT, 0x40, 0x4 ;  /* 0x000000000004789c */ /* 0x000fe40003fae870 */
[----:B---3--:R-:W-:-:S04]  /*0440*/  UISETP.NE.U32.AND UP0, UPT, UR6, URZ, UPT ;  /* 0x000000ff0600728c */ /* 0x008fc8000bf05070 */
[----:B------:R-:W-:-:S04]  /*0450*/  UISETP.NE.AND.EX UP0, UPT, UR7, URZ, UPT, UP0 ;  /* 0x000000ff0700728c */ /* 0x000fc8000bf05300 */
[----:B------:R-:W-:-:S04]  /*0460*/  UISETP.EQ.OR.EX UP3, UPT, UR9, URZ, !UP0, UP1 ;  /* 0x000000ff0900728c */ /* 0x000fc8000c762710 */
[----:B------:R-:W-:-:S05]  /*0470*/  UP2UR UR44, UPR, URZ, 0x8 ;  /* 0x00000008ff2c7883 */ /* 0x000fca0008000000 */
[----:B------:R-:W-:Y:S07]  /*0480*/  BRA.U !UP3, `(.L_x_8) ;  /* 0x000000010b147547 */ /* 0x000fee000b800000 */
[----:B------:R-:W-:Y:S01]  /*0490*/  PLOP3.LUT P2, PT, PT, PT, UP2, 0x80, 0x8 ;  /* 0x000000000008781c */ /* 0x000fe20003f4f028 */
[----:B------:R-:W-:-:S12]  /*04a0*/  UPLOP3.LUT UP5, UPT, UPT, UPT, UP0, 0x40, 0x4 ;  /* 0x000000000004789c */ /* 0x000fd80003fae800 */
[----:B-----5:R-:W-:-:S13]  /*04b0*/  @!P2 FSETP.EQ.AND P1, PT, R175, RZ, PT ;  /* 0x000000ffaf00a20b */ /* 0x020fda0003f22000 */
[----:B------:R-:W-:Y:S01]  /*04c0*/  @!P2 VOTEU.ANY UP1, P1 ;  /* 0x0000000000ffa886 */ /* 0x000fe20000820100 */
[----:B------:R-:W-:-:S11]  /*04d0*/  @!UP2 UPLOP3.LUT UP5, UPT, UPT, UPT, UP1, 0x80, 0x8 ;  /* 0x000000000008a89c */ /* 0x000fd60003faf010 */
.L_x_8:
[----:B------:R-:W3:Y:S01]  /*04e0*/  SHFL.IDX PT, R0, R4, RZ, 0x1f ;  /* 0x00001fff04007589 */ /* 0x000ee200000e0000 */
[----:B------:R-:W-:-:S04]  /*04f0*/  UISETP.NE.AND UP1, UPT, UR10, 0x2, UPT ;  /* 0x000000020a00788c */ /* 0x000fc8000bf25270 */
[----:B------:R-:W-:Y:S02]  /*0500*/  UISETP.EQ.AND UP2, UPT, UR5, URZ, !UP1 ;  /* 0x000000ff0500728c */ /* 0x000fe4000cf42270 */
[----:B------:R-:W-:-:S04]  /*0510*/  USEL UR7, URZ, 0x1, UP1 ;  /* 0x00000001ff077887 */ /* 0x000fc80008800000 */
[----:B------:R-:W-:Y:S02]  /*0520*/  PLOP3.LUT P5, PT, P0, PT, UP2, 0x80, 0x8 ;  /* 0x000000000008781c */ /* 0x000fe400007af028 */
[----:B---3--:R-:W-:-:S13]  /*0530*/  ISETP.NE.AND P1, PT, R0, RZ, PT ;  /* 0x000000ff0000720c */ /* 0x008fda0003f25270 */
[----:B------:R-:W-:Y:S05]  /*0540*/  @P1 BRA `(.L_x_9) ;  /* 0x0000000000b01947 */ /* 0x000fea0003800000 */
[----:B------:R-:W-:Y:S01]  /*0550*/  ELECT P1, URZ, PT ;  /* 0x0000000000ff782f */ /* 0x000fe20003820000 */
[----:B------:R-:W-:-:S12]  /*0560*/  BSSY.RECONVERGENT B0, `(.L_x_9) ;  /* 0x000002a000007945 */ /* 0x000fd80003800200 */
[----:B------:R-:W-:Y:S05]  /*0570*/  @!P1 BRA `(.L_x_10) ;  /* 0x0000000000a09947 */ /* 0x000fea0003800000 */
[----:B------:R-:W-:Y:S01]  /*0580*/  UMOV UR8, 0x400 ;  /* 0x0000040000087882 */ /* 0x000fe20000000000 */
[----:B------:R-:W-:Y:S01]  /*0590*/  UMOV UR6, 0x1 ;  /* 0x0000000100067882 */ /* 0x000fe20000000000 */
[----:B------:R-:W-:Y:S02]  /*05a0*/  ULEA UR8, UR37, UR8, 0x18 ;  /* 0x0000000825087291 */ /* 0x000fe4000f8ec0ff */
[----:B------:R-:W-:-:S04]  /*05b0*/  UIADD3 UR12, UPT, UPT, -UR6, 0x100000, URZ ;  /* 0x00100000060c7890 */ /* 0x000fc8000fffe1ff */
[----:B------:R-:W-:Y:S02]  /*05c0*/  USHF.L.U32 UR13, UR12, 0xb, URZ ;  /* 0x0000000b0c0d7899 */ /* 0x000fe400080006ff */
[----:B------:R-:W-:Y:S01]  /*05d0*/  USHF.L.U32 UR12, UR12, 0x1, URZ ;  /* 0x000000010c0c7899 */ /* 0x000fe200080006ff */
[----:B------:R-:W3:Y:S11]  /*05e0*/  FENCE.VIEW.ASYNC.S ;  /* 0x00000000000073c6 */ /* 0x000ef60000000000 */
[----:B---3--:R3:W4:Y:S01]  /*05f0*/  SYNCS.EXCH.64 URZ, [UR8], UR12 ;  /* 0x0000000c08ff75b2 */ /* 0x0087220008000100 */
[----:B------:R3:W1:Y:S01]  /*0600*/  SYNCS.EXCH.64 URZ, [UR8+0x80], UR12 ;  /* 0x0000800c08ff75b2 */ /* 0x0006620008000100 */
        /* <DEDUP_REMOVED lines=29> */
[----:B------:R3:W1:Y:S02]  /*07e0*/  SYNCS.EXCH.64 URZ, [UR8+0xf8], UR12 ;  /* 0x0000f80c08ff75b2 */ /* 0x0006640008000100 */
[----:B---34-:R-:W-:Y:S01]  /*07f0*/  NOP ;  /* 0x0000000000007918 */ /* 0x018fe20000000000 */
.L_x_10:
[----:B------:R-:W-:Y:S05]  /*0800*/  BSYNC.RECONVERGENT B0 ;  /* 0x0000000000007941 */ /* 0x000fea0003800200 */
.L_x_9:
[----:B------:R-:W3:Y:S01]  /*0810*/  SHFL.IDX PT, R0, R4, RZ, 0x1f ;  /* 0x00001fff04007589 */ /* 0x000ee200000e0000 */
[----:B------:R-:W-:Y:S01]  /*0820*/  NOP ;  /* 0x0000000000007918 */ /* 0x000fe20000000000 */
[----:B---3--:R-:W-:-:S13]  /*0830*/  ISETP.NE.AND P1, PT, R0, 0x1, PT ;  /* 0x000000010000780c */ /* 0x008fda0003f25270 */
[----:B------:R-:W-:Y:S05]  /*0840*/  @P1 BRA `(.L_x_11) ;  /* 0x0000000000441947 */ /* 0x000fea0003800000 */
[----:B------:R-:W-:Y:S01]  /*0850*/  UMOV UR9, 0x400 ;  /* 0x0000040000097882 */ /* 0x000fe20000000000 */
[----:B------:R-:W-:Y:S01]  /*0860*/  UMOV UR8, 0x20 ;  /* 0x0000002000087882 */ /* 0x000fe20000000000 */
[----:B------:R-:W-:Y:S01]  /*0870*/  UMOV UR6, 0x80 ;  /* 0x0000008000067882 */ /* 0x000fe20000000000 */
[----:B------:R-:W-:Y:S02]  /*0880*/  ULEA UR9, UR37, UR9, 0x18 ;  /* 0x0000000925097291 */ /* 0x000fe4000f8ec0ff */
[----:B------:R-:W-:-:S04]  /*0890*/  UIADD3 UR12, UPT, UPT, -UR8, 0x100000, URZ ;  /* 0x00100000080c7890 */ /* 0x000fc8000fffe1ff */
[----:B------:R-:W-:Y:S02]  /*08a0*/  USHF.L.U32 UR13, UR12, 0xb, URZ ;  /* 0x0000000b0c0d7899 */ /* 0x000fe400080006ff */
[----:B------:R-:W-:Y:S02]  /*08b0*/  USHF.L.U32 UR12, UR12, 0x1, URZ ;  /* 0x000000010c0c7899 */ /* 0x000fe400080006ff */
[----:B------:R-:W-:-:S04]  /*08c0*/  UIADD3 UR14, UPT, UPT, -UR6, 0x100000, URZ ;  /* 0x00100000060e7890 */ /* 0x000fc8000fffe1ff */
[----:B------:R-:W-:Y:S02]  /*08d0*/  USHF.L.U32 UR15, UR14, 0xb, URZ ;  /* 0x0000000b0e0f7899 */ /* 0x000fe400080006ff */
[----:B------:R-:W-:Y:S01]  /*08e0*/  USHF.L.U32 UR14, UR14, 0x1, URZ ;  /* 0x000000010e0e7899 */ /* 0x000fe200080006ff */
[----:B------:R-:W-:Y:S01]  /*08f0*/  ELECT P1, URZ, PT ;  /* 0x0000000000ff782f */ /* 0x000fe20003820000 */
[----:B------:R-:W3:Y:S02]  /*0900*/  FENCE.VIEW.ASYNC.S ;  /* 0x00000000000073c6 */ /* 0x000ee40000000000 */
[----:B---3--:R3:W4:Y:S08]  /*0910*/  SYNCS.EXCH.64 URZ, [UR9+0x100], UR12 ;  /* 0x0001000c09ff75b2 */ /* 0x0087300008000100 */
[----:B------:R3:W1:Y:S01]  /*0920*/  SYNCS.EXCH.64 URZ, [UR9+0x110], UR14 ;  /* 0x0001100e09ff75b2 */ /* 0x0006620008000100 */
[----:B------:R3:W1:Y:S01]  /*0930*/  SYNCS.EXCH.64 URZ, [UR9+0x108], UR12 ;  /* 0x0001080c09ff75b2 */ /* 0x0006620008000100 */
[----:B------:R3:W1:Y:S01]  /*0940*/  SYNCS.EXCH.64 URZ, [UR9+0x118], UR14 ;  /* 0x0001180e09ff75b2 */ /* 0x0006620008000100 */
[----:B------:R-:W-:Y:S01]  /*0950*/  NOP ;  /* 0x0000000000007918 */ /* 0x000fe20000000000 */
.L_x_11:
[----:B------:R-:W2:Y:S01]  /*0960*/  SHFL.IDX PT, R0, R4, RZ, 0x1f ;  /* 0x00001fff04007589 */ /* 0x000ea200000e0000 */
[----:B------:R-:W-:Y:S01]  /*0970*/  NOP ;  /* 0x0000000000007918 */ /* 0x000fe20000000000 */
[----:B--2---:R-:W-:-:S13]  /*0980*/  ISETP.NE.AND P1, PT, R0, 0x3, PT ;  /* 0x000000030000780c */ /* 0x004fda0003f25270 */
[----:B------:R-:W-:Y:S05]  /*0990*/  @P1 BRA `(.L_x_12) ;  /* 0x00000000002c1947 */ /* 0x000fea0003800000 */
[----:B------:R-:W-:Y:S01]  /*09a0*/  UMOV UR8, 0x400 ;  /* 0x0000040000087882 */ /* 0x000fe20000000000 */
[----:B------:R-:W-:Y:S01]  /*09b0*/  UMOV UR6, 0x20 ;  /* 0x0000002000067882 */ /* 0x000fe20000000000 */
[----:B------:R-:W-:Y:S02]  /*09c0*/  ULEA UR8, UR37, UR8, 0x18 ;  /* 0x0000000825087291 */ /* 0x000fe4000f8ec0ff */
[----:B---3--:R-:W-:-:S04]  /*09d0*/  UIADD3 UR12, UPT, UPT, -UR6, 0x100000, URZ ;  /* 0x00100000060c7890 */ /* 0x008fc8000fffe1ff */
[----:B------:R-:W-:Y:S02]  /*09e0*/  USHF.L.U32 UR13, UR12, 0xb, URZ ;  /* 0x0000000b0c0d7899 */ /* 0x000fe400080006ff */
[----:B------:R-:W-:Y:S01]  /*09f0*/  USHF.L.U32 UR12, UR12, 0x1, URZ ;  /* 0x000000010c0c7899 */ /* 0x000fe200080006ff */
[----:B------:R-:W-:Y:S01]  /*0a00*/  ELECT P1, URZ, PT ;  /* 0x0000000000ff782f */ /* 0x000fe20003820000 */
[----:B------:R-:W2:Y:S10]  /*0a10*/  FENCE.VIEW.ASYNC.S ;  /* 0x00000000000073c6 */ /* 0x000eb40000000000 */
[----:B--2---:R2:W3:Y:S01]  /*0a20*/  SYNCS.EXCH.64 URZ, [UR8+0x120], UR12 ;  /* 0x0001200c08ff75b2 */ /* 0x0044e20008000100 */
[----:B------:R2:W1:Y:S01]  /*0a30*/  SYNCS.EXCH.64 URZ, [UR8+0x128], UR12 ;  /* 0x0001280c08ff75b2 */ /* 0x0004620008000100 */
[----:B------:R-:W-:Y:S01]  /*0a40*/  NOP ;  /* 0x0000000000007918 */ /* 0x000fe20000000000 */
.L_x_12:
[----:B------:R-:W4:Y:S01]  /*0a50*/  SHFL.IDX PT, R0, R4, RZ, 0x1f ;  /* 0x00001fff04007589 */ /* 0x000f2200000e0000 */
[----:B------:R-:W-:Y:S01]  /*0a60*/  NOP ;  /* 0x0000000000007918 */ /* 0x000fe20000000000 */
[----:B----4-:R-:W-:-:S13]  /*0a70*/  ISETP.NE.AND P1, PT, R0, 0x4, PT ;  /* 0x000000040000780c */ /* 0x010fda0003f25270 */
[----:B------:R-:W-:Y:S05]  /*0a80*/  @P1 BRA `(.L_x_13) ;  /* 0x0000000000481947 */ /* 0x000fea0003800000 */
[----:B---3--:R-:W-:Y:S01]  /*0a90*/  UMOV UR9, 0x1a0 ;  /* 0x000001a000097882 */ /* 0x008fe20000000000 */
[----:B--2---:R-:W-:Y:S01]  /*0aa0*/  UMOV UR8, 0x400 ;  /* 0x0000040000087882 */ /* 0x004fe20000000000 */
[----:B------:R-:W-:Y:S01]  /*0ab0*/  USEL UR9, UR9, 0x1e0, UP5 ;  /* 0x000001e009097887 */ /* 0x000fe2000a800000 */
        /* <DEDUP_REMOVED lines=9> */
[----:B------:R-:W2:Y:S02]  /*0b50*/  FENCE.VIEW.ASYNC.S ;  /* 0x00000000000073c6 */ /* 0x000ea40000000000 */
[----:B--2---:R4:W2:Y:S08]  /*0b60*/  SYNCS.EXCH.64 URZ, [UR8+0x130], UR12 ;  /* 0x0001300c08ff75b2 */ /* 0x0048b00008000100 */
[----:B------:R4:W3:Y:S01]  /*0b70*/  SYNCS.EXCH.64 URZ, [UR8+0x140], UR14 ;  /* 0x0001400e08ff75b2 */ /* 0x0008e20008000100 */
[----:B------:R4:W1:Y:S01]  /*0b80*/  SYNCS.EXCH.64 URZ, [UR8+0x138], UR12 ;  /* 0x0001380c08ff75b2 */ /* 0x0008620008000100 */
[----:B------:R4:W1:Y:S02]  /*0b90*/  SYNCS.EXCH.64 URZ, [UR8+0x148], UR14 ;  /* 0x0001480e08ff75b2 */ /* 0x0008640008000100 */
[----:B----4-:R-:W-:Y:S01]  /*0ba0*/  NOP ;  /* 0x0000000000007918 */ /* 0x010fe20000000000 */
.L_x_13:
[----:B------:R-:W4:Y:S01]  /*0bb0*/  SHFL.IDX PT, R0, R4, RZ, 0x1f ;  /* 0x00001fff04007589 */ /* 0x000f2200000e0000 */
[----:B------:R-:W-:Y:S01]  /*0bc0*/  NOP ;  /* 0x0000000000007918 */ /* 0x000fe20000000000 */
[----:B----4-:R-:W-:-:S13]  /*0bd0*/  ISETP.NE.AND P1, PT, R0, 0x5, PT ;  /* 0x000000050000780c */ /* 0x010fda0003f25270 */
[----:B------:R-:W-:Y:S05]  /*0be0*/  @P1 BRA `(.L_x_14) ;  /* 0x0000000000541947 */ /* 0x000fea0003800000 */
[----:B---3--:R-:W-:Y:S01]  /*0bf0*/  UMOV UR9, 0x400 ;  /* 0x0000040000097882 */ /* 0x008fe20000000000 */
[----:B--2---:R-:W-:Y:S01]  /*0c00*/  UMOV UR8, 0x1 ;  /* 0x0000000100087882 */ /* 0x004fe20000000000 */
        /* <DEDUP_REMOVED lines=13> */
[----:B------:R4:W1:Y:S01]  /*0ce0*/  SYNCS.EXCH.64 URZ, [UR9+0x178], UR14 ;  /* 0x0001780e09ff75b2 */ /* 0x0008620008000100 */
[----:B------:R4:W1:Y:S01]  /*0cf0*/  SYNCS.EXCH.64 URZ, [UR9+0x160], UR12 ;  /* 0x0001600c09ff75b2 */ /* 0x0008620008000100 */
[----:B------:R4:W1:Y:S01]  /*0d00*/  SYNCS.EXCH.64 URZ, [UR9+0x180], UR14 ;  /* 0x0001800e09ff75b2 */ /* 0x0008620008000100 */
[----:B------:R4:W1:Y:S01]  /*0d10*/  SYNCS.EXCH.64 URZ, [UR9+0x168], UR12 ;  /* 0x0001680c09ff75b2 */ /* 0x0008620008000100 */
[----:B------:R4:W1:Y:S02]  /*0d20*/  SYNCS.EXCH.64 URZ, [UR9+0x188], UR14 ;  /* 0x0001880e09ff75b2 */ /* 0x0008640008000100 */
[----:B----4-:R-:W-:Y:S01]  /*0d30*/  NOP ;  /* 0x0000000000007918 */ /* 0x010fe20000000000 */
.L_x_14:
[----:B------:R-:W4:Y:S01]  /*0d40*/  SHFL.IDX PT, R0, R4, RZ, 0x1f ;  /* 0x00001fff04007589 */ /* 0x000f2200000e0000 */
[----:B------:R-:W-:Y:S01]  /*0d50*/  ISETP.NE.OR P0, PT, RZ, UR10, !P0 ;  /* 0x0000000aff007c0c */ /* 0x000fe2000c705670 */
[----:B------:R-:W-:Y:S01]  /*0d60*/  NOP ;  /* 0x0000000000007918 */ /* 0x000fe20000000000 */
[----:B----4-:R-:W-:-:S13]  /*0d70*/  ISETP.NE.AND P1, PT, R0, 0x3, PT ;  /* 0x000000030000780c */ /* 0x010fda0003f25270 */
[----:B------:R-:W-:Y:S05]  /*0d80*/  @P1 BRA `(.L_x_15) ;  /* 0x0000000000341947 */ /* 0x000fea0003800000 */
[----:B--2---:R-:W-:Y:S01]  /*0d90*/  UMOV UR8, 0x400 ;  /* 0x0000040000087882 */ /* 0x004fe20000000000 */
[----:B------:R-:W-:Y:S01]  /*0da0*/  UMOV UR6, 0x20 ;  /* 0x0000002000067882 */ /* 0x000fe20000000000 */
[----:B------:R-:W-:Y:S02]  /*0db0*/  ULEA UR8, UR37, UR8, 0x18 ;  /* 0x0000000825087291 */ /* 0x000fe4000f8ec0ff */
[----:B---3--:R-:W-:-:S04]  /*0dc0*/  UIADD3 UR12, UPT, UPT, -UR6, 0x100000, URZ ;  /* 0x00100000060c7890 */ /* 0x008fc8000fffe1ff */
[----:B------:R-:W-:Y:S02]  /*0dd0*/  USHF.L.U32 UR13, UR12, 0xb, URZ ;  /* 0x0000000b0c0d7899 */ /* 0x000fe400080006ff */
[----:B------:R-:W-:Y:S01]  /*0de0*/  USHF.L.U32 UR12, UR12, 0x1, URZ ;  /* 0x000000010c0c7899 */ /* 0x000fe200080006ff */
[----:B------:R-:W-:Y:S01]  /*0df0*/  ELECT P1, URZ, PT ;  /* 0x0000000000ff782f */ /* 0x000fe20003820000 */
[----:B------:R-:W2:Y:S10]  /*0e00*/  FENCE.VIEW.ASYNC.S ;  /* 0x00000000000073c6 */ /* 0x000eb40000000000 */
[----:B--2---:R4:W2:Y:S01]  /*0e10*/  SYNCS.EXCH.64 URZ, [UR8+0x190], UR12 ;  /* 0x0001900c08ff75b2 */ /* 0x0048a20008000100 */
[----:B------:R4:W3:Y:S01]  /*0e20*/  SYNCS.EXCH.64 URZ, [UR8+0x1a0], UR12 ;  /* 0x0001a00c08ff75b2 */ /* 0x0008e20008000100 */
[----:B------:R4:W1:Y:S01]  /*0e30*/  SYNCS.EXCH.64 URZ, [UR8+0x198], UR12 ;  /* 0x0001980c08ff75b2 */ /* 0x0008620008000100 */
[----:B------:R4:W1:Y:S02]  /*0e40*/  SYNCS.EXCH.64 URZ, [UR8+0x1a8], UR12 ;  /* 0x0001a80c08ff75b2 */ /* 0x0008640008000100 */
[----:B----4-:R-:W-:Y:S01]  /*0e50*/  NOP ;  /* 0x0000000000007918 */ /* 0x010fe20000000000 */
.L_x_15:
[----:B------:R-:W-:Y:S01]  /*0e60*/  VOTEU.ALL UP1, P0 ;  /* 0x0000000000ff7886 */ /* 0x000fe20000020000 */
[----:B--2---:R-:W2:Y:S01]  /*0e70*/  LDCU UR8, c[0x0][0x36c] ;  /* 0x00006d80ff0877ac */ /* 0x004ea20008000800 */
[----:B------:R-:W-:Y:S01]  /*0e80*/  NOP ;  /* 0x0000000000007918 */ /* 0x000fe20000000000 */
[----:B------:R-:W-:Y:S01]  /*0e90*/  LOP3.LUT R14, R16, 0x1f, RZ, 0xc0, !PT ;  /* 0x0000001f100e7812 */ /* 0x000fe200078ec0ff */
[----:B---3--:R-:W-:Y:S01]  /*0ea0*/  UMOV UR12, 0x20 ;  /* 0x00000020000c7882 */ /* 0x008fe20000000000 */
[----:B------:R-:W-:Y:S01]  /*0eb0*/  @!UP1 UMOV UR6, 0x400 ;  /* 0x0000040000069882 */ /* 0x000fe20000000000 */
[----:B------:R-:W-:-:S04]  /*0ec0*/  @!UP1 UIADD3 UR12, UPT, UPT, -UR12, 0x100000, URZ ;  /* 0x001000000c0c9890 */ /* 0x000fc8000fffe1ff */
[----:B------:R-:W-:Y:S02]  /*0ed0*/  @!UP1 USHF.L.U32 UR13, UR12, 0xb, URZ ;  /* 0x0000000b0c0d9899 */ /* 0x000fe400080006ff */
[----:B------:R-:W-:Y:S02]  /*0ee0*/  @!UP1 USHF.L.U32 UR12, UR12, 0x1, URZ ;  /* 0x000000010c0c9899 */ /* 0x000fe400080006ff */
[----:B------:R-:W-:Y:S01]  /*0ef0*/  @!UP1 ULEA UR6, UR37, UR6, 0x18 ;  /* 0x0000000625069291 */ /* 0x000fe2000f8ec0ff */
[----:B------:R-:W-:Y:S01]  /*0f00*/  VOTEU.ALL UP1, P0 ;  /* 0x0000000000ff7886 */ /* 0x000fe20000020000 */
[----:B------:R-:W-:Y:S01]  /*0f10*/  UISETP.NE.AND UP4, UPT, UR10, URZ, UPT ;  /* 0x000000ff0a00728c */ /* 0x000fe2000bf85270 */
[----:B------:R-:W3:Y:S09]  /*0f20*/  FENCE.VIEW.ASYNC.S ;  /* 0x00000000000073c6 */ /* 0x000ef20000000000 */
[----:B---3--:R3:W4:Y:S01]  /*0f30*/  @!UP1 SYNCS.EXCH.64 URZ, [UR6+0x1b0], UR12 ;  /* 0x0001b00c06ff95b2 */ /* 0x0087220008000100 */
[----:B--2---:R-:W-:-:S09]  /*0f40*/  UISETP.EQ.U32.AND UP1, UPT, UR8, 0x1, UPT ;  /* 0x000000010800788c */ /* 0x004fd2000bf22070 */
[----:B------:R-:W-:Y:S05]  /*0f50*/  BRA.U !UP1, `(.L_x_16) ;  /* 0x0000000109087547 */ /* 0x000fea000b800000 */
[----:B-1--4-:R-:W-:Y:S01]  /*0f60*/  UCGABAR_ARV ;  /* 0x00000000000079c7 */ /* 0x012fe20008000000 */
[----:B------:R-:W-:Y:S05]  /*0f70*/  BRA `(.L_x_17) ;  /* 0x0000000000047947 */ /* 0x000fea0003800000 */
.L_x_16:
[----:B-1--4-:R-:W-:Y:S01]  /*0f80*/  NOP ;  /* 0x0000000000007918 */ /* 0x012fe20000000000 */
.L_x_17:
[----:B------:R-:W1:Y:S01]  /*0f90*/  S2R R13, SR_CTAID.X ;  /* 0x00000000000d7919 */ /* 0x000e620000002500 */
[----:B------:R-:W-:-:S05]  /*0fa0*/  CS2R.32 R172, SR_CgaSize ;  /* 0x0000000000ac7805 */ /* 0x000fca0000008a00 */
[----:B------:R-:W-:-:S05]  /*0fb0*/  IMAD R172, R172, -0xa0, RZ ;  /* 0xffffff60acac7824 */ /* 0x000fca00078e02ff */
[----:B------:R-:W-:-:S14]  /*0fc0*/  R2UR UR8, R172 ;  /* 0x00000000ac0872ca */ /* 0x000fdc00000e0000 */
[----:B------:R-:W2:Y:S01]  /*0fd0*/  LDCU UR8, c[0x0][UR8+0x2b0] ;  /* 0x00005600080877ac */ /* 0x000ea20008000800 */
[----:B------:R-:W-:-:S05]  /*0fe0*/  CS2R.32 R4, SR_CgaSize ;  /* 0x0000000000047805 */ /* 0x000fca0000008a00 */
[----:B------:R-:W-:-:S06]  /*0ff0*/  IMAD R4, R4, -0xa0, RZ ;  /* 0xffffff6004047824 */ /* 0x000fcc00078e02ff */
[----:B------:R-:W4:Y:S01]  /*1000*/  LDC R4, c[0x0][R4+0x2a0] ;  /* 0x0000a80004047b82 */ /* 0x000f220000000800 */
[----:B------:R-:W-:Y:S01]  /*1010*/  PRMT R11, RZ, 0x7610, R11 ;  /* 0x00007610ff0b7816 */ /* 0x000fe2000000000b */
[----:B------:R-:W2:Y:S01]  /*1020*/  S2R R24, SR_CTAID.Y ;  /* 0x0000000000187919 */ /* 0x000ea20000002600 */
[----:B------:R-:W-:-:S05]  /*1030*/  CS2R.32 R172, SR_CgaSize ;  /* 0x0000000000ac7805 */ /* 0x000fca0000008a00 */
[----:B------:R-:W-:-:S05]  /*1040*/  IMAD R172, R172, -0xa0, RZ ;  /* 0xffffff60acac7824 */ /* 0x000fca00078e02ff */
[----:B---3--:R-:W-:-:S14]  /*1050*/  R2UR UR6, R172 ;  /* 0x00000000ac0672ca */ /* 0x008fdc00000e0000 */
[----:B------:R-:W3:Y:S01]  /*1060*/  LDCU UR6, c[0x0][UR6+0x2b4] ;  /* 0x00005680060677ac */ /* 0x000ee20008000800 */
[----:B------:R-:W-:Y:S01]  /*1070*/  PRMT R12, RZ, 0x7610, R12 ;  /* 0x00007610ff0c7816 */ /* 0x000fe2000000000c */
[----:B------:R-:W-:Y:S01]  /*1080*/  UISETP.NE.AND UP2, UPT, UR10, 0x2, UPT ;  /* 0x000000020a00788c */ /* 0x000fe2000bf45270 */
[----:B------:R-:W-:-:S05]  /*1090*/  CS2R.32 R5, SR_CgaSize ;  /* 0x0000000000057805 */ /* 0x000fca0000008a00 */
[----:B------:R-:W-:-:S06]  /*10a0*/  IMAD R5, R5, -0xa0, RZ ;  /* 0xffffff6005057824 */ /* 0x000fcc00078e02ff */
[----:B------:R-:W4:Y:S08]  /*10b0*/  LDC R5, c[0x0][R5+0x2a4] ;  /* 0x0000a90005057b82 */ /* 0x000f300000000800 */
[----:B------:R-:W3:Y:S08]  /*10c0*/  LDC R15, c[0x0][0xb24] ;  /* 0x0002c900ff0f7b82 */ /* 0x000ef00000000800 */
[----:B------:R-:W4:Y:S01]  /*10d0*/  LDC R172, c[0x0][0xb24] ;  /* 0x0002c900ffac7b82 */ /* 0x000f220000000800 */
[----:B-1----:R-:W-:Y:S01]  /*10e0*/  I2FP.F32.U32 R0, R13 ;  /* 0x0000000d00007245 */ /* 0x002fe20000201000 */
[----:B------:R-:W-:-:S06]  /*10f0*/  IMAD.MOV.U32 R19, RZ, RZ, R13 ;  /* 0x000000ffff137224 */ /* 0x000fcc00078e000d */
[----:B------:R-:W1:Y:S01]  /*1100*/  S2UR UR36, SR_CTAID.Z ;  /* 0x00000000002479c3 */ /* 0x000e620000002700 */
[----:B--2---:R-:W-:Y:S01]  /*1110*/  I2FP.F32.U32 R3, R24 ;  /* 0x0000001800037245 */ /* 0x004fe20000201000 */
[----:B------:R-:W-:-:S04]  /*1120*/  FMUL R0, R0, UR8 ;  /* 0x0000000800007c20 */ /* 0x000fc80008400000 */
[----:B------:R2:W2:Y:S01]  /*1130*/  F2I.U32.TRUNC.NTZ R2, R0 ;  /* 0x0000000000027305 */ /* 0x0004a2000020f000 */
[----:B---3--:R-:W-:Y:S01]  /*1140*/  ISETP.GE.AND P0, PT, R15, 0x1, PT ;  /* 0x000000010f00780c */ /* 0x008fe20003f06270 */
[----:B--2---:R-:W-:Y:S01]  /*1150*/  FMUL R0, R3, UR6 ;  /* 0x0000000603007c20 */ /* 0x004fe20008400000 */
[----:B------:R-:W-:Y:S01]  /*1160*/  IMAD.MOV R2, RZ, RZ, -R2 ;  /* 0x000000ffff027224 */ /* 0x000fe200078e0a02 */
[----:B------:R-:W2:Y:S03]  /*1170*/  LDCU UR6, c[0x0][0xb30] ;  /* 0x00016600ff0677ac */ /* 0x000ea60008000800 */
[----:B----4-:R-:W-:Y:S01]  /*1180*/  IMAD R6, R4, R2, R13 ;  /* 0x0000000204067224 */ /* 0x010fe200078e020d */
[----:B------:R-:W3:Y:S04]  /*1190*/  F2I.U32.TRUNC.NTZ R0, R0 ;  /* 0x0000000000007305 */ /* 0x000ee8000020f000 */
[----:B------:R4:W-:Y:S01]  /*11a0*/  STL [R1+0x14], R6 ;  /* 0x0000140601007387 */ /* 0x0009e20000100800 */
[----:B--2---:R-:W-:Y:S01]  /*11b0*/  UISETP.NE.AND UP3, UPT, UR6, 0x1, UPT ;  /* 0x000000010600788c */ /* 0x004fe2000bf65270 */
[----:B---3--:R-:W-:-:S05]  /*11c0*/  IADD3 R0, PT, PT, -R0, RZ, RZ ;  /* 0x000000ff00007210 */ /* 0x008fca0007ffe1ff */
[----:B------:R-:W-:-:S05]  /*11d0*/  IMAD R7, R5, R0, R24 ;  /* 0x0000000005077224 */ /* 0x000fca00078e0218 */
[----:B------:R4:W-:Y:S01]  /*11e0*/  STL [R1+0x18], R7 ;  /* 0x0000180701007387 */ /* 0x0009e20000100800 */
[----:B-1----:R-:W-:Y:S05]  /*11f0*/  BRA.U UP4, `(.L_x_18) ;  /* 0x0000000104287547 */ /* 0x002fea000b800000 */
[----:B------:R-:W-:Y:S01]  /*1200*/  ISETP.NE.AND P1, PT, R7, RZ, PT ;  /* 0x000000ff0700720c */ /* 0x000fe20003f25270 */
[----:B------:R-:W-:Y:S01]  /*1210*/  IMAD.MOV.U32 R4, RZ, RZ, 0x3 ;  /* 0x00000003ff047424 */ /* 0x000fe200078e00ff */
[C---:B------:R-:W-:Y:S02]  /*1220*/  LOP3.LUT R3, R6.reuse, 0xfffffffe, RZ, 0xc0, !PT ;  /* 0xfffffffe06037812 */ /* 0x040fe400078ec0ff */
[----:B------:R-:W-:Y:S02]  /*1230*/  ISETP.LT.U32.OR P1, PT, R6, 0x2, !P1 ;  /* 0x000000020600780c */ /* 0x000fe40004f21470 */
[----:B------:R-:W-:Y:S02]  /*1240*/  SHF.L.U32 R3, R4, R3, RZ ;  /* 0x0000000304037219 */ /* 0x000fe400000006ff */
[----:B------:R-:W-:Y:S02]  /*1250*/  SEL R2, RZ, 0x1, !P1 ;  /* 0x00000001ff027807 */ /* 0x000fe40004800000 */
[----:B------:R-:W-:-:S02]  /*1260*/  SEL R0, RZ, 0x2, !P1 ;  /* 0x00000002ff007807 */ /* 0x000fc40004800000 */
[----:B------:R-:W-:-:S03]  /*1270*/  PRMT R12, R3, 0x7610, R12 ;  /* 0x00007610030c7816 */ /* 0x000fc6000000000c */
[----:B------:R-:W-:-:S05]  /*1280*/  IMAD.IADD R0, R2, 0x1, R0 ;  /* 0x0000000102007824 */ /* 0x000fca00078e0200 */
[----:B------:R-:W-:Y:S02]  /*1290*/  PRMT R11, R0, 0x7610, R11 ;  /* 0x00007610000b7816 */ /* 0x000fe4000000000b */
.L_x_18:
[----:B------:R-:W-:Y:S05]  /*12a0*/  @!P0 BRA `(.L_x_19) ;  /* 0x0000000000b88947 */ /* 0x000fea0003800000 */
[----:B------:R-:W1:Y:S01]  /*12b0*/  LDC.64 R8, c[0x0][0xb18] ;  /* 0x0002c600ff087b82 */ /* 0x000e620000000a00 */
[----:B------:R-:W-:-:S07]  /*12c0*/  ISETP.NE.AND P0, PT, R15, 0x1, PT ;  /* 0x000000010f00780c */ /* 0x000fce0003f05270 */
[----:B------:R-:W2:Y:S08]  /*12d0*/  LDC R19, c[0x0][0xb0c] ;  /* 0x0002c300ff137b82 */ /* 0x000eb00000000800 */
[----:B------:R-:W3:Y:S08]  /*12e0*/  LDC R3, c[0x0][0x370] ;  /* 0x0000dc00ff037b82 */ /* 0x000ef00000000800 */
[----:B------:R-:W3:Y:S01]  /*12f0*/  LDC R0, c[0x0][0x374] ;  /* 0x0000dd00ff007b82 */ /* 0x000ee20000000800 */
[----:B-1----:R-:W-:-:S07]  /*1300*/  ISETP.NE.AND P1, PT, R8, 0x1, PT ;  /* 0x000000010800780c */ /* 0x002fce0003f25270 */
[----:B----4-:R-:W1:Y:S01]  /*1310*/  LDC.64 R6, c[0x0][0xb10] ;  /* 0x0002c400ff067b82 */ /* 0x010e620000000a00 */
[----:B--2---:R-:W-:-:S07]  /*1320*/  ISETP.NE.AND P2, PT, R19, 0x1, PT ;  /* 0x000000011300780c */ /* 0x004fce0003f45270 */
[----:B------:R-:W2:Y:S08]  /*1330*/  LDC R17, c[0x0][0xb20] ;  /* 0x0002c800ff117b82 */ /* 0x000eb00000000800 */
[----:B------:R-:W4:Y:S01]  /*1340*/  LDC.64 R4, c[0x0][0xb28] ;  /* 0x0002ca00ff047b82 */ /* 0x000f220000000a00 */
[----:B---3--:R-:W-:-:S04]  /*1350*/  IMAD.HI.U32 R2, R0, R9, RZ ;  /* 0x0000000900027227 */ /* 0x008fc800078e00ff */
[----:B------:R-:W-:-:S04]  /*1360*/  IMAD.HI.U32 R9, R24, R9, RZ ;  /* 0x0000000918097227 */ /* 0x000fc800078e00ff */
[----:B-1----:R-:W-:-:S04]  /*1370*/  IMAD.HI.U32 R10, R3, R6, RZ ;  /* 0x00000006030a7227 */ /* 0x002fc800078e00ff */
[----:B------:R-:W-:Y:S01]  /*1380*/  IMAD.HI.U32 R6, R13, R6, RZ ;  /* 0x000000060d067227 */ /* 0x000fe200078e00ff */
[----:B------:R-:W-:Y:S02]  /*1390*/  @P2 SHF.R.U32.HI R3, RZ, R7, R10 ;  /* 0x00000007ff032219 */ /* 0x000fe4000001160a */
[-C--:B--2---:R-:W-:Y:S02]  /*13a0*/  @P1 SHF.R.U32.HI R0, RZ, R17.reuse, R2 ;  /* 0x00000011ff001219 */ /* 0x084fe40000011602 */
[----:B------:R-:W-:Y:S02]  /*13b0*/  SHF.R.U32.HI R9, RZ, R17, R9 ;  /* 0x00000011ff097219 */ /* 0x000fe40000011609 */
[----:B------:R-:W-:Y:S01]  /*13c0*/  SHF.R.U32.HI R7, RZ, R7, R6 ;  /* 0x00000007ff077219 */ /* 0x000fe20000011606 */
[----:B----4-:R-:W-:-:S04]  /*13d0*/  IMAD.HI.U32 R10, R0, R4, RZ ;  /* 0x00000004000a7227 */ /* 0x010fc800078e00ff */
[----:B------:R-:W-:Y:S01]  /*13e0*/  IMAD.HI.U32 R2, R3, R4, RZ ;  /* 0x0000000403027227 */ /* 0x000fe200078e00ff */
[----:B------:R-:W-:-:S04]  /*13f0*/  @P0 SHF.R.U32.HI R0, RZ, R5, R10 ;  /* 0x00000005ff000219 */ /* 0x000fc8000001160a */
[----:B------:R-:W-:Y:S01]  /*1400*/  @P0 SHF.R.U32.HI R3, RZ, R5, R2 ;  /* 0x00000005ff030219 */ /* 0x000fe20000011602 */
[----:B------:R-:W-:Y:S01]  /*1410*/  IMAD R6, R0, R15, RZ ;  /* 0x0000000f00067224 */ /* 0x000fe200078e02ff */
[----:B------:R-:W-:Y:S02]  /*1420*/  SEL R0, R24, R9, !P1 ;  /* 0x0000000918007207 */ /* 0x000fe40004800000 */
[----:B------:R-:W-:Y:S01]  /*1430*/  SEL R2, R13, R7, !P2 ;  /* 0x000000070d027207 */ /* 0x000fe20005000000 */
[----:B------:R-:W-:Y:S01]  /*1440*/  IMAD R7, R3, R15, RZ ;  /* 0x0000000f03077224 */ /* 0x000fe200078e02ff */
[C---:B------:R-:W-:Y:S01]  /*1450*/  ISETP.GE.AND P1, PT, R0.reuse, R6, PT ;  /* 0x000000060000720c */ /* 0x040fe20003f26270 */
[----:B------:R-:W-:-:S03]  /*1460*/  IMAD.HI.U32 R6, R0, R4, RZ ;  /* 0x0000000400067227 */ /* 0x000fc600078e00ff */
[----:B------:R-:W-:Y:S02]  /*1470*/  ISETP.GE.OR P1, PT, R2, R7, P1 ;  /* 0x000000070200720c */ /* 0x000fe40000f26670 */
[----:B------:R-:W-:-:S04]  /*1480*/  SHF.R.U32.HI R6, RZ, R5, R6 ;  /* 0x00000005ff067219 */ /* 0x000fc80000011606 */
[----:B------:R-:W-:-:S04]  /*1490*/  SEL R6, R0, R6, !P0 ;  /* 0x0000000600067207 */ /* 0x000fc80004000000 */
[----:B------:R-:W-:-:S03]  /*14a0*/  IADD3 R7, PT, PT, -R6, RZ, RZ ;  /* 0x000000ff06077210 */ /* 0x000fc60007ffe1ff */
[----:B------:R-:W-:-:S05]  /*14b0*/  @!P1 IMAD.HI.U32 R4, R2, R4, RZ ;  /* 0x0000000402049227 */ /* 0x000fca00078e00ff */
[----:B------:R-:W-:Y:S01]  /*14c0*/  @!P1 SHF.R.U32.HI R4, RZ, R5, R4 ;  /* 0x00000005ff049219 */ /* 0x000fe20000011604 */
[----:B------:R-:W-:Y:S01]  /*14d0*/  IMAD R5, R15, R7, R0 ;  /* 0x000000070f057224 */ /* 0x000fe200078e0200 */
[----:B------:R-:W-:Y:S02]  /*14e0*/  IADD3 R7, PT, PT, -R0, RZ, RZ ;  /* 0x000000ff00077210 */ /* 0x000fe40007ffe1ff */
[----:B------:R-:W-:-:S03]  /*14f0*/  @!P1 SEL R4, R2, R4, !P0 ;  /* 0x0000000402049207 */ /* 0x000fc60004000000 */
[----:B------:R-:W-:Y:S02]  /*1500*/  IMAD R24, R8, R7, R24 ;  /* 0x0000000708187224 */ /* 0x000fe400078e0218 */
[--C-:B------:R-:W-:Y:S02]  /*1510*/  @!P1 IMAD.IADD R6, R6, 0x1, -R4.reuse ;  /* 0x0000000106069824 */ /* 0x100fe400078e0a04 */
[----:B------:R-:W-:Y:S01]  /*1520*/  @!P1 IMAD R4, R5, R3, R4 ;  /* 0x0000000305049224 */ /* 0x000fe200078e0204 */
[----:B------:R-:W-:Y:S01]  /*1530*/  IADD3 R3, PT, PT, -R2, RZ, RZ ;  /* 0x000000ff02037210 */ /* 0x000fe20007ffe1ff */
[----:B------:R-:W-:Y:S02]  /*1540*/  @!P1 IMAD R0, R6, R15, R2 ;  /* 0x0000000f06009224 */ /* 0x000fe400078e0202 */
[----:B------:R-:W-:Y:S02]  /*1550*/  @!P1 IMAD.MOV.U32 R2, RZ, RZ, R4 ;  /* 0x000000ffff029224 */ /* 0x000fe400078e0004 */
[----:B------:R-:W-:-:S02]  /*1560*/  IMAD R3, R19, R3, R13 ;  /* 0x0000000313037224 */ /* 0x000fc400078e020d */
[----:B------:R-:W-:Y:S02]  /*1570*/  IMAD R24, R0, R8, R24 ;  /* 0x0000000800187224 */ /* 0x000fe400078e0218 */
[----:B------:R-:W-:Y:S02]  /*1580*/  IMAD R19, R2, R19, R3 ;  /* 0x0000001302137224 */ /* 0x000fe400078e0203 */
.L_x_19:
[----:B------:R-:W-:Y:S05]  /*1590*/  BRA.U UP3, `(.L_x_20) ;  /* 0x0000000103407547 */ /* 0x000fea000b800000 */
[----:B------:R-:W1:Y:S08]  /*15a0*/  LDC.64 R2, c[0x0][0xb10] ;  /* 0x0002c400ff027b82 */ /* 0x000e700000000a00 */
[----:B------:R-:W2:Y:S08]  /*15b0*/  LDC.64 R4, c[0x0][0xb18] ;  /* 0x0002c600ff047b82 */ /* 0x000eb00000000a00 */
[----:B----4-:R-:W3:Y:S08]  /*15c0*/  LDC R7, c[0x0][0xb20] ;  /* 0x0002c800ff077b82 */ /* 0x010ef00000000800 */
[----:B------:R-:W4:Y:S01]  /*15d0*/  LDC R6, c[0x0][0xb0c] ;  /* 0x0002c300ff067b82 */ /* 0x000f220000000800 */
[----:B-1----:R-:W-:-:S05]  /*15e0*/  IMAD.HI.U32 R2, R19, R2, RZ ;  /* 0x0000000213027227 */ /* 0x002fca00078e00ff */
[----:B------:R-:W-:Y:S01]  /*15f0*/  SHF.R.U32.HI R2, RZ, R3, R2 ;  /* 0x00000003ff027219 */ /* 0x000fe20000011602 */
[----:B--2---:R-:W-:Y:S01]  /*1600*/  IMAD.HI.U32 R0, R24, R5, RZ ;  /* 0x0000000518007227 */ /* 0x004fe200078e00ff */
[----:B------:R-:W-:-:S04]  /*1610*/  ISETP.NE.AND P0, PT, R4, 0x1, PT ;  /* 0x000000010400780c */ /* 0x000fc80003f05270 */
[----:B---3--:R-:W-:-:S04]  /*1620*/  SHF.R.U32.HI R0, RZ, R7, R0 ;  /* 0x00000007ff007219 */ /* 0x008fc80000011600 */
[----:B------:R-:W-:Y:S02]  /*1630*/  SEL R0, R24, R0, !P0 ;  /* 0x0000000018007207 */ /* 0x000fe40004000000 */
[----:B----4-:R-:W-:-:S04]  /*1640*/  ISETP.NE.AND P1, PT, R6, 0x1, PT ;  /* 0x000000010600780c */ /* 0x010fc80003f25270 */
[----:B------:R-:W-:-:S05]  /*1650*/  SEL R2, R19, R2, !P1 ;  /* 0x0000000213027207 */ /* 0x000fca0004800000 */
[----:B------:R-:W-:Y:S02]  /*1660*/  IMAD.IADD R3, R0, 0x1, -R2 ;  /* 0x0000000100037824 */ /* 0x000fe400078e0a02 */
[----:B------:R-:W-:Y:S02]  /*1670*/  IMAD.IADD R0, R2, 0x1, -R0 ;  /* 0x0000000102007824 */ /* 0x000fe400078e0a00 */
[----:B------:R-:W-:Y:S02]  /*1680*/  IMAD R19, R3, R6, R19 ;  /* 0x0000000603137224 */ /* 0x000fe400078e0213 */
[----:B------:R-:W-:Y:S02]  /*1690*/  IMAD R24, R0, R4, R24 ;  /* 0x0000000400187224 */ /* 0x000fe400078e0218 */
.L_x_20:
[----:B------:R-:W-:Y:S05]  /*16a0*/  BRA.U !UP1, `(.L_x_21) ;  /* 0x00000001090c7547 */ /* 0x000fea000b800000 */
[----:B------:R-:W-:Y:S01]  /*16b0*/  UCGABAR_WAIT ;  /* 0x0000000000007dc7 */ /* 0x000fe20008000000 */
[----:B------:R-:W-:Y:S01]  /*16c0*/  CCTL.IVALL ;  /* 0x00000000ff00798f */ /* 0x000fe20002000000 */
[----:B------:R-:W-:Y:S05]  /*16d0*/  BRA `(.L_x_22) ;  /* 0x0000000000047947 */ /* 0x000fea0003800000 */
.L_x_21:
[----:B------:R-:W-:Y:S06]  /*16e0*/  BAR.SYNC.DEFER_BLOCKING 0x0 ;  /* 0x0000000000007b1d */ /* 0x000fec0000010000 */
.L_x_22:
[----:B------:R-:W-:Y:S05]  /*16f0*/  BRA.U UP2, `(.L_x_23) ;  /* 0x0000001902647547 */ /* 0x000fea000b800000 */
[----:B------:R-:W1:Y:S01]  /*1700*/  LDCU UR15, c[0x0][0x38c] ;  /* 0x00007180ff0f77ac */ /* 0x000e620008000800 */
[----:B------:R-:W2:Y:S01]  /*1710*/  LDC R25, c[0x0][0x370] ;  /* 0x0000dc00ff197b82 */ /* 0x000ea20000000800 */
[C---:B------:R-:W-:Y:S02]  /*1720*/  IMAD.SHL.U32 R26, R13.reuse, 0x40, RZ ;  /* 0x000000400d1a7824 */ /* 0x040fe400078e00ff */
[----:B------:R-:W-:Y:S01]  /*1730*/  HFMA2 R18, -RZ, RZ, 0, 0 ;  /* 0x00000000ff127431 */ /* 0x000fe200000001ff */
[----:B------:R-:W-:Y:S01]  /*1740*/  UISETP.NE.AND UP1, UPT, UR10, URZ, UPT ;  /* 0x000000ff0a00728c */ /* 0x000fe2000bf25270 */
[----:B------:R-:W-:Y:S01]  /*1750*/  ISETP.NE.AND P4, PT, R14, RZ, P5 ;  /* 0x000000ff0e00720c */ /* 0x000fe20002f85270 */
[----:B------:R-:W-:Y:S01]  /*1760*/  IMAD.MOV.U32 R0, RZ, RZ, 0x1 ;  /* 0x00000001ff007424 */ /* 0x000fe200078e00ff */
[----:B------:R-:W-:Y:S01]  /*1770*/  SHF.L.U32 R27, R13, 0x7, RZ ;  /* 0x000000070d1b7819 */ /* 0x000fe200000006ff */
[----:B------:R-:W-:Y:S01]  /*1780*/  IMAD.MOV.U32 R22, RZ, RZ, RZ ;  /* 0x000000ffff167224 */ /* 0x000fe200078e00ff */
[----:B------:R-:W3:Y:S01]  /*1790*/  LDC R23, c[0x0][0x374] ;  /* 0x0000dd00ff177b82 */ /* 0x000ee20000000800 */
[----:B------:R-:W-:Y:S01]  /*17a0*/  MOV R20, RZ ;  /* 0x000000ff00147202 */ /* 0x000fe20000000f00 */
[----:B------:R-:W-:Y:S01]  /*17b0*/  IMAD.MOV.U32 R21, RZ, RZ, 0x1 ;  /* 0x00000001ff157424 */ /* 0x000fe200078e00ff */
[----:B------:R-:W-:Y:S01]  /*17c0*/  LOP3.LUT R26, R26, 0x40, RZ, 0xc0, !PT ;  /* 0x000000401a1a7812 */ /* 0x000fe200078ec0ff */
[----:B------:R-:W2:Y:S01]  /*17d0*/  LDCU.64 UR24, c[0x0][0x348] ;  /* 0x00006900ff1877ac */ /* 0x000ea20008000a00 */
[----:B------:R-:W-:-:S02]  /*17e0*/  USEL UR7, UR7, 0x2, UP1 ;  /* 0x0000000207077887 */ /* 0x000fc40008800000 */
[----:B-1----:R-:W-:Y:S01]  /*17f0*/  UIADD3 UR4, UPT, UPT, UR15, 0x3f, URZ ;  /* 0x0000003f0f047890 */ /* 0x002fe2000fffe0ff */
[----:B------:R-:W-:-:S03]  /*1800*/  UMOV UR13, URZ ;  /* 0x000000ff000d7c82 */ /* 0x000fc60008000000 */
[----:B------:R-:W-:-:S04]  /*1810*/  USHF.R.S32.HI UR22, URZ, 0x1f, UR4 ;  /* 0x0000001fff167899 */ /* 0x000fc80008011404 */
[----:B------:R-:W-:Y:S02]  /*1820*/  ULEA.HI UR22, UR22, UR4, URZ, 0x6 ;  /* 0x0000000416167291 */ /* 0x000fe4000f8f30ff */
[----:B------:R-:W-:Y:S02]  /*1830*/  UIADD3 UR4, UPT, UPT, UR15, -0x1, URZ ;  /* 0xffffffff0f047890 */ /* 0x000fe4000fffe0ff */
[----:B------:R-:W-:Y:S02]  /*1840*/  USHF.R.S32.HI UR22, URZ, 0x6, UR22 ;  /* 0x00000006ff167899 */ /* 0x000fe40008011416 */
[----:B------:R-:W-:Y:S02]  /*1850*/  UISETP.GE.U32.AND UP2, UPT, UR4, -0x7f, UPT ;  /* 0xffffff810400788c */ /* 0x000fe4000bf46070 */
[----:B------:R-:W-:Y:S02]  /*1860*/  UISETP.LT.U32.AND UP0, UPT, UR22, 0x10, UPT ;  /* 0x000000101600788c */ /* 0x000fe4000bf01070 */
[----:B------:R-:W-:-:S02]  /*1870*/  UIADD3 UR15, UPT, UPT, UR15, 0x7e, URZ ;  /* 0x0000007e0f0f7890 */ /* 0x000fc4000fffe0ff */
[----:B------:R-:W-:-:S04]  /*1880*/  USEL UR21, UR22, 0x10, UP0 ;  /* 0x0000001016157887 */ /* 0x000fc80008000000 */
[----:B------:R-:W-:Y:S02]  /*1890*/  UIADD3 UR6, UPT, UPT, UR21, -0x1, URZ ;  /* 0xffffffff15067890 */ /* 0x000fe4000fffe0ff */
[----:B------:R-:W-:Y:S02]  /*18a0*/  @UP2 UIADD3 UR6, UPT, UPT, UR21, URZ, URZ ;  /* 0x000000ff15062290 */ /* 0x000fe4000fffe0ff */
[----:B------:R-:W-:Y:S02]  /*18b0*/  UIADD3 UR14, UPT, UPT, UR22, -UR21, URZ ;  /* 0x80000015160e7290 */ /* 0x000fe4000fffe0ff */
[----:B------:R-:W-:Y:S02]  /*18c0*/  UIADD3 UR5, UPT, UPT, UR6, 0x1, URZ ;  /* 0x0000000106057890 */ /* 0x000fe4000fffe0ff */
[----:B--2---:R-:W-:-:S12]  /*18d0*/  UIADD3 UR6, UPT, UPT, -UR6, URZ, URZ ;  /* 0x000000ff06067290 */ /* 0x004fd8000fffe1ff */
.L_x_43:
[----:B------:R-:W-:Y:S01]  /*18e0*/  UISETP.NE.AND UP0, UPT, UR37, URZ, UPT ;  /* 0x000000ff2500728c */ /* 0x000fe2000bf05270 */
[----:B------:R-:W1:Y:S08]  /*18f0*/  S2UR UR37, SR_CgaCtaId ;  /* 0x00000000002579c3 */ /* 0x000e700000008800 */
[----:B------:R-:W-:Y:S05]  /*1900*/  BRA.U UP0, `(.L_x_24) ;  /* 0x0000000100347547 */ /* 0x000fea000b800000 */
[----:B------:R-:W2:Y:S01]  /*1910*/  S2R R2, SR_CgaCtaId ;  /* 0x0000000000027919 */ /* 0x000ea20000008800 */
[----:B------:R-:W-:-:S04]  /*1920*/  MOV R3, 0x400 ;  /* 0x0000040000037802 */ /* 0x000fc80000000f00 */
[----:B--2---:R-:W-:Y:S02]  /*1930*/  LEA R2, R2, R3, 0x18 ;  /* 0x0000000302027211 */ /* 0x004fe400078ec0ff */
[----:B------:R-:W-:-:S03]  /*1940*/  SHF.L.U32 R3, R21, 0x1f, RZ ;  /* 0x0000001f15037819 */ /* 0x000fc600000006ff */
[----:B------:R-:W-:-:S04]  /*1950*/  IMAD R2, R20, 0x8, R2 ;  /* 0x0000000814027824 */ /* 0x000fc800078e0202 */
[----:B------:R-:W2:Y:S02]  /*1960*/  SYNCS.PHASECHK.TRANS64.TRYWAIT P0, [R2+URZ+0x1a0], R3 ;  /* 0x0001a003020075a7 */ /* 0x000ea400080011ff */
[----:B--2---:R-:W-:Y:S05]  /*1970*/  @!P0 BRA `(.L_x_25) ;  /* 0x000000cc00088947 */ /* 0x004fea0003800000 */
.L_x_328:
[----:B------:R2:W-:Y:S02]  /*1980*/  SYNCS.ARRIVE.TRANS64.A1T0 RZ, [R2+URZ+0x190], RZ ;  /* 0x000190ff02ff79a7 */ /* 0x0005e400081000ff */
[----:B--2---:R-:W-:-:S05]  /*1990*/  VIADD R2, R20, 0x1 ;  /* 0x0000000114027836 */ /* 0x004fca0000000000 */
[----:B------:R-:W-:-:S04]  /*19a0*/  ISETP.NE.AND P0, PT, R2, 0x2, PT ;  /* 0x000000020200780c */ /* 0x000fc80003f05270 */
[----:B------:R-:W-:Y:S02]  /*19b0*/  SEL R3, RZ, 0x1, P0 ;  /* 0x00000001ff037807 */ /* 0x000fe40000000000 */
[----:B------:R-:W-:Y:S02]  /*19c0*/  SEL R20, R2, RZ, P0 ;  /* 0x000000ff02147207 */ /* 0x000fe40000000000 */
[----:B------:R-:W-:-:S07]  /*19d0*/  LOP3.LUT R21, R21, R3, RZ, 0x3c, !PT ;  /* 0x0000000315157212 */ /* 0x000fce00078e3cff */
.L_x_24:
[----:B------:R-:W-:Y:S01]  /*19e0*/  UMOV UR4, 0x400 ;  /* 0x0000040000047882 */ /* 0x000fe20000000000 */
[----:B------:R-:W-:Y:S01]  /*19f0*/  SHF.L.U32 R2, R0, 0x1f, RZ ;  /* 0x0000001f00027819 */ /* 0x000fe200000006ff */
[----:B-1----:R-:W-:Y:S01]  /*1a00*/  ULEA UR4, UR37, UR4, 0x18 ;  /* 0x0000000425047291 */ /* 0x002fe2000f8ec0ff */
[----:B------:R-:W-:Y:S01]  /*1a10*/  R2UR UR35, R27 ;  /* 0x000000001b2372ca */ /* 0x000fe200000e0000 */
[----:B------:R-:W-:Y:S01]  /*1a20*/  UISETP.GE.U32.AND UP0, UPT, UR15, 0x7f, UPT ;  /* 0x0000007f0f00788c */ /* 0x000fe2000bf06070 */
[----:B------:R-:W-:Y:S01]  /*1a30*/  R2UR UR11, R26 ;  /* 0x000000001a0b72ca */ /* 0x000fe200000e0000 */
[----:B------:R-:W-:Y:S01]  /*1a40*/  ULEA UR8, UR13, UR4, 0x3 ;  /* 0x000000040d087291 */ /* 0x000fe2000f8e18ff */
[----:B------:R-:W-:-:S08]  /*1a50*/  UMOV UR23, URZ ;  /* 0x000000ff00177c82 */ /* 0x000fd00008000000 */
[----:B------:R1:W2:Y:S01]  /*1a60*/  SYNCS.PHASECHK.TRANS64.TRYWAIT P0, [UR8+0x80], R2 ;  /* 0x00008002ff0075a7 */ /* 0x0002a20008001108 */
[----:B------:R-:W-:-:S13]  /*1a70*/  R2UR UR8, R24 ;  /* 0x00000000180872ca */ /* 0x000fda00000e0000 */
[----:B------:R-:W-:Y:S01]  /*1a80*/  ULEA UR11, UR8, UR11, 0x7 ;  /* 0x0000000b080b7291 */ /* 0x000fe2000f8e38ff */
[----:B-1----:R-:W-:-:S05]  /*1a90*/  LEA.HI R2, R19, R19, RZ, 0x1 ;  /* 0x0000001313027211 */ /* 0x002fca00078f08ff */
[----:B------:R-:W-:-:S05]  /*1aa0*/  IMAD.SHL.U32 R2, R2, 0x80, RZ ;  /* 0x0000008002027824 */ /* 0x000fca00078e00ff */
[----:B------:R-:W-:-:S04]  /*1ab0*/  LOP3.LUT R2, R2, 0xffffff00, RZ, 0xc0, !PT ;  /* 0xffffff0002027812 */ /* 0x000fc800078ec0ff */
[----:B------:R-:W-:-:S13]  /*1ac0*/  R2UR UR9, R2 ;  /* 0x00000000020972ca */ /* 0x000fda00000e0000 */
[----:B------:R-:W-:Y:S01]  /*1ad0*/  ULOP3.LUT UR35, UR9, 0x80, UR35, 0xf8, !UPT ;  /* 0x0000008009237892 */ /* 0x000fe2000f8ef823 */
[----:B------:R-:W-:Y:S11]  /*1ae0*/  BRA.U !UP0, `(.L_x_26) ;  /* 0x0000000108c07547 */ /* 0x000ff6000b800000 */
[----:B------:R-:W-:Y:S01]  /*1af0*/  UMOV UR16, UR6 ;  /* 0x0000000600107c82 */ /* 0x000fe20008000000 */
[----:B------:R-:W-:Y:S01]  /*1b00*/  UMOV UR17, UR13 ;  /* 0x0000000d00117c82 */ /* 0x000fe20008000000 */
[----:B------:R-:W-:-:S05]  /*1b10*/  UMOV UR34, URZ ;  /* 0x000000ff00227c82 */ /* 0x000fca0008000000 */
.L_x_32:
[----:B------:R-:W-:Y:S01]  /*1b20*/  ULEA UR33, UR17, UR4, 0x3 ;  /* 0x0000000411217291 */ /* 0x000fe2000f8e18ff */
[----:B------:R-:W-:Y:S01]  /*1b30*/  @P5 MOV R3, 0x6000 ;  /* 0x0000600000035802 */ /* 0x000fe20000000f00 */
[----:B-12---:R-:W-:Y:S10]  /*1b40*/  @P0 BRA `(.L_x_27) ;  /* 0x00000000000c0947 */ /* 0x006ff40003800000 */
[----:B------:R-:W-:-:S04]  /*1b50*/  SHF.L.U32 R2, R0, 0x1f, RZ ;  /* 0x0000001f00027819 */ /* 0x000fc800000006ff */
[----:B------:R-:W1:Y:S02]  /*1b60*/  SYNCS.PHASECHK.TRANS64.TRYWAIT P0, [UR33+0x80], R2 ;  /* 0x00008002ff0075a7 */ /* 0x000e640008001121 */
[----:B-1----:R-:W-:Y:S05]  /*1b70*/  @!P0 BRA `(.L_x_28) ;  /* 0x000000c8009c8947 */ /* 0x002fea0003800000 */
.L_x_27:
[----:B------:R2:W-:Y:S01]  /*1b80*/  @P5 SYNCS.ARRIVE.TRANS64 RZ, [UR33], R3 ;  /* 0x00000003ffff59a7 */ /* 0x0005e20008000021 */
[----:B------:R-:W-:Y:S02]  /*1b90*/  ULOP3.LUT UR8, UR7, 0x2, URZ, 0xfc, !UPT ;  /* 0x0000000207087892 */ /* 0x000fe4000f8efcff */
[----:B------:R-:W-:Y:S02]  /*1ba0*/  UIADD3 UR16, UPT, UPT, UR16, 0x1, URZ ;  /* 0x0000000110107890 */ /* 0x000fe4000fffe0ff */
[----:B------:R-:W-:Y:S02]  /*1bb0*/  UISETP.NE.AND UP0, UPT, UR8, 0x2, UPT ;  /* 0x000000020800788c */ /* 0x000fe4000bf05270 */
[----:B------:R-:W-:-:S07]  /*1bc0*/  UISETP.NE.AND UP2, UPT, UR16, 0x1, UPT ;  /* 0x000000011000788c */ /* 0x000fce000bf45270 */
[----:B------:R-:W-:Y:S05]  /*1bd0*/  BRA.U UP0, `(.L_x_29) ;  /* 0x0000000100047547 */ /* 0x000fea000b800000 */
[----:B------:R-:W-:Y:S05]  /*1be0*/  BPT.TRAP 0x1 ;  /* 0x000000040000795c */ /* 0x000fea0000300000 */
.L_x_29:
[----:B------:R-:W-:Y:S04]  /*1bf0*/  BSSY.RECONVERGENT B0, `(.L_x_30) ;  /* 0x0000003000007945 */ /* 0x000fe80003800200 */
[----:B------:R-:W-:Y:S05]  /*1c00*/  @!P4 BRA `(.L_x_31) ;  /* 0x000000000004c947 */ /* 0x000fea0003800000 */
[----:B------:R-:W-:Y:S05]  /*1c10*/  BPT.TRAP 0x1 ;  /* 0x000000040000795c */ /* 0x000fea0000300000 */
.L_x_31:
[----:B------:R-:W-:Y:S05]  /*1c20*/  BSYNC.RECONVERGENT B0 ;  /* 0x0000000000007941 */ /* 0x000fea0003800200 */
.L_x_30:
[----:B------:R-:W-:Y:S02]  /*1c30*/  UIADD3 UR13, UPT, UPT, UR17, 0x1, URZ ;  /* 0x00000001110d7890 */ /* 0x000fe4000fffe0ff */
[----:B------:R-:W-:Y:S02]  /*1c40*/  ULEA UR32, UR17, UR4, 0xd ;  /* 0x0000000411207291 */ /* 0x000fe4000f8e68ff */
[----:B------:R-:W-:Y:S02]  /*1c50*/  UISETP.NE.AND UP0, UPT, UR13, 0x10, UPT ;  /* 0x000000100d00788c */ /* 0x000fe4000bf05270 */
[----:B------:R-:W-:Y:S02]  /*1c60*/  UIADD3 UR28, UP1, UPT, UR24, 0x80, URZ ;  /* 0x00000080181c7890 */ /* 0x000fe4000ff3e0ff */
[----:B------:R-:W-:Y:S02]  /*1c70*/  USEL UR9, URZ, 0x1, UP0 ;  /* 0x00000001ff097887 */ /* 0x000fe40008000000 */
[----:B------:R-:W-:-:S02]  /*1c80*/  USEL UR13, UR13, URZ, UP0 ;  /* 0x000000ff0d0d7287 */ /* 0x000fc40008000000 */
[----:B------:R-:W-:Y:S02]  /*1c90*/  UIADD3 UR26, UP0, UPT, UR24, 0x180, URZ ;  /* 0x00000180181a7890 */ /* 0x000fe4000ff1e0ff */
[----:B------:R-:W-:Y:S01]  /*1ca0*/  ULEA UR8, UR13, UR4, 0x3 ;  /* 0x000000040d087291 */ /* 0x000fe2000f8e18ff */
[----:B------:R-:W-:Y:S01]  /*1cb0*/  LOP3.LUT R0, R0, UR9, RZ, 0x3c, !PT ;  /* 0x0000000900007c12 */ /* 0x000fe2000f8e3cff */
[----:B------:R-:W-:Y:S02]  /*1cc0*/  ULOP3.LUT UR33, UR33, 0xfefffff8, URZ, 0xc0, !UPT ;  /* 0xfefffff821217892 */ /* 0x000fe4000f8ec0ff */
[----:B------:R-:W-:Y:S01]  /*1cd0*/  UIADD3.X UR29, UPT, UPT, URZ, UR25, URZ, UP1, !UPT ;  /* 0x00000019ff1d7290 */ /* 0x000fe20008ffe4ff */
[----:B-1----:R-:W-:Y:S01]  /*1ce0*/  SHF.L.U32 R2, R0, 0x1f, RZ ;  /* 0x0000001f00027819 */ /* 0x002fe200000006ff */
[----:B------:R-:W-:Y:S02]  /*1cf0*/  UIADD3 UR32, UPT, UPT, UR32, 0x8400, URZ ;  /* 0x0000840020207890 */ /* 0x000fe4000fffe0ff */
[----:B------:R-:W-:Y:S01]  /*1d00*/  UIADD3.X UR27, UPT, UPT, URZ, UR25, URZ, UP0, !UPT ;  /* 0x00000019ff1b7290 */ /* 0x000fe200087fe4ff */
[----:B------:R1:W1:Y:S01]  /*1d10*/  SYNCS.PHASECHK.TRANS64.TRYWAIT P0, [UR8+0x80], R2 ;  /* 0x00008002ff0075a7 */ /* 0x0002620008001108 */
[----:B------:R-:W-:Y:S01]  /*1d20*/  ULEA UR8, UR17, UR4, 0xc ;  /* 0x0000000411087291 */ /* 0x000fe2000f8e60ff */
[----:B------:R-:W-:Y:S01]  /*1d30*/  UMOV UR18, 0x0 ;  /* 0x0000000000127882 */ /* 0x000fe20000000000 */
[----:B------:R-:W-:-:S02]  /*1d40*/  UMOV UR19, 0x10000000 ;  /* 0x1000000000137882 */ /* 0x000fc40000000000 */
[----:B------:R-:W-:Y:S01]  /*1d50*/  UIADD3 UR8, UPT, UPT, UR8, 0x28400, URZ ;  /* 0x0002840008087890 */ /* 0x000fe2000fffe0ff */
[----:B------:R2:W-:Y:S01]  /*1d60*/  UTMALDG.3D.2CTA [UR32], [UR28], desc[UR18] ;  /* 0x000012201c0075b4 */ /* 0x0005e20008211000 */
[----:B------:R-:W-:Y:S01]  /*1d70*/  UMOV UR10, UR34 ;  /* 0x00000022000a7c82 */ /* 0x000fe20008000000 */
[----:B------:R-:W-:Y:S01]  /*1d80*/  UMOV UR12, UR36 ;  /* 0x00000024000c7c82 */ /* 0x000fe20008000000 */
[----:B------:R-:W-:Y:S01]  /*1d90*/  UMOV UR9, UR33 ;  /* 0x0000002100097c82 */ /* 0x000fe20008000000 */
[----:B------:R-:W-:Y:S01]  /*1da0*/  UMOV UR23, UR5 ;  /* 0x0000000500177c82 */ /* 0x000fe20008000000 */
[----:B------:R-:W-:-:S03]  /*1db0*/  UMOV UR17, UR13 ;  /* 0x0000000d00117c82 */ /* 0x000fc60008000000 */
[----:B------:R1:W-:Y:S01]  /*1dc0*/  UTMALDG.3D.2CTA [UR8], [UR26], desc[UR18] ;  /* 0x000012081a0075b4 */ /* 0x0003e20008211000 */
[----:B--2---:R-:W-:Y:S01]  /*1dd0*/  UIADD3 UR34, UPT, UPT, UR34, 0x40, URZ ;  /* 0x0000004022227890 */ /* 0x004fe2000fffe0ff */
[----:B------:R-:W-:Y:S11]  /*1de0*/  BRA.U UP2, `(.L_x_32) ;  /* 0xfffffffd024c7547 */ /* 0x000ff6000b83ffff */
.L_x_26:
[----:B-12---:R-:W-:Y:S01]  /*1df0*/  PLOP3.LUT P0, PT, PT, PT, UP5, 0x80, 0x8 ;  /* 0x000000000008781c */ /* 0x006fe20003f0f058 */
[----:B------:R-:W-:Y:S01]  /*1e00*/  ULEA UR8, UR13, UR4, 0x3 ;  /* 0x000000040d087291 */ /* 0x000fe2000f8e18ff */
[----:B------:R-:W-:Y:S01]  /*1e10*/  SHF.L.U32 R2, R0, 0x1f, RZ ;  /* 0x0000001f00027819 */ /* 0x000fe200000006ff */
[----:B------:R-:W-:-:S10]  /*1e20*/  UISETP.GT.AND UP0, UPT, UR22, UR21, UPT ;  /* 0x000000151600728c */ /* 0x000fd4000bf04270 */
[----:B------:R-:W-:Y:S01]  /*1e30*/  @!P0 SYNCS.ARRIVE.TRANS64.A1T0 RZ, [UR4+0x128], RZ ;  /* 0x000128ffffff89a7 */ /* 0x000fe20008100004 */
[----:B------:R1:W2:Y:S01]  /*1e40*/  SYNCS.PHASECHK.TRANS64.TRYWAIT P0, [UR8+0x80], R2 ;  /* 0x00008002ff0075a7 */ /* 0x0002a20008001108 */
[----:B------:R-:W-:Y:S05]  /*1e50*/  BRA.U !UP0, `(.L_x_33) ;  /* 0x0000000108c07547 */ /* 0x000fea000b800000 */
[----:B------:R-:W-:Y:S01]  /*1e60*/  UIADD3 UR26, UPT, UPT, UR14, UR23, URZ ;  /* 0x000000170e1a7290 */ /* 0x000fe2000fffe0ff */
[----:B------:R-:W-:-:S11]  /*1e70*/  UMOV UR27, UR13 ;  /* 0x0000000d001b7c82 */ /* 0x000fd60008000000 */
.L_x_39:
[----:B-1----:R-:W-:Y:S01]  /*1e80*/  ULEA UR17, UR27, UR4, 0x3 ;  /* 0x000000041b117291 */ /* 0x002fe2000f8e18ff */
[----:B--2---:R-:W-:Y:S01]  /*1e90*/  @P5 MOV R3, 0x6000 ;  /* 0x0000600000035802 */ /* 0x004fe20000000f00 */
[----:B--2---:R-:W-:Y:S10]  /*1ea0*/  @P0 BRA `(.L_x_34) ;  /* 0x00000000000c0947 */ /* 0x004ff40003800000 */
[----:B-1----:R-:W-:-:S04]  /*1eb0*/  SHF.L.U32 R2, R0, 0x1f, RZ ;  /* 0x0000001f00027819 */ /* 0x002fc800000006ff */
[----:B------:R-:W1:Y:S02]  /*1ec0*/  SYNCS.PHASECHK.TRANS64.TRYWAIT P0, [UR17+0x80], R2 ;  /* 0x00008002ff0075a7 */ /* 0x000e640008001111 */
[----:B-1----:R-:W-:Y:S05]  /*1ed0*/  @!P0 BRA `(.L_x_35) ;  /* 0x000000c400dc8947 */ /* 0x002fea0003800000 */
.L_x_34:
[----:B------:R2:W-:Y:S01]  /*1ee0*/  @P5 SYNCS.ARRIVE.TRANS64 RZ, [UR17], R3 ;  /* 0x00000003ffff59a7 */ /* 0x0005e20008000011 */
[----:B------:R-:W-:-:S04]  /*1ef0*/  ULOP3.LUT UR8, UR7, 0x2, URZ, 0xfc, !UPT ;  /* 0x0000000207087892 */ /* 0x000fc8000f8efcff */
[----:B------:R-:W-:-:S09]  /*1f00*/  UISETP.NE.AND UP0, UPT, UR8, 0x2, UPT ;  /* 0x000000020800788c */ /* 0x000fd2000bf05270 */
[----:B------:R-:W-:Y:S05]  /*1f10*/  BRA.U UP0, `(.L_x_36) ;  /* 0x0000000100047547 */ /* 0x000fea000b800000 */
[----:B------:R-:W-:Y:S05]  /*1f20*/  BPT.TRAP 0x1 ;  /* 0x000000040000795c */ /* 0x000fea0000300000 */
.L_x_36:
[----:B------:R-:W-:Y:S04]  /*1f30*/  BSSY.RECONVERGENT B0, `(.L_x_37) ;  /* 0x0000003000007945 */ /* 0x000fe80003800200 */
[----:B------:R-:W-:Y:S05]  /*1f40*/  @!P4 BRA `(.L_x_38) ;  /* 0x000000000004c947 */ /* 0x000fea0003800000 */
[----:B------:R-:W-:Y:S05]  /*1f50*/  BPT.TRAP 0x1 ;  /* 0x000000040000795c */ /* 0x000fea0000300000 */
.L_x_38:
[----:B------:R-:W-:Y:S05]  /*1f60*/  BSYNC.RECONVERGENT B0 ;  /* 0x0000000000007941 */ /* 0x000fea0003800200 */
.L_x_37:
        /* <DEDUP_REMOVED lines=9> */
[----:B------:R-:W-:Y:S02]  /*2000*/  USHF.L.U32 UR18, UR23, 0x6, URZ ;  /* 0x0000000617127899 */ /* 0x000fe400080006ff */
[----:B------:R-:W-:Y:S01]  /*2010*/  ULOP3.LUT UR17, UR17, 0xfefffff8, URZ, 0xc0, !UPT ;  /* 0xfefffff811117892 */ /* 0x000fe2000f8ec0ff */
[----:B-1----:R-:W-:Y:S01]  /*2020*/  SHF.L.U32 R2, R0, 0x1f, RZ ;  /* 0x0000001f00027819 */ /* 0x002fe200000006ff */
[----:B------:R-:W-:Y:S02]  /*2030*/  UIADD3 UR16, UPT, UPT, UR16, 0x8400, URZ ;  /* 0x0000840010107890 */ /* 0x000fe4000fffe0ff */
[----:B------:R-:W-:Y:S01]  /*2040*/  UIADD3.X UR33, UPT, UPT, URZ, UR25, URZ, UP1, !UPT ;  /* 0x00000019ff217290 */ /* 0x000fe20008ffe4ff */
[----:B------:R1:W1:Y:S01]  /*2050*/  SYNCS.PHASECHK.TRANS64.TRYWAIT P0, [UR8+0x80], R2 ;  /* 0x00008002ff0075a7 */ /* 0x0002620008001108 */
[----:B------:R-:W-:-:S02]  /*2060*/  ULEA UR8, UR27, UR4, 0xc ;  /* 0x000000041b087291 */ /* 0x000fc4000f8e60ff */
[----:B------:R-:W-:Y:S02]  /*2070*/  UIADD3.X UR31, UPT, UPT, URZ, UR25, URZ, UP0, !UPT ;  /* 0x00000019ff1f7290 */ /* 0x000fe400087fe4ff */
[----:B------:R-:W-:Y:S01]  /*2080*/  UIADD3 UR8, UPT, UPT, UR8, 0x28400, URZ ;  /* 0x0002840008087890 */ /* 0x000fe2000fffe0ff */
[----:B------:R-:W-:Y:S01]  /*2090*/  UMOV UR28, 0x0 ;  /* 0x00000000001c7882 */ /* 0x000fe20000000000 */
[----:B------:R-:W-:Y:S01]  /*20a0*/  UMOV UR29, 0x10000000 ;  /* 0x10000000001d7882 */ /* 0x000fe20000000000 */
[----:B------:R-:W-:Y:S01]  /*20b0*/  UMOV UR19, UR35 ;  /* 0x0000002300137c82 */ /* 0x000fe20008000000 */
[----:B------:R-:W-:Y:S01]  /*20c0*/  UMOV UR20, UR36 ;  /* 0x0000002400147c82 */ /* 0x000fe20008000000 */
[----:B------:R-:W-:Y:S01]  /*20d0*/  UMOV UR12, UR36 ;  /* 0x00000024000c7c82 */ /* 0x000fe20008000000 */
[----:B------:R-:W-:Y:S01]  /*20e0*/  UMOV UR9, UR17 ;  /* 0x0000001100097c82 */ /* 0x000fe20008000000 */
[----:B------:R-:W-:Y:S01]  /*20f0*/  UMOV UR10, UR18 ;  /* 0x00000012000a7c82 */ /* 0x000fe20008000000 */
[----:B------:R1:W-:Y:S01]  /*2100*/  UTMALDG.3D.2CTA [UR16], [UR32], desc[UR28] ;  /* 0x00001c10200075b4 */ /* 0x0003e20008211000 */
[----:B------:R-:W-:Y:S01]  /*2110*/  UIADD3 UR23, UPT, UPT, UR23, 0x1, URZ ;  /* 0x0000000117177890 */ /* 0x000fe2000fffe0ff */
[----:B------:R-:W-:-:S03]  /*2120*/  UMOV UR27, UR13 ;  /* 0x0000000d001b7c82 */ /* 0x000fc60008000000 */
[----:B------:R-:W-:Y:S01]  /*2130*/  UISETP.NE.AND UP0, UPT, UR23, UR26, UPT ;  /* 0x0000001a1700728c */ /* 0x000fe2000bf05270 */
[----:B------:R1:W-:Y:S08]  /*2140*/  UTMALDG.3D.2CTA [UR8], [UR30], desc[UR28] ;  /* 0x00001c081e0075b4 */ /* 0x0003f00008211000 */
[----:B------:R-:W-:Y:S05]  /*2150*/  BRA.U UP0, `(.L_x_39) ;  /* 0xfffffffd00487547 */ /* 0x000fea000b83ffff */
.L_x_33:
[----:B--2---:R-:W-:Y:S01]  /*2160*/  LEA R3, R18, UR4, 0x3 ;  /* 0x0000000412037c11 */ /* 0x004fe2000f8e18ff */
[----:B------:R-:W-:Y:S01]  /*2170*/  NOP ;  /* 0x0000000000007918 */ /* 0x000fe20000000000 */
[----:B-1----:R-:W-:Y:S02]  /*2180*/  SHF.L.U32 R2, R22, 0x1f, RZ ;  /* 0x0000001f16027819 */ /* 0x002fe400000006ff */
[----:B------:R-:W-:Y:S02]  /*2190*/  LEA R4, R18, UR4, 0x4 ;  /* 0x0000000412047c11 */ /* 0x000fe4000f8e20ff */
[----:B------:R-:W1:Y:S02]  /*21a0*/  SYNCS.PHASECHK.TRANS64.TRYWAIT P0, [R3+URZ+0x130], R2 ;  /* 0x00013002030075a7 */ /* 0x000e6400080011ff */
[----:B-1----:R-:W-:Y:S05]  /*21b0*/  @!P0 BRA `(.L_x_40) ;  /* 0x000000c4003c8947 */ /* 0x002fea0003800000 */
.L_x_331:
[----:B----4-:R-:W2:Y:S01]  /*21c0*/  LDS.128 R4, [R4+0x1c0] ;  /* 0x0001c00004047984 */ /* 0x010ea20000000c00 */
[----:B------:R-:W-:Y:S01]  /*21d0*/  ISETP.GE.AND P0, PT, R172, 0x1, PT ;  /* 0x00000001ac00780c */ /* 0x000fe20003f06270 */
[----:B-1----:R-:W-:Y:S01]  /*21e0*/  VIADD R3, R3, 0x140 ;  /* 0x0000014003037836 */ /* 0x002fe20000000000 */
[----:B------:R-:W-:Y:S01]  /*21f0*/  @!PT LDS RZ, [RZ] ;  /* 0x00000000fffff984 */ /* 0x000fe20000000800 */
[----:B------:R-:W-:Y:S01]  /*2200*/  @!PT LDS RZ, [RZ] ;  /* 0x00000000fffff984 */ /* 0x000fe20000000800 */
[----:B------:R-:W-:Y:S01]  /*2210*/  @!PT LDS RZ, [RZ] ;  /* 0x00000000fffff984 */ /* 0x000fe20000000800 */
[----:B------:R-:W-:Y:S01]  /*2220*/  @!PT LDS RZ, [RZ] ;  /* 0x00000000fffff984 */ /* 0x000fe20000000800 */
[----:B------:R1:W-:Y:S06]  /*2230*/  MEMBAR.ALL.CTA ;  /* 0x0000000000007992 */ /* 0x0003ec0000008000 */
[----:B-1----:R-:W1:Y:S01]  /*2240*/  FENCE.VIEW.ASYNC.S ;  /* 0x00000000000073c6 */ /* 0x002e620000000000 */
[----:B------:R-:W-:-:S04]  /*2250*/  PRMT R3, RZ, 0x654, R3 ;  /* 0x00000654ff037816 */ /* 0x000fc80000000003 */
[----:B-1----:R1:W-:Y:S01]  /*2260*/  SYNCS.ARRIVE.TRANS64.RED.A1T0 RZ, [R3+URZ], RZ ;  /* 0x000000ff03ff79a7 */ /* 0x0023e200081004ff */
[----:B--2---:R-:W-:-:S13]  /*2270*/  LOP3.LUT P2, RZ, R6, 0x1, RZ, 0xc0, !PT ;  /* 0x0000000106ff7812 */ /* 0x004fda000784c0ff */
[----:B------:R-:W-:Y:S02]  /*2280*/  @P2 MOV R17, R4 ;  /* 0x0000000400112202 */ /* 0x000fe40000000f00 */
[----:B------:R-:W-:Y:S01]  /*2290*/  @P2 LOP3.LUT R16, R5, 0xffff, RZ, 0xc0, !PT ;  /* 0x0000ffff05102812 */ /* 0x000fe200078ec0ff */
[----:B-1----:R-:W-:Y:S06]  /*22a0*/  @!P0 BRA `(.L_x_41) ;  /* 0x0000000000b88947 */ /* 0x002fec0003800000 */
[----:B------:R-:W3:Y:S01]  /*22b0*/  LDC.64 R12, c[0x0][0xb18] ;  /* 0x0002c600ff0c7b82 */ /* 0x000ee20000000a00 */
[----:B------:R-:W-:-:S07]  /*22c0*/  ISETP.NE.AND P3, PT, R172, 0x1, PT ;  /* 0x00000001ac00780c */ /* 0x000fce0003f65270 */
[----:B------:R-:W1:Y:S08]  /*22d0*/  LDC.64 R14, c[0x0][0xb10] ;  /* 0x0002c400ff0e7b82 */ /* 0x000e700000000a00 */
[----:B------:R-:W2:Y:S08]  /*22e0*/  LDC R19, c[0x0][0xb20] ;  /* 0x0002c800ff137b82 */ /* 0x000eb00000000800 */
[----:B------:R-:W4:Y:S01]  /*22f0*/  LDC R24, c[0x0][0xb0c] ;  /* 0x0002c300ff187b82 */ /* 0x000f220000000800 */
[----:B---3--:R-:W-:Y:S01]  /*2300*/  IMAD.HI.U32 R2, R23, R13, RZ ;  /* 0x0000000d17027227 */ /* 0x008fe200078e00ff */
[----:B------:R-:W-:-:S03]  /*2310*/  ISETP.NE.AND P0, PT, R12, 0x1, PT ;  /* 0x000000010c00780c */ /* 0x000fc60003f05270 */
[----:B------:R-:W-:-:S03]  /*2320*/  IMAD.HI.U32 R13, R16, R13, RZ ;  /* 0x0000000d100d7227 */ /* 0x000fc600078e00ff */
[----:B------:R-:W3:Y:S01]  /*2330*/  LDC.64 R10, c[0x0][0xb28] ;  /* 0x0002ca00ff0a7b82 */ /* 0x000ee20000000a00 */
[----:B-1----:R-:W-:-:S04]  /*2340*/  IMAD.HI.U32 R8, R25, R14, RZ ;  /* 0x0000000e19087227 */ /* 0x002fc800078e00ff */
[----:B------:R-:W-:Y:S01]  /*2350*/  IMAD.HI.U32 R14, R17, R14, RZ ;  /* 0x0000000e110e7227 */ /* 0x000fe200078e00ff */
[----:B------:R-:W-:Y:S02]  /*2360*/  SHF.R.U32.HI R8, RZ, R15, R8 ;  /* 0x0000000fff087219 */ /* 0x000fe40000011608 */
[-C--:B--2---:R-:W-:Y:S02]  /*2370*/  SHF.R.U32.HI R2, RZ, R19.reuse, R2 ;  /* 0x00000013ff027219 */ /* 0x084fe40000011602 */
[----:B------:R-:W-:Y:S02]  /*2380*/  SHF.R.U32.HI R13, RZ, R19, R13 ;  /* 0x00000013ff0d7219 */ /* 0x000fe4000001160d */
[----:B------:R-:W-:Y:S02]  /*2390*/  SEL R2, R23, R2, !P0 ;  /* 0x0000000217027207 */ /* 0x000fe40004000000 */
[----:B------:R-:W-:Y:S02]  /*23a0*/  SHF.R.U32.HI R14, RZ, R15, R14 ;  /* 0x0000000fff0e7219 */ /* 0x000fe4000001160e */
[----:B----4-:R-:W-:-:S04]  /*23b0*/  ISETP.NE.AND P1, PT, R24, 0x1, PT ;  /* 0x000000011800780c */ /* 0x010fc80003f25270 */
[----:B------:R-:W-:Y:S01]  /*23c0*/  SEL R8, R25, R8, !P1 ;  /* 0x0000000819087207 */ /* 0x000fe20004800000 */
[----:B---3--:R-:W-:-:S04]  /*23d0*/  IMAD.HI.U32 R9, R2, R10, RZ ;  /* 0x0000000a02097227 */ /* 0x008fc800078e00ff */
[----:B------:R-:W-:Y:S01]  /*23e0*/  IMAD.HI.U32 R3, R8, R10, RZ ;  /* 0x0000000a08037227 */ /* 0x000fe200078e00ff */
[----:B------:R-:W-:-:S04]  /*23f0*/  @P3 SHF.R.U32.HI R2, RZ, R11, R9 ;  /* 0x0000000bff023219 */ /* 0x000fc80000011609 */
[----:B------:R-:W-:Y:S01]  /*2400*/  @P3 SHF.R.U32.HI R8, RZ, R11, R3 ;  /* 0x0000000bff083219 */ /* 0x000fe20000011603 */
[----:B------:R-:W-:Y:S01]  /*2410*/  IMAD R9, R172, R2, RZ ;  /* 0x00000002ac097224 */ /* 0x000fe200078e02ff */
[----:B------:R-:W-:Y:S02]  /*2420*/  SEL R2, R16, R13, !P0 ;  /* 0x0000000d10027207 */ /* 0x000fe40004000000 */
[----:B------:R-:W-:Y:S01]  /*2430*/  SEL R3, R17, R14, !P1 ;  /* 0x0000000e11037207 */ /* 0x000fe20004800000 */
[----:B------:R-:W-:Y:S01]  /*2440*/  IMAD R13, R172, R8, RZ ;  /* 0x00000008ac0d7224 */ /* 0x000fe200078e02ff */
[----:B------:R-:W-:-:S04]  /*2450*/  ISETP.GE.AND P0, PT, R2, R9, PT ;  /* 0x000000090200720c */ /* 0x000fc80003f06270 */
[----:B------:R-:W-:Y:S01]  /*2460*/  ISETP.GE.OR P0, PT, R3, R13, P0 ;  /* 0x0000000d0300720c */ /* 0x000fe20000706670 */
[----:B------:R-:W-:-:S05]  /*2470*/  IMAD.HI.U32 R13, R2, R10, RZ ;  /* 0x0000000a020d7227 */ /* 0x000fca00078e00ff */
[----:B------:R-:W-:-:S04]  /*2480*/  SHF.R.U32.HI R13, RZ, R11, R13 ;  /* 0x0000000bff0d7219 */ /* 0x000fc8000001160d */
[----:B------:R-:W-:-:S03]  /*2490*/  SEL R13, R2, R13, !P3 ;  /* 0x0000000d020d7207 */ /* 0x000fc60005800000 */
[----:B------:R-:W-:-:S04]  /*24a0*/  @!P0 IMAD.HI.U32 R9, R3, R10, RZ ;  /* 0x0000000a03098227 */ /* 0x000fc800078e00ff */
[----:B------:R-:W-:Y:S01]  /*24b0*/  IMAD.MOV R10, RZ, RZ, -R13 ;  /* 0x000000ffff0a7224 */ /* 0x000fe200078e0a0d */
[----:B------:R-:W-:Y:S02]  /*24c0*/  @!P0 SHF.R.U32.HI R9, RZ, R11, R9 ;  /* 0x0000000bff098219 */ /* 0x000fe40000011609 */
[----:B------:R-:W-:Y:S01]  /*24d0*/  IADD3 R11, PT, PT, -R2, RZ, RZ ;  /* 0x000000ff020b7210 */ /* 0x000fe20007ffe1ff */
[----:B------:R-:W-:Y:S01]  /*24e0*/  IMAD R10, R172, R10, R2 ;  /* 0x0000000aac0a7224 */ /* 0x000fe200078e0202 */
[----:B------:R-:W-:-:S05]  /*24f0*/  @!P0 SEL R9, R3, R9, !P3 ;  /* 0x0000000903098207 */ /* 0x000fca0005800000 */
[--C-:B------:R-:W-:Y:S02]  /*2500*/  @!P0 IMAD.IADD R13, R13, 0x1, -R9.reuse ;  /* 0x000000010d0d8824 */ /* 0x100fe400078e0a09 */
[----:B------:R-:W-:Y:S01]  /*2510*/  @!P0 IMAD R10, R10, R8, R9 ;  /* 0x000000080a0a8224 */ /* 0x000fe200078e0209 */
[----:B------:R-:W-:Y:S01]  /*2520*/  IADD3 R9, PT, PT, -R3, RZ, RZ ;  /* 0x000000ff03097210 */ /* 0x000fe20007ffe1ff */
[----:B------:R-:W-:Y:S02]  /*2530*/  @!P0 IMAD R2, R172, R13, R3 ;  /* 0x0000000dac028224 */ /* 0x000fe400078e0203 */
[----:B------:R-:W-:Y:S02]  /*2540*/  IMAD R8, R12, R11, R16 ;  /* 0x0000000b0c087224 */ /* 0x000fe400078e0210 */
[----:B------:R-:W-:Y:S02]  /*2550*/  @!P0 IMAD.MOV.U32 R3, RZ, RZ, R10 ;  /* 0x000000ffff038224 */ /* 0x000fe400078e000a */
[----:B------:R-:W-:-:S02]  /*2560*/  IMAD R17, R24, R9, R17 ;  /* 0x0000000918117224 */ /* 0x000fc400078e0211 */
[----:B------:R-:W-:Y:S02]  /*2570*/  IMAD R16, R2, R12, R8 ;  /* 0x0000000c02107224 */ /* 0x000fe400078e0208 */
[----:B------:R-:W-:Y:S02]  /*2580*/  IMAD R17, R3, R24, R17 ;  /* 0x0000001803117224 */ /* 0x000fe400078e0211 */
.L_x_41:
[----:B------:R-:W1:Y:S01]  /*2590*/  LDCU UR8, c[0x0][0xb30] ;  /* 0x00016600ff0877ac */ /* 0x000e620008000800 */
[----:B------:R-:W-:-:S04]  /*25a0*/  @P2 SHF.R.U32.HI R4, RZ, 0x10, R5 ;  /* 0x00000010ff042819 */ /* 0x000fc80000011605 */
[----:B------:R-:W-:Y:S01]  /*25b0*/  @P2 R2UR UR36, R4 ;  /* 0x00000000042422ca */ /* 0x000fe200000e0000 */
[----:B-1----:R-:W-:-:S09]  /*25c0*/  UISETP.NE.AND UP0, UPT, UR8, 0x1, UPT ;  /* 0x000000010800788c */ /* 0x002fd2000bf05270 */
[----:B------:R-:W-:Y:S05]  /*25d0*/  BRA.U UP0, `(.L_x_42) ;  /* 0x0000000100407547 */ /* 0x000fea000b800000 */
[----:B------:R-:W1:Y:S08]  /*25e0*/  LDC.64 R4, c[0x0][0xb10] ;  /* 0x0002c400ff047b82 */ /* 0x000e700000000a00 */
[----:B------:R-:W2:Y:S08]  /*25f0*/  LDC.64 R6, c[0x0][0xb18] ;  /* 0x0002c600ff067b82 */ /* 0x000eb00000000a00 */
[----:B------:R-:W4:Y:S08]  /*2600*/  LDC R9, c[0x0][0xb20] ;  /* 0x0002c800ff097b82 */ /* 0x000f300000000800 */
[----:B------:R-:W3:Y:S01]  /*2610*/  LDC R8, c[0x0][0xb0c] ;  /* 0x0002c300ff087b82 */ /* 0x000ee20000000800 */
[----:B-1----:R-:W-:-:S05]  /*2620*/  IMAD.HI.U32 R3, R17, R4, RZ ;  /* 0x0000000411037227 */ /* 0x002fca00078e00ff */
[----:B------:R-:W-:Y:S01]  /*2630*/  SHF.R.U32.HI R3, RZ, R5, R3 ;  /* 0x00000005ff037219 */ /* 0x000fe20000011603 */
[----:B--2---:R-:W-:Y:S01]  /*2640*/  IMAD.HI.U32 R2, R16, R7, RZ ;  /* 0x0000000710027227 */ /* 0x004fe200078e00ff */
[----:B------:R-:W-:-:S04]  /*2650*/  ISETP.NE.AND P0, PT, R6, 0x1, PT ;  /* 0x000000010600780c */ /* 0x000fc80003f05270 */
[----:B----4-:R-:W-:-:S04]  /*2660*/  SHF.R.U32.HI R2, RZ, R9, R2 ;  /* 0x00000009ff027219 */ /* 0x010fc80000011602 */
[----:B------:R-:W-:Y:S02]  /*2670*/  SEL R2, R16, R2, !P0 ;  /* 0x0000000210027207 */ /* 0x000fe40004000000 */
[----:B---3--:R-:W-:-:S04]  /*2680*/  ISETP.NE.AND P1, PT, R8, 0x1, PT ;  /* 0x000000010800780c */ /* 0x008fc80003f25270 */
[----:B------:R-:W-:-:S05]  /*2690*/  SEL R3, R17, R3, !P1 ;  /* 0x0000000311037207 */ /* 0x000fca0004800000 */
[----:B------:R-:W-:Y:S02]  /*26a0*/  IMAD.IADD R4, R2, 0x1, -R3 ;  /* 0x0000000102047824 */ /* 0x000fe400078e0a03 */
[----:B------:R-:W-:Y:S02]  /*26b0*/  IMAD.IADD R2, R3, 0x1, -R2 ;  /* 0x0000000103027824 */ /* 0x000fe400078e0a02 */
[----:B------:R-:W-:Y:S02]  /*26c0*/  IMAD R17, R4, R8, R17 ;  /* 0x0000000804117224 */ /* 0x000fe400078e0211 */
[----:B------:R-:W-:-:S07]  /*26d0*/  IMAD R16, R2, R6, R16 ;  /* 0x0000000602107224 */ /* 0x000fce00078e0210 */
.L_x_42:
[----:B------:R-:W2:Y:S04]  /*26e0*/  LDL R5, [R1+0x14] ;  /* 0x0000140001057983 */ /* 0x000ea80000100800 */
[----:B------:R-:W4:Y:S01]  /*26f0*/  LDL R4, [R1+0x18] ;  /* 0x0000180001047983 */ /* 0x000f220000100800 */
[----:B------:R-:W-:Y:S01]  /*2700*/  VIADD R2, R18, 0x1 ;  /* 0x0000000112027836 */ /* 0x000fe20000000000 */
[----:B------:R-:W-:-:S04]  /*2710*/  UPLOP3.LUT UP5, UPT, UPT, UPT, UPT, 0x80, 0x8 ;  /* 0x000000000008789c */ /* 0x000fc80003faf070 */
[----:B------:R-:W-:-:S04]  /*2720*/  ISETP.NE.AND P0, PT, R2, 0x2, PT ;  /* 0x000000020200780c */ /* 0x000fc80003f05270 */
[----:B------:R-:W-:Y:S02]  /*2730*/  SEL R3, RZ, 0x1, P0 ;  /* 0x00000001ff037807 */ /* 0x000fe40000000000 */
[----:B------:R-:W-:Y:S02]  /*2740*/  SEL R18, R2, RZ, P0 ;  /* 0x000000ff02127207 */ /* 0x000fe40000000000 */
[----:B------:R-:W-:Y:S01]  /*2750*/  LOP3.LUT R22, R22, R3, RZ, 0x3c, !PT ;  /* 0x0000000316167212 */ /* 0x000fe200078e3cff */
[----:B--2---:R-:W-:Y:S02]  /*2760*/  IMAD.IADD R19, R17, 0x1, R5 ;  /* 0x0000000111137824 */ /* 0x004fe400078e0205 */
[----:B----4-:R-:W-:Y:S01]  /*2770*/  IMAD.IADD R24, R16, 0x1, R4 ;  /* 0x0000000110187824 */ /* 0x010fe200078e0204 */
[----:B------:R-:W-:Y:S06]  /*2780*/  @P2 BRA `(.L_x_43) ;  /* 0xfffffff000542947 */ /* 0x000fec000383ffff */
[----:B------:R-:W-:Y:S01]  /*2790*/  UIADD3 UR4, UPT, UPT, UR4, 0x80, URZ ;  /* 0x0000008004047890 */ /* 0x000fe2000fffe0ff */
[----:B------:R-:W-:-:S03]  /*27a0*/  SHF.L.U32 R2, R0, 0x1f, RZ ;  /* 0x0000001f00027819 */ /* 0x000fc600000006ff */
[----:B------:R-:W-:-:S09]  /*27b0*/  ULEA UR5, UR13, UR4, 0x3 ;  /* 0x000000040d057291 */ /* 0x000fd2000f8e18ff */
[----:B------:R-:W1:Y:S02]  /*27c0*/  SYNCS.PHASECHK.TRANS64.TRYWAIT P0, [UR5], R2 ;  /* 0x00000002ff0075a7 */ /* 0x000e640008001105 */
[----:B-1----:R-:W-:Y:S05]  /*27d0*/  @!P0 BRA `(.L_x_44) ;  /* 0x000000bc00c88947 */ /* 0x002fea0003800000 */
.L_x_333:
[----:B------:R-:W-:-:S04]  /*27e0*/  UIADD3 UR6, UPT, UPT, UR13, 0x1, URZ ;  /* 0x000000010d067890 */ /* 0x000fc8000fffe0ff */
[----:B------:R-:W-:-:S04]  /*27f0*/  UISETP.NE.AND UP0, UPT, UR6, 0x10, UPT ;  /* 0x000000100600788c */ /* 0x000fc8000bf05270 */
[----:B------:R-:W-:Y:S02]  /*2800*/  USEL UR7, URZ, 0x1, UP0 ;  /* 0x00000001ff077887 */ /* 0x000fe40008000000 */
[----:B------:R-:W-:-:S04]  /*2810*/  USEL UR6, UR6, URZ, UP0 ;  /* 0x000000ff06067287 */ /* 0x000fc80008000000 */
[----:B------:R-:W-:Y:S01]  /*2820*/  ULEA UR5, UR6, UR4, 0x3 ;  /* 0x0000000406057291 */ /* 0x000fe2000f8e18ff */
[----:B------:R-:W-:-:S04]  /*2830*/  LOP3.LUT R0, R0, UR7, RZ, 0x3c, !PT ;  /* 0x0000000700007c12 */ /* 0x000fc8000f8e3cff */
[----:B-1----:R-:W-:-:S04]  /*2840*/  SHF.L.U32 R2, R0, 0x1f, RZ ;  /* 0x0000001f00027819 */ /* 0x002fc800000006ff */
[----:B------:R-:W1:Y:S02]  /*2850*/  SYNCS.PHASECHK.TRANS64.TRYWAIT P0, [UR5], R2 ;  /* 0x00000002ff0075a7 */ /* 0x000e640008001105 */
[----:B-1----:R-:W-:Y:S05]  /*2860*/  @!P0 BRA `(.L_x_45) ;  /* 0x000000bc00bc8947 */ /* 0x002fea0003800000 */
.L_x_335:
        /* <DEDUP_REMOVED lines=9> */
.L_x_337:
        /* <DEDUP_REMOVED lines=9> */
.L_x_339:
        /* <DEDUP_REMOVED lines=9> */
.L_x_341:
        /* <DEDUP_REMOVED lines=9> */
.L_x_343:
        /* <DEDUP_REMOVED lines=9> */
.L_x_345:
        /* <DEDUP_REMOVED lines=9> */
.L_x_347:
        /* <DEDUP_REMOVED lines=9> */
.L_x_349:
        /* <DEDUP_REMOVED lines=9> */
.L_x_351:
        /* <DEDUP_REMOVED lines=9> */
.L_x_353:
        /* <DEDUP_REMOVED lines=9> */
.L_x_355:
        /* <DEDUP_REMOVED lines=9> */
.L_x_357:
        /* <DEDUP_REMOVED lines=9> */
.L_x_359:
        /* <DEDUP_REMOVED lines=9> */
.L_x_361:
[----:B------:R-:W-:-:S04]  /*2fc0*/  UIADD3 UR6, UPT, UPT, UR6, 0x1, URZ ;  /* 0x0000000106067890 */ /* 0x000fc8000fffe0ff */
[----:B------:R-:W-:-:S04]  /*2fd0*/  UISETP.NE.AND UP0, UPT, UR6, 0x10, UPT ;  /* 0x000000100600788c */ /* 0x000fc8000bf05270 */
[----:B------:R-:W-:Y:S02]  /*2fe0*/  USEL UR5, URZ, 0x1, UP0 ;  /* 0x00000001ff057887 */ /* 0x000fe40008000000 */
[----:B------:R-:W-:-:S04]  /*2ff0*/  USEL UR6, UR6, URZ, UP0 ;  /* 0x000000ff06067287 */ /* 0x000fc80008000000 */
[----:B------:R-:W-:Y:S01]  /*3000*/  ULEA UR6, UR6, UR4, 0x3 ;  /* 0x0000000406067291 */ /* 0x000fe2000f8e18ff */
[----:B-1----:R-:W-:-:S04]  /*3010*/  LOP3.LUT R2, R0, UR5, RZ, 0x3c, !PT ;  /* 0x0000000500027c12 */ /* 0x002fc8000f8e3cff */
[----:B------:R-:W-:Y:S01]  /*3020*/  SHF.L.U32 R2, R2, 0x1f, RZ ;  /* 0x0000001f02027819 */ /* 0x000fe200000006ff */
[----:B------:R-:W-:-:S07]  /*3030*/  IMAD.U32 R0, RZ, RZ, UR6 ;  /* 0x00000006ff007e24 */ /* 0x000fce000f8e00ff */
.L_x_59:
[----:B-1----:R1:W2:Y:S02]  /*3040*/  SYNCS.PHASECHK.TRANS64.TRYWAIT P0, [R0+URZ], R2 ;  /* 0x00000002000075a7 */ /* 0x0022a400080011ff */
[----:B--2---:R-:W-:Y:S05]  /*3050*/  @!P0 NANOSLEEP.SYNCS 0x989680 ;  /* 0x009896800000895d */ /* 0x004fea0003900000 */
[----:B------:R-:W2:Y:S02]  /*3060*/  @!P0 SYNCS.PHASECHK.TRANS64 P0, [R0+URZ], R2 ;  /* 0x00000002000085a7 */ /* 0x000ea400080010ff */
[----:B--2---:R-:W-:Y:S05]  /*3070*/  @P0 EXIT ;  /* 0x000000000000094d */ /* 0x004fea0003800000 */
[----:B------:R-:W-:Y:S05]  /*3080*/  BRA `(.L_x_59) ;  /* 0xfffffffc00ec7947 */ /* 0x000fea000383ffff */
.L_x_23:
[----:B------:R-:W-:-:S04]  /*3090*/  UISETP.NE.AND UP1, UPT, UR37, URZ, UPT ;  /* 0x000000ff2500728c */ /* 0x000fc8000bf25270 */
[----:B------:R-:W-:-:S09]  /*30a0*/  UISETP.NE.OR UP1, UPT, UR10, 0x1, UP1 ;  /* 0x000000010a00788c */ /* 0x000fd20008f25670 */
[----:B------:R-:W-:Y:S05]  /*30b0*/  BRA.U UP1, `(.L_x_60) ;  /* 0x0000000501507547 */ /* 0x000fea000b800000 */
[----:B------:R-:W-:Y:S01]  /*30c0*/  HFMA2 R9, -RZ, RZ, 0, 0 ;  /* 0x00000000ff097431 */ /* 0x000fe200000001ff */
[----:B------:R-:W-:Y:S01]  /*30d0*/  ISETP.GE.U32.AND P2, PT, R14, 0x2, PT ;  /* 0x000000020e00780c */ /* 0x000fe20003f46070 */
[----:B------:R-:W-:Y:S01]  /*30e0*/  IMAD.MOV.U32 R10, RZ, RZ, 0x1 ;  /* 0x00000001ff0a7424 */ /* 0x000fe200078e00ff */
[----:B------:R-:W-:Y:S01]  /*30f0*/  MOV R4, RZ ;  /* 0x000000ff00047202 */ /* 0x000fe20000000f00 */
[----:B------:R-:W-:Y:S01]  /*3100*/  IMAD.MOV.U32 R12, RZ, RZ, RZ ;  /* 0x000000ffff0c7224 */ /* 0x000fe200078e00ff */
[----:B------:R-:W-:Y:S01]  /*3110*/  UMOV UR4, 0x400 ;  /* 0x0000040000047882 */ /* 0x000fe20000000000 */
[----:B------:R-:W-:Y:S01]  /*3120*/  IMAD.MOV.U32 R11, RZ, RZ, RZ ;  /* 0x000000ffff0b7224 */ /* 0x000fe200078e00ff */
[----:B------:R-:W-:Y:S01]  /*3130*/  ULEA UR37, UR37, UR4, 0x18 ;  /* 0x0000000425257291 */ /* 0x000fe2000f8ec0ff */
[----:B------:R-:W-:-:S11]  /*3140*/  UMOV UR6, URZ ;  /* 0x000000ff00067c82 */ /* 0x000fd60008000000 */
.L_x_64:
[----:B------:R-:W-:Y:S02]  /*3150*/  LEA R0, R4, UR37, 0x3 ;  /* 0x0000002504007c11 */ /* 0x000fe4000f8e18ff */
[----:B------:R-:W-:-:S03]  /*3160*/  SHF.L.U32 R2, R11, 0x1f, RZ ;  /* 0x0000001f0b027819 */ /* 0x000fc600000006ff */
[----:B------:R-:W-:Y:S01]  /*3170*/  VIADD R3, R0, 0x1a0 ;  /* 0x000001a000037836 */ /* 0x000fe20000000000 */
[----:B------:R-:W1:Y:S02]  /*3180*/  SYNCS.PHASECHK.TRANS64.TRYWAIT P0, [R0+URZ+0x190], R2 ;  /* 0x00019002000075a7 */ /* 0x000e6400080011ff */
[----:B-1----:R-:W-:Y:S05]  /*3190*/  @!P0 BRA `(.L_x_61) ;  /* 0x000000b800c08947 */ /* 0x002fea0003800000 */
.L_x_362:
[----:B------:R-:W-:Y:S01]  /*31a0*/  ULEA UR5, UR6, UR37, 0x3 ;  /* 0x0000002506057291 */ /* 0x000fe2000f8e18ff */
[----:B-1----:R-:W-:Y:S01]  /*31b0*/  PRMT R0, RZ, 0x654, R3 ;  /* 0x00000654ff007816 */ /* 0x002fe20000000003 */
[----:B------:R-:W-:Y:S01]  /*31c0*/  @!P2 IMAD.MOV.U32 R5, RZ, RZ, 0x10 ;  /* 0x00000010ff05a424 */ /* 0x000fe200078e00ff */
[----:B------:R-:W-:Y:S01]  /*31d0*/  SHF.L.U32 R2, R10, 0x1f, RZ ;  /* 0x0000001f0a027819 */ /* 0x000fe200000006ff */
[----:B------:R-:W-:Y:S01]  /*31e0*/  UIADD3 UR4, UPT, UPT, UR5, 0x130, URZ ;  /* 0x0000013005047890 */ /* 0x000fe2000fffe0ff */
[----:B------:R1:W-:Y:S04]  /*31f0*/  SYNCS.ARRIVE.TRANS64.RED.A1T0 RZ, [R0+URZ], RZ ;  /* 0x000000ff00ff79a7 */ /* 0x0003e800081004ff */
[----:B------:R-:W2:Y:S01]  /*3200*/  SYNCS.PHASECHK.TRANS64.TRYWAIT P0, [UR5+0x140], R2 ;  /* 0x00014002ff0075a7 */ /* 0x000ea20008001105 */
[----:B-1----:R-:W-:-:S05]  /*3210*/  IMAD.U32 R0, RZ, RZ, UR4 ;  /* 0x00000004ff007e24 */ /* 0x002fca000f8e00ff */
[----:B------:R-:W-:Y:S01]  /*3220*/  PRMT R0, R14, 0x654, R0 ;  /* 0x000006540e007816 */ /* 0x000fe20000000000 */
[----:B--2---:R-:W-:Y:S06]  /*3230*/  @!P0 BRA `(.L_x_62) ;  /* 0x000000b800ac8947 */ /* 0x004fec0003800000 */
.L_x_364:
[----:B------:R-:W-:Y:S01]  /*3240*/  ULEA UR4, UR6, UR37, 0x4 ;  /* 0x0000002506047291 */ /* 0x000fe2000f8e20ff */
[----:B------:R-:W-:Y:S01]  /*3250*/  SEL R13, R0, R13, !P2 ;  /* 0x0000000d000d7207 */ /* 0x000fe20005000000 */
[----:B------:R-:W-:Y:S01]  /*3260*/  UIADD3 UR5, UPT, UPT, UR5, 0x130, URZ ;  /* 0x0000013005057890 */ /* 0x000fe2000fffe0ff */
[----:B------:R-:W-:Y:S01]  /*3270*/  LEA R0, R9, UR37, 0x3 ;  /* 0x0000002509007c11 */ /* 0x000fe2000f8e18ff */
[----:B------:R-:W-:Y:S01]  /*3280*/  UIADD3 UR4, UPT, UPT, UR4, 0x1c0, URZ ;  /* 0x000001c004047890 */ /* 0x000fe2000fffe0ff */
[----:B-1----:R-:W-:Y:S01]  /*3290*/  SHF.L.U32 R2, R12, 0x1f, RZ ;  /* 0x0000001f0c027819 */ /* 0x002fe200000006ff */
[----:B------:R1:W-:Y:S01]  /*32a0*/  @!P2 SYNCS.ARRIVE.TRANS64.RED RZ, [R13+URZ], R5 ;  /* 0x000000050dffa9a7 */ /* 0x0003e200080004ff */
[----:B------:R-:W-:Y:S01]  /*32b0*/  UIADD3 UR6, UPT, UPT, UR6, 0x1, URZ ;  /* 0x0000000106067890 */ /* 0x000fe2000fffe0ff */
[----:B------:R-:W-:-:S03]  /*32c0*/  VIADD R8, R4, 0x1 ;  /* 0x0000000104087836 */ /* 0x000fc60000000000 */
[----:B------:R-:W-:Y:S02]  /*32d0*/  UISETP.NE.AND UP0, UPT, UR6, 0x2, UPT ;  /* 0x000000020600788c */ /* 0x000fe4000bf05270 */
[----:B------:R-:W-:Y:S06]  /*32e0*/  UGETNEXTWORKID.BROADCAST [UR4], [UR5] ;  /* 0x00000000040073ca */ /* 0x000fec0008000100 */
[----:B------:R-:W-:Y:S01]  /*32f0*/  USEL UR4, URZ, 0x1, UP0 ;  /* 0x00000001ff047887 */ /* 0x000fe20008000000 */
[----:B------:R-:W-:Y:S01]  /*3300*/  ISETP.NE.AND P0, PT, R8, 0x2, PT ;  /* 0x000000020800780c */ /* 0x000fe20003f05270 */
[----:B------:R-:W-:Y:S01]  /*3310*/  USEL UR6, UR6, URZ, UP0 ;  /* 0x000000ff06067287 */ /* 0x000fe20008000000 */
[----:B------:R-:W2:Y:S03]  /*3320*/  SYNCS.PHASECHK.TRANS64.TRYWAIT P1, [R0+URZ+0x130], R2 ;  /* 0x00013002000075a7 */ /* 0x000ea600080211ff */
[----:B------:R-:W-:Y:S01]  /*3330*/  LOP3.LUT R10, R10, UR4, RZ, 0x3c, !PT ;  /* 0x000000040a0a7c12 */ /* 0x000fe2000f8e3cff */
[----:B-12---:R-:W-:Y:S07]  /*3340*/  @!P1 BRA `(.L_x_63) ;  /* 0x000000b800809947 */ /* 0x006fee0003800000 */
.L_x_365:
[----:B-1----:R-:W-:Y:S01]  /*3350*/  LEA R2, R9, UR37, 0x4 ;  /* 0x0000002509027c11 */ /* 0x002fe2000f8e20ff */
[----:B------:R-:W-:-:S04]  /*3360*/  VIADD R0, R0, 0x140 ;  /* 0x0000014000007836 */ /* 0x000fc80000000000 */
[----:B----4-:R1:W2:Y:S01]  /*3370*/  LDS.128 R4, [R2+0x1c0] ;  /* 0x0001c00002047984 */ /* 0x0102a20000000c00 */
[----:B------:R-:W-:Y:S01]  /*3380*/  PRMT R0, RZ, 0x654, R0 ;  /* 0x00000654ff007816 */ /* 0x000fe20000000000 */
[----:B------:R-:W-:Y:S01]  /*3390*/  @!PT LDS RZ, [RZ] ;  /* 0x00000000fffff984 */ /* 0x000fe20000000800 */
[----:B------:R-:W-:Y:S01]  /*33a0*/  @!PT LDS RZ, [RZ] ;  /* 0x00000000fffff984 */ /* 0x000fe20000000800 */
[----:B------:R-:W-:Y:S01]  /*33b0*/  @!PT LDS RZ, [RZ] ;  /* 0x00000000fffff984 */ /* 0x000fe20000000800 */
[----:B------:R-:W-:Y:S01]  /*33c0*/  @!PT LDS RZ, [RZ] ;  /* 0x00000000fffff984 */ /* 0x000fe20000000800 */
[----:B------:R3:W-:Y:S06]  /*33d0*/  MEMBAR.ALL.CTA ;  /* 0x0000000000007992 */ /* 0x0007ec0000008000 */
[----:B---3--:R-:W3:Y:S01]  /*33e0*/  FENCE.VIEW.ASYNC.S ;  /* 0x00000000000073c6 */ /* 0x008ee20000000000 */
[----:B-1----:R-:W-:-:S04]  /*33f0*/  SEL R2, RZ, 0x1, P0 ;  /* 0x00000001ff027807 */ /* 0x002fc80000000000 */
[----:B------:R-:W-:Y:S01]  /*3400*/  LOP3.LUT R11, R11, R2, RZ, 0x3c, !PT ;  /* 0x000000020b0b7212 */ /* 0x000fe200078e3cff */
[----:B---3--:R1:W-:Y:S01]  /*3410*/  SYNCS.ARRIVE.TRANS64.RED.A1T0 RZ, [R0+URZ], RZ ;  /* 0x000000ff00ff79a7 */ /* 0x0083e200081004ff */
[----:B--2---:R-:W-:Y:S02]  /*3420*/  LOP3.LUT P3, RZ, R6, 0x1, RZ, 0xc0, !PT ;  /* 0x0000000106ff7812 */ /* 0x004fe4000786c0ff */
[----:B------:R-:W-:Y:S01]  /*3430*/  SEL R4, R8, RZ, P0 ;  /* 0x000000ff08047207 */ /* 0x000fe20000000000 */
[----:B-1----:R-:W-:-:S05]  /*3440*/  VIADD R0, R9, 0x1 ;  /* 0x0000000109007836 */ /* 0x002fca0000000000 */
[----:B------:R-:W-:-:S04]  /*3450*/  ISETP.NE.AND P1, PT, R0, 0x2, PT ;  /* 0x000000020000780c */ /* 0x000fc80003f25270 */
[----:B------:R-:W-:Y:S02]  /*3460*/  SEL R3, RZ, 0x1, P1 ;  /* 0x00000001ff037807 */ /* 0x000fe40000800000 */
[----:B------:R-:W-:Y:S02]  /*3470*/  SEL R9, R0, RZ, P1 ;  /* 0x000000ff00097207 */ /* 0x000fe40000800000 */
[----:B------:R-:W-:Y:S01]  /*3480*/  LOP3.LUT R12, R12, R3, RZ, 0x3c, !PT ;  /* 0x000000030c0c7212 */ /* 0x000fe200078e3cff */
[----:B------:R-:W-:Y:S06]  /*3490*/  @P3 BRA `(.L_x_64) ;  /* 0xfffffffc002c3947 */ /* 0x000fec000383ffff */
[----:B------:R-:W-:Y:S01]  /*34a0*/  ULEA UR5, UR6, UR37, 0x3 ;  /* 0x0000002506057291 */ /* 0x000fe2000f8e18ff */
[----:B------:R-:W-:-:S08]  /*34b0*/  SHF.L.U32 R0, R10, 0x1f, RZ ;  /* 0x0000001f0a007819 */ /* 0x000fd000000006ff */
[----:B------:R-:W1:Y:S02]  /*34c0*/  SYNCS.PHASECHK.TRANS64 P0, [UR5+0x140], R0 ;  /* 0x00014000ff0075a7 */ /* 0x000e640008001005 */
[----:B-1----:R-:W-:Y:S05]  /*34d0*/  @P0 BRA `(.L_x_65) ;  /* 0x0000000000080947 */ /* 0x002fea0003800000 */
[----:B------:R-:W1:Y:S02]  /*34e0*/  SYNCS.PHASECHK.TRANS64.TRYWAIT P0, [UR5+0x140], R0 ;  /* 0x00014000ff0075a7 */ /* 0x000e640008001105 */
[----:B-1----:R-:W-:Y:S05]  /*34f0*/  @!P0 BRA `(.L_x_66) ;  /* 0x000000b800288947 */ /* 0x002fea0003800000 */
.L_x_65:
[----:B------:R-:W-:-:S04]  /*3500*/  UIADD3 UR4, UPT, UPT, UR6, 0x1, URZ ;  /* 0x0000000106047890 */ /* 0x000fc8000fffe0ff */
[----:B------:R-:W-:-:S04]  /*3510*/  UISETP.NE.AND UP0, UPT, UR4, 0x2, UPT ;  /* 0x000000020400788c */ /* 0x000fc8000bf05270 */
[----:B------:R-:W-:Y:S02]  /*3520*/  USEL UR7, URZ, 0x1, UP0 ;  /* 0x00000001ff077887 */ /* 0x000fe40008000000 */
[----:B------:R-:W-:-:S04]  /*3530*/  USEL UR4, UR4, URZ, UP0 ;  /* 0x000000ff04047287 */ /* 0x000fc80008000000 */
[----:B------:R-:W-:Y:S01]  /*3540*/  ULEA UR4, UR4, UR37, 0x3 ;  /* 0x0000002504047291 */ /* 0x000fe2000f8e18ff */
[----:B-1----:R-:W-:-:S04]  /*3550*/  LOP3.LUT R2, R10, UR7, RZ, 0x3c, !PT ;  /* 0x000000070a027c12 */ /* 0x002fc8000f8e3cff */
[----:B------:R-:W-:-:S04]  /*3560*/  SHF.L.U32 R0, R2, 0x1f, RZ ;  /* 0x0000001f02007819 */ /* 0x000fc800000006ff */
[----:B------:R-:W1:Y:S02]  /*3570*/  SYNCS.PHASECHK.TRANS64 P0, [UR4+0x140], R0 ;  /* 0x00014000ff0075a7 */ /* 0x000e640008001004 */
[----:B-1----:R-:W-:Y:S05]  /*3580*/  @P0 EXIT ;  /* 0x000000000000094d */ /* 0x002fea0003800000 */
[----:B------:R-:W-:Y:S02]  /*3590*/  SHF.L.U32 R2, R2, 0x1f, RZ ;  /* 0x0000001f02027819 */ /* 0x000fe400000006ff */
[----:B------:R-:W-:-:S07]  /*35a0*/  MOV R0, UR4 ;  /* 0x0000000400007c02 */ /* 0x000fce0008000f00 */
.L_x_67:
[----:B-1----:R1:W2:Y:S02]  /*35b0*/  SYNCS.PHASECHK.TRANS64.TRYWAIT P0, [R0+URZ+0x140], R2 ;  /* 0x00014002000075a7 */ /* 0x0022a400080011ff */
[----:B--2---:R-:W-:Y:S05]  /*35c0*/  @!P0 NANOSLEEP.SYNCS 0x989680 ;  /* 0x009896800000895d */ /* 0x004fea0003900000 */
[----:B------:R-:W2:Y:S02]  /*35d0*/  @!P0 SYNCS.PHASECHK.TRANS64 P0, [R0+URZ+0x140], R2 ;  /* 0x00014002000085a7 */ /* 0x000ea400080010ff */
[----:B--2---:R-:W-:Y:S05]  /*35e0*/  @P0 EXIT ;  /* 0x000000000000094d */ /* 0x004fea0003800000 */
[----:B------:R-:W-:Y:S05]  /*35f0*/  BRA `(.L_x_67) ;  /* 0xfffffffc00ec7947 */ /* 0x000fea000383ffff */
.L_x_60:
[----:B------:R-:W-:Y:S05]  /*3600*/  BRA.U UP4, `(.L_x_68) ;  /* 0x0000001104a47547 */ /* 0x000fea000b800000 */
[----:B------:R-:W-:Y:S01]  /*3610*/  UMOV UR6, 0x40 ;  /* 0x0000004000067882 */ /* 0x000fe20000000000 */
[----:B------:R-:W-:Y:S01]  /*3620*/  NOP ;  /* 0x0000000000007918 */ /* 0x000fe20000000000 */
[----:B------:R-:W-:Y:S01]  /*3630*/  ULEA UR6, UR37, UR6, 0x18 ;  /* 0x0000000625067291 */ /* 0x000fe2000f8ec0ff */
[----:B------:R-:W-:Y:S02]  /*3640*/  UMOV UR7, 0x400 ;  /* 0x0000040000077882 */ /* 0x000fe40000000000 */
[----:B------:R-:W-:-:S06]  /*3650*/  ULEA UR37, UR37, UR7, 0x18 ;  /* 0x0000000725257291 */ /* 0x000fcc000f8ec0ff */
[----:B------:R-:W1:Y:S02]  /*3660*/  LDS.U8 R0, [UR6+0x1c] ;  /* 0x00001c06ff007984 */ /* 0x000e640008000000 */
[----:B-1----:R-:W-:-:S13]  /*3670*/  ISETP.NE.AND P0, PT, R0, RZ, PT ;  /* 0x000000ff0000720c */ /* 0x002fda0003f05270 */
[----:B------:R-:W-:Y:S05]  /*3680*/  @P0 BRA `(.L_x_69) ;  /* 0x0000000400080947 */ /* 0x000fea0003800000 */
[----:B------:R-:W-:Y:S02]  /*3690*/  UISETP.NE.U32.AND UP0, UPT, UR5, 0x1, UPT ;  /* 0x000000010500788c */ /* 0x000fe4000bf05070 */
[----:B------:R-:W-:-:S07]  /*36a0*/  UIADD3 UR8, UPT, UPT, UR6, 0x8, URZ ;  /* 0x0000000806087890 */ /* 0x000fce000fffe0ff */
[----:B------:R-:W-:Y:S05]  /*36b0*/  BRA.U !UP0, `(.L_x_70) ;  /* 0x00000001089c7547 */ /* 0x000fea000b800000 */
[----:B------:R-:W-:Y:S01]  /*36c0*/  ELECT P0, URZ, PT ;  /* 0x0000000000ff782f */ /* 0x000fe20003800000 */
[----:B------:R-:W-:-:S12]  /*36d0*/  BSSY B0, `(.L_x_70) ;  /* 0x0000025000007945 */ /* 0x000fd80003800000 */
[----:B------:R-:W-:Y:S05]  /*36e0*/  @!P0 BRA `(.L_x_71) ;  /* 0x00000000008c8947 */ /* 0x000fea0003800000 */
[----:B------:R-:W-:-:S05]  /*36f0*/  UMOV UR7, 0x10 ;  /* 0x0000001000077882 */ /* 0x000fca0000000000 */
[----:B------:R-:W-:Y:S04]  /*3700*/  DEPBAR.LE SB1, 0x36 ;  /* 0x00009d800000791a */ /* 0x000fe80000000000 */
[----:B------:R-:W1:Y:S02]  /*3710*/  UTCATOMSWS.2CTA.FIND_AND_SET.ALIGN UP1, UR7, UR7 ;  /* 0x00000007000775e3 */ /* 0x000e640008220800 */
[----:B-1----:R-:W-:Y:S01]  /*3720*/  MOV R0, UR7 ;  /* 0x0000000700007c02 */ /* 0x002fe20008000f00 */
[----:B------:R-:W-:Y:S06]  /*3730*/  BRA.U UP1, `(.L_x_72) ;  /* 0x0000000101187547 */ /* 0x000fec000b800000 */
.L_x_73:
[----:B------:R-:W-:Y:S05]  /*3740*/  NANOSLEEP 0x64 ;  /* 0x000000640000795d */ /* 0x000fea0003800000 */
[----:B------:R-:W-:-:S05]  /*3750*/  UMOV UR7, 0x10 ;  /* 0x0000001000077882 */ /* 0x000fca0000000000 */
[----:B------:R-:W-:Y:S04]  /*3760*/  DEPBAR.LE SB1, 0x36 ;  /* 0x00009d800000791a */ /* 0x000fe80000000000 */
[----:B------:R-:W1:Y:S02]  /*3770*/  UTCATOMSWS.2CTA.FIND_AND_SET.ALIGN UP1, UR7, UR7 ;  /* 0x00000007000775e3 */ /* 0x000e640008220800 */
[----:B-1----:R-:W-:Y:S01]  /*3780*/  MOV R0, UR7 ;  /* 0x0000000700007c02 */ /* 0x002fe20008000f00 */
[----:B------:R-:W-:Y:S05]  /*3790*/  BRA.U !UP1, `(.L_x_73) ;  /* 0xfffffffd09e87547 */ /* 0x000fea000b83ffff */
.L_x_72:
[----:B------:R-:W1:Y:S01]  /*37a0*/  LDS R2, [UR6+0x10] ;  /* 0x00001006ff027984 */ /* 0x000e620008000800 */
[----:B------:R-:W-:Y:S01]  /*37b0*/  IMAD.U32 R3, RZ, RZ, UR37 ;  /* 0x00000025ff037e24 */ /* 0x000fe2000f8e00ff */
[----:B------:R-:W-:-:S03]  /*37c0*/  MOV R4, UR4 ;  /* 0x0000000400047c02 */ /* 0x000fc60008000f00 */
[----:B------:R-:W-:Y:S01]  /*37d0*/  VIADD R3, R3, 0x1e0 ;  /* 0x000001e003037836 */ /* 0x000fe20000000000 */
[----:B-1----:R-:W-:-:S04]  /*37e0*/  SHF.L.U32 R2, R2, 0x1f, RZ ;  /* 0x0000001f02027819 */ /* 0x002fc800000006ff */
[----:B------:R-:W1:Y:S02]  /*37f0*/  SYNCS.PHASECHK.TRANS64.TRYWAIT P0, [UR6+0x8], R2 ;  /* 0x00000802ff0075a7 */ /* 0x000e640008001106 */
[----:B-1----:R-:W-:Y:S05]  /*3800*/  @P0 BRA `(.L_x_74) ;  /* 0x0000000000080947 */ /* 0x002fea0003800000 */
[----:B------:R-:W1:Y:S02]  /*3810*/  SYNCS.PHASECHK.TRANS64.TRYWAIT P0, [UR6+0x8], R2 ;  /* 0x00000802ff0075a7 */ /* 0x000e640008001106 */
[----:B-1----:R-:W-:Y:S05]  /*3820*/  @!P0 BRA `(.L_x_75) ;  /* 0x000000b400748947 */ /* 0x002fea0003800000 */
.L_x_74:
[----:B----4-:R-:W-:Y:S01]  /*3830*/  HFMA2 R7, -RZ, RZ, 0, 5.9604644775390625e-08 ;  /* 0x00000001ff077431 */ /* 0x010fe200000001ff */
[----:B------:R-:W-:Y:S01]  /*3840*/  UPRMT UR7, UR4, 0x654, UR8 ;  /* 0x0000065404077896 */ /* 0x000fe20008000008 */
[----:B------:R-:W-:Y:S01]  /*3850*/  PRMT R4, R4, 0x654, R3 ;  /* 0x0000065404047816 */ /* 0x000fe20000000003 */
[----:B------:R-:W-:Y:S02]  /*3860*/  IMAD.MOV.U32 R3, RZ, RZ, 0xffff ;  /* 0x0000ffffff037424 */ /* 0x000fe400078e00ff */
[----:B------:R-:W-:Y:S02]  /*3870*/  IMAD.MOV.U32 R8, RZ, RZ, 0x4 ;  /* 0x00000004ff087424 */ /* 0x000fe400078e00ff */
[----:B------:R-:W-:Y:S01]  /*3880*/  IMAD.SHL.U32 R6, R0, 0x20, RZ ;  /* 0x0000002000067824 */ /* 0x000fe200078e00ff */
[----:B-1----:R-:W-:Y:S02]  /*3890*/  MOV R5, UR7 ;  /* 0x0000000700057c02 */ /* 0x002fe40008000f00 */
[-C--:B------:R-:W-:Y:S01]  /*38a0*/  SHF.L.U32 R3, R3, R0.reuse, RZ ;  /* 0x0000000003037219 */ /* 0x080fe200000006ff */
[----:B------:R1:W-:Y:S01]  /*38b0*/  SYNCS.ARRIVE.TRANS64.RED RZ, [UR7], R8 ;  /* 0x00000008ffff79a7 */ /* 0x0003e20008000407 */
[----:B------:R-:W-:Y:S01]  /*38c0*/  SHF.L.U32 R2, R7, R0, RZ ;  /* 0x0000000007027219 */ /* 0x000fe200000006ff */
[----:B------:R1:W-:Y:S04]  /*38d0*/  STS [UR37+0x1e0], R6 ;  /* 0x0001e006ff007988 */ /* 0x0003e80008000825 */
[----:B------:R1:W-:Y:S04]  /*38e0*/  STAS [R4.64], R0 ;  /* 0x0000000004007dbd */ /* 0x0003e8000c0008ff */
[----:B------:R1:W-:Y:S04]  /*38f0*/  ATOMS.OR RZ, [UR6+0x14], R3 ;  /* 0x00001403ffff798c */ /* 0x0003e8000b000006 */
[----:B------:R1:W-:Y:S04]  /*3900*/  ATOMS.OR RZ, [UR6+0x18], R2 ;  /* 0x00001802ffff798c */ /* 0x0003e8000b000006 */
[----:B------:R1:W-:Y:S02]  /*3910*/  ATOMS.XOR RZ, [UR6+0x10], R7 ;  /* 0x00001007ffff798c */ /* 0x0003e4000b800006 */
.L_x_71:
[----:B------:R-:W-:Y:S05]  /*3920*/  BSYNC B0 ;  /* 0x0000000000007941 */ /* 0x000fea0003800000 */
.L_x_70:
[----:B------:R-:W-:Y:S05]  /*3930*/  BRA.U UP0, `(.L_x_76) ;  /* 0x00000001006c7547 */ /* 0x000fea000b800000 */
[----:B------:R-:W-:-:S03]  /*3940*/  UMOV UR7, 0xffffffff ;  /* 0xffffffff00077882 */ /* 0x000fc60000000000 */
[----:B------:R-:W-:Y:S05]  /*3950*/  BRA.DIV UR7, `(.L_x_77) ;  /* 0x000000b607407947 */ /* 0x000fea000b800000 */
[----:B------:R-:W-:-:S13]  /*3960*/  ELECT P6, URZ, PT ;  /* 0x0000000000ff782f */ /* 0x000fda00038c0000 */
.L_x_369:
[----:B------:R-:W-:Y:S05]  /*3970*/  @!P6 BRA `(.L_x_76) ;  /* 0x00000000005ce947 */ /* 0x000fea0003800000 */
[----:B-1----:R-:W1:Y:S02]  /*3980*/  LDS R0, [UR6+0x10] ;  /* 0x00001006ff007984 */ /* 0x002e640008000800 */
[----:B-1----:R-:W-:-:S04]  /*3990*/  SHF.L.U32 R0, R0, 0x1f, RZ ;  /* 0x0000001f00007819 */ /* 0x002fc800000006ff */
[----:B------:R-:W1:Y:S02]  /*39a0*/  SYNCS.PHASECHK.TRANS64.TRYWAIT P0, [UR6+0x8], R0 ;  /* 0x00000800ff0075a7 */ /* 0x000e640008001106 */
[----:B-1----:R-:W-:Y:S05]  /*39b0*/  @P0 BRA `(.L_x_78) ;  /* 0x0000000000080947 */ /* 0x002fea0003800000 */
[----:B------:R-:W1:Y:S02]  /*39c0*/  SYNCS.PHASECHK.TRANS64.TRYWAIT P0, [UR6+0x8], R0 ;  /* 0x00000800ff0075a7 */ /* 0x000e640008001106 */
[----:B-1----:R-:W-:Y:S05]  /*39d0*/  @!P0 BRA `(.L_x_79) ;  /* 0x000000b400408947 */ /* 0x002fea0003800000 */
.L_x_78:
[----:B-1----:R-:W1:Y:S01]  /*39e0*/  LDS R0, [UR37+0x1e0] ;  /* 0x0001e025ff007984 */ /* 0x002e620008000800 */
[----:B------:R-:W-:Y:S02]  /*39f0*/  HFMA2 R4, -RZ, RZ, 0, 5.9604644775390625e-08 ;  /* 0x00000001ff047431 */ /* 0x000fe400000001ff */
[----:B------:R-:W-:Y:S01]  /*3a00*/  IMAD.MOV.U32 R2, RZ, RZ, 0xffff ;  /* 0x0000ffffff027424 */ /* 0x000fe200078e00ff */
[----:B------:R-:W-:Y:S01]  /*3a10*/  UPRMT UR7, UR4, 0x654, UR8 ;  /* 0x0000065404077896 */ /* 0x000fe20008000008 */
[----:B-1----:R-:W-:-:S03]  /*3a20*/  IMAD.SHL.U32 R3, R0, 0x20, RZ ;  /* 0x0000002000037824 */ /* 0x002fc600078e00ff */
[-C--:B------:R-:W-:Y:S02]  /*3a30*/  SHF.L.U32 R2, R2, R0.reuse, RZ ;  /* 0x0000000002027219 */ /* 0x080fe400000006ff */
[----:B------:R-:W-:Y:S01]  /*3a40*/  SHF.L.U32 R0, R4, R0, RZ ;  /* 0x0000000004007219 */ /* 0x000fe200000006ff */
[----:B------:R2:W-:Y:S04]  /*3a50*/  STS [UR37+0x1e0], R3 ;  /* 0x0001e003ff007988 */ /* 0x0005e80008000825 */
[----:B------:R2:W-:Y:S04]  /*3a60*/  ATOMS.OR RZ, [UR6+0x14], R2 ;  /* 0x00001402ffff798c */ /* 0x0005e8000b000006 */
[----:B------:R2:W-:Y:S01]  /*3a70*/  ATOMS.OR RZ, [UR6+0x18], R0 ;  /* 0x00001800ffff798c */ /* 0x0005e2000b000006 */
[----:B------:R-:W-:Y:S03]  /*3a80*/  SYNCS.ARRIVE.TRANS64.RED.A1T0 RZ, [UR7], RZ ;  /* 0x000000ffffff79a7 */ /* 0x000fe60008100407 */
[----:B------:R2:W-:Y:S01]  /*3a90*/  ATOMS.XOR RZ, [UR6+0x10], R4 ;  /* 0x00001004ffff798c */ /* 0x0005e2000b800006 */
[----:B------:R-:W-:Y:S05]  /*3aa0*/  BRA `(.L_x_76) ;  /* 0x0000000000107947 */ /* 0x000fea0003800000 */
.L_x_69:
[----:B------:R-:W-:Y:S02]  /*3ab0*/  MOV R0, 0xffffffff ;  /* 0xffffffff00007802 */ /* 0x000fe40000000f00 */
[----:B------:R-:W-:-:S03]  /*3ac0*/  MOV R2, 0x3af0 ;  /* 0x00003af000027802 */ /* 0x000fc60000000f00 */
[----:B------:R1:W-:Y:S04]  /*3ad0*/  STS [UR37+0x1e0], R0 ;  /* 0x0001e000ff007988 */ /* 0x0003e80008000825 */
[----:B-1--45:R-:W-:Y:S05]  /*3ae0*/  CALL.REL.NOINC `($__internal_1_$__cuda_sm10x_tcgen05_guardrail_trap_phase_invalid_during_alloc) ;  /* 0x000000b800747944 */ /* 0x032fea0003c00000 */
.L_x_76:
[----:B------:R-:W-:Y:S05]  /*3af0*/  WARPSYNC.ALL ;  /* 0x0000000000007948 */ /* 0x000fea0003800000 */
[----:B------:R-:W3:Y:S01]  /*3b00*/  S2UR UR8, SR_CgaCtaId ;  /* 0x00000000000879c3 */ /* 0x000ee20000008800 */
[----:B------:R-:W-:Y:S01]  /*3b10*/  UMOV UR6, 0x400 ;  /* 0x0000040000067882 */ /* 0x000fe20000000000 */
[----:B------:R-:W-:-:S06]  /*3b20*/  NOP ;  /* 0x0000000000007918 */ /* 0x000fcc0000000000 */
[----:B------:R-:W-:Y:S06]  /*3b30*/  BAR.ARV 0x6, 0xa0 ;  /* 0x0182800000007b1d */ /* 0x000fec0000002000 */
[----:B-12---:R-:W-:Y:S01]  /*3b40*/  LOP3.LUT R2, R11, 0xffff, RZ, 0xc0, !PT ;  /* 0x0000ffff0b027812 */ /* 0x006fe200078ec0ff */
[----:B----4-:R-:W-:Y:S01]  /*3b50*/  IMAD.MOV.U32 R6, RZ, RZ, 0x1 ;  /* 0x00000001ff067424 */ /* 0x010fe200078e00ff */
[----:B------:R-:W-:Y:S01]  /*3b60*/  LOP3.LUT R0, R12, 0xffff, RZ, 0xc0, !PT ;  /* 0x0000ffff0c007812 */ /* 0x000fe200078ec0ff */
[----:B------:R-:W-:Y:S01]  /*3b70*/  IMAD.MOV.U32 R7, RZ, RZ, RZ ;  /* 0x000000ffff077224 */ /* 0x000fe200078e00ff */
[----:B------:R-:W-:Y:S01]  /*3b80*/  R2UR UR13, R2 ;  /* 0x00000000020d72ca */ /* 0x000fe200000e0000 */
[----:B------:R-:W-:Y:S01]  /*3b90*/  IMAD.MOV.U32 R2, RZ, RZ, RZ ;  /* 0x000000ffff027224 */ /* 0x000fe200078e00ff */
[----:B------:R-:W-:Y:S01]  /*3ba0*/  R2UR UR12, R0 ;  /* 0x00000000000c72ca */ /* 0x000fe200000e0000 */
[----:B------:R-:W-:Y:S01]  /*3bb0*/  IMAD.MOV.U32 R0, RZ, RZ, RZ ;  /* 0x000000ffff007224 */ /* 0x000fe200078e00ff */
[----:B------:R-:W-:Y:S01]  /*3bc0*/  UMOV UR22, URZ ;  /* 0x000000ff00167c82 */ /* 0x000fe20008000000 */
[----:B------:R-:W-:Y:S01]  /*3bd0*/  UMOV UR21, URZ ;  /* 0x000000ff00157c82 */ /* 0x000fe20008000000 */
[----:B---3--:R-:W-:Y:S01]  /*3be0*/  ULEA UR8, UR8, UR6, 0x18 ;  /* 0x0000000608087291 */ /* 0x008fe2000f8ec0ff */
[----:B------:R-:W1:Y:S03]  /*3bf0*/  LDCU UR6, c[0x0][0x38c] ;  /* 0x00007180ff0677ac */ /* 0x000e660008000800 */
[----:B------:R-:W-:-:S02]  /*3c00*/  UIADD3 UR14, UPT, UPT, UR8, 0x8400, URZ ;  /* 0x00008400080e7890 */ /* 0x000fc4000fffe0ff */
[----:B------:R-:W-:-:S03]  /*3c10*/  UIADD3 UR15, UPT, UPT, UR8, 0x28400, URZ ;  /* 0x00028400080f7890 */ /* 0x000fc6000fffe0ff */
[----:B------:R-:W2:Y:S01]  /*3c20*/  LDS R3, [UR8+0x1e0] ;  /* 0x0001e008ff037984 */ /* 0x000ea20008000800 */
[----:B------:R-:W-:Y:S02]  /*3c30*/  USHF.R.U32.HI UR14, URZ, 0x4, UR14 ;  /* 0x00000004ff0e7899 */ /* 0x000fe4000801160e */
[----:B------:R-:W-:Y:S02]  /*3c40*/  USHF.R.U32.HI UR15, URZ, 0x4, UR15 ;  /* 0x00000004ff0f7899 */ /* 0x000fe4000801160f */
[----:B------:R-:W-:Y:S02]  /*3c50*/  ULOP3.LUT UR14, UR14, 0x3fff, URZ, 0xc0, !UPT ;  /* 0x00003fff0e0e7892 */ /* 0x000fe4000f8ec0ff */
[----:B------:R-:W-:Y:S01]  /*3c60*/  ULOP3.LUT UR15, UR15, 0x3fff, URZ, 0xc0, !UPT ;  /* 0x00003fff0f0f7892 */ /* 0x000fe2000f8ec0ff */
[----:B------:R-:W-:Y:S01]  /*3c70*/  UMOV UR20, URZ ;  /* 0x000000ff00147c82 */ /* 0x000fe20008000000 */
[----:B------:R-:W-:Y:S02]  /*3c80*/  ULOP3.LUT UR14, UR14, 0x10000, URZ, 0xfc, !UPT ;  /* 0x000100000e0e7892 */ /* 0x000fe4000f8efcff */
[----:B-1----:R-:W-:-:S02]  /*3c90*/  UIADD3 UR6, UPT, UPT, UR6, 0x3f, URZ ;  /* 0x0000003f06067890 */ /* 0x002fc4000fffe0ff */
[----:B------:R-:W-:Y:S02]  /*3ca0*/  ULOP3.LUT UR15, UR15, 0x10000, URZ, 0xfc, !UPT ;  /* 0x000100000f0f7892 */ /* 0x000fe4000f8efcff */
[----:B------:R-:W-:Y:S02]  /*3cb0*/  USHF.R.S32.HI UR7, URZ, 0x1f, UR6 ;  /* 0x0000001fff077899 */ /* 0x000fe40008011406 */
[----:B------:R-:W-:Y:S02]  /*3cc0*/  UISETP.NE.AND UP2, UPT, UR5, URZ, UPT ;  /* 0x000000ff0500728c */ /* 0x000fe4000bf45270 */
[----:B------:R-:W-:Y:S01]  /*3cd0*/  ULEA.HI UR7, UR7, UR6, URZ, 0x6 ;  /* 0x0000000607077291 */ /* 0x000fe2000f8f30ff */
[----:B------:R-:W-:Y:S01]  /*3ce0*/  UMOV UR28, 0x0 ;  /* 0x00000000001c7882 */ /* 0x000fe20000000000 */
[----:B------:R-:W-:Y:S02]  /*3cf0*/  UMOV UR29, 0x10200010 ;  /* 0x10200010001d7882 */ /* 0x000fe40000000000 */
[----:B------:R-:W-:Y:S01]  /*3d00*/  USHF.R.S32.HI UR7, URZ, 0x6, UR7 ;  /* 0x00000006ff077899 */ /* 0x000fe20008011407 */
[----:B------:R-:W-:Y:S01]  /*3d10*/  UMOV UR26, 0x0 ;  /* 0x00000000001a7882 */ /* 0x000fe20000000000 */
[----:B------:R-:W-:-:S02]  /*3d20*/  UMOV UR27, 0x10200010 ;  /* 0x10200010001b7882 */ /* 0x000fc40000000000 */
[----:B------:R-:W-:-:S04]  /*3d30*/  UISETP.LT.AND UP0, UPT, UR7, 0x1, UPT ;  /* 0x000000010700788c */ /* 0x000fc8000bf01270 */
[----:B------:R-:W-:Y:S01]  /*3d40*/  USEL UR23, UR7, 0x1, !UP0 ;  /* 0x0000000107177887 */ /* 0x000fe2000c000000 */
[----:B--2---:R-:W-:-:S15]  /*3d50*/  R2UR UR24, R3 ;  /* 0x00000000031872ca */ /* 0x004fde00000e0000 */
.L_x_87:
[C---:B------:R-:W-:Y:S02]  /*3d60*/  LEA R3, R2.reuse, UR8, 0x3 ;  /* 0x0000000802037c11 */ /* 0x040fe4000f8e18ff */
[----:B------:R-:W-:Y:S02]  /*3d70*/  SHF.L.U32 R4, R7, 0x1f, RZ ;  /* 0x0000001f07047819 */ /* 0x000fe400000006ff */
[----:B------:R-:W-:Y:S02]  /*3d80*/  LEA R5, R2, UR8, 0x4 ;  /* 0x0000000802057c11 */ /* 0x000fe4000f8e20ff */
[----:B------:R-:W1:Y:S02]  /*3d90*/  SYNCS.PHASECHK.TRANS64.TRYWAIT P0, [R3+URZ+0x130], R4 ;  /* 0x00013004030075a7 */ /* 0x000e6400080011ff */
[----:B-1----:R-:W-:Y:S05]  /*3da0*/  @!P0 BRA `(.L_x_80) ;  /* 0x000000b000648947 */ /* 0x002fea0003800000 */
.L_x_370:
[----:B------:R2:W3:Y:S01]  /*3db0*/  LDS.128 R8, [R5+0x1c0] ;  /* 0x0001c00005087984 */ /* 0x0004e20000000c00 */
[----:B-1----:R-:W-:Y:S01]  /*3dc0*/  VIADD R3, R3, 0x140 ;  /* 0x0000014003037836 */ /* 0x002fe20000000000 */
[----:B------:R-:W-:Y:S01]  /*3dd0*/  IADD3 R4, PT, PT, R2, 0x1, RZ ;  /* 0x0000000102047810 */ /* 0x000fe20007ffe0ff */
        /* <DEDUP_REMOVED lines=8> */
[----:B------:R-:W-:Y:S05]  /*3e60*/  BRA.U UP2, `(.L_x_81) ;  /* 0x0000000102e07547 */ /* 0x000fea000b800000 */
[----:B------:R-:W1:Y:S01]  /*3e70*/  LDCU UR6, c[0x0][0x38c] ;  /* 0x00007180ff0677ac */ /* 0x000e620008000800 */
[----:B------:R-:W-:Y:S02]  /*3e80*/  PLOP3.LUT P1, PT, PT, PT, PT, 0x80, 0x8 ;  /* 0x000000000008781c */ /* 0x000fe40003f2f070 */
[----:B------:R-:W-:Y:S01]  /*3e90*/  SHF.L.U32 R2, R6, 0x1f, RZ ;  /* 0x0000001f06027819 */ /* 0x000fe200000006ff */
[----:B------:R-:W-:Y:S02]  /*3ea0*/  ULEA UR10, UR22, UR8, 0x3 ;  /* 0x00000008160a7291 */ /* 0x000fe4000f8e18ff */
[----:B------:R-:W-:Y:S02]  /*3eb0*/  ULEA UR11, UR22, UR24, 0x7 ;  /* 0x00000018160b7291 */ /* 0x000fe4000f8e38ff */
[----:B-1----:R-:W-:-:S06]  /*3ec0*/  UISETP.GE.AND UP0, UPT, UR6, 0x1, UPT ;  /* 0x000000010600788c */ /* 0x002fcc000bf06270 */
[----:B------:R-:W-:-:S05]  /*3ed0*/  PLOP3.LUT P0, PT, PT, PT, UP0, 0x80, 0x8 ;  /* 0x000000000008781c */ /* 0x000fca0003f0f008 */
[----:B------:R-:W-:-:S08]  /*3ee0*/  @UP0 ULEA UR6, UR21, UR8, 0x3 ;  /* 0x0000000815060291 */ /* 0x000fd0000f8e18ff */
[----:B--2---:R-:W-:-:S04]  /*3ef0*/  @P0 SHF.L.U32 R3, R0, 0x1f, RZ ;  /* 0x0000001f00030819 */ /* 0x004fc800000006ff */
[----:B------:R1:W2:Y:S01]  /*3f00*/  @P0 SYNCS.PHASECHK.TRANS64.TRYWAIT P1, [UR6], R3 ;  /* 0x00000003ff0005a7 */ /* 0x0002a20008021106 */
[----:B------:R-:W4:Y:S02]  /*3f10*/  SYNCS.PHASECHK.TRANS64.TRYWAIT P0, [UR10+0x170], R2 ;  /* 0x00017002ff0075a7 */ /* 0x000f24000800110a */
[----:B-12-4-:R-:W-:Y:S05]  /*3f20*/  @!P0 BRA `(.L_x_82) ;  /* 0x000000b000188947 */ /* 0x016fea0003800000 */
.L_x_372:
[----:B------:R-:W-:Y:S01]  /*3f30*/  UMOV UR19, UR20 ;  /* 0x0000001400137c82 */ /* 0x000fe20008000000 */
[----:B------:R-:W-:Y:S05]  /*3f40*/  BRA.U !UP0, `(.L_x_83) ;  /* 0x0000000108987547 */ /* 0x000fea000b800000 */
[----:B------:R-:W-:Y:S02]  /*3f50*/  UIADD3 UR19, UPT, UPT, UR23, UR20, URZ ;  /* 0x0000001417137290 */ /* 0x000fe4000fffe0ff */
[----:B------:R-:W-:Y:S01]  /*3f60*/  UPLOP3.LUT UP3, UPT, UPT, UPT, UPT, 0x40, 0x4 ;  /* 0x000000000004789c */ /* 0x000fe20003f6e870 */
[----:B------:R-:W-:Y:S01]  /*3f70*/  UMOV UR18, UR7 ;  /* 0x0000000700127c82 */ /* 0x000fe20008000000 */
[----:B------:R-:W-:-:S09]  /*3f80*/  UMOV UR17, UR21 ;  /* 0x0000001500117c82 */ /* 0x000fd20008000000 */
.L_x_86:
[----:B--2---:R-:W-:Y:S01]  /*3f90*/  ULEA UR9, UR17, UR8, 0x3 ;  /* 0x0000000811097291 */ /* 0x004fe2000f8e18ff */
[----:B----4-:R-:W-:Y:S11]  /*3fa0*/  @P1 BRA `(.L_x_84) ;  /* 0x00000000000c1947 */ /* 0x010ff60003800000 */
[----:B-1----:R-:W-:Y:S04]  /*3fb0*/  SHF.L.U32 R2, R0, 0x1f, RZ ;  /* 0x0000001f00027819 */ /* 0x002fe800000006ff */
[----:B------:R-:W1:Y:S02]  /*3fc0*/  SYNCS.PHASECHK.TRANS64.TRYWAIT P0, [UR9], R2 ;  /* 0x00000002ff0075a7 */ /* 0x000e640008001109 */
[----:B-1----:R-:W-:Y:S05]  /*3fd0*/  @!P0 BRA `(.L_x_85) ;  /* 0x000000b000048947 */ /* 0x002fea0003800000 */
.L_x_84:
[----:B------:R-:W-:Y:S01]  /*3fe0*/  UISETP.NE.AND UP0, UPT, UR18, 0x1, UPT ;  /* 0x000000011200788c */ /* 0x000fe2000bf05270 */
[----:B------:R-:W-:Y:S01]  /*3ff0*/  PLOP3.LUT P1, PT, PT, PT, PT, 0x80, 0x8 ;  /* 0x000000000008781c */ /* 0x000fe20003f2f070 */
[----:B------:R-:W-:Y:S02]  /*4000*/  UIADD3 UR21, UPT, UPT, UR17, 0x1, URZ ;  /* 0x0000000111157890 */ /* 0x000fe4000fffe0ff */
[----:B------:R-:W-:Y:S02]  /*4010*/  ULEA UR30, UR17, UR15, 0x8 ;  /* 0x0000000f111e7291 */ /* 0x000fe4000f8e40ff */
[----:B------:R-:W-:Y:S01]  /*4020*/  UISETP.NE.AND UP1, UPT, UR21, 0x10, UPT ;  /* 0x000000101500788c */ /* 0x000fe2000bf25270 */
[----:B------:R-:W-:Y:S01]  /*4030*/  PLOP3.LUT P0, PT, PT, PT, UP0, 0x80, 0x8 ;  /* 0x000000000008781c */ /* 0x000fe20003f0f008 */
[----:B------:R-:W-:Y:S02]  /*4040*/  ULEA UR32, UR17, UR14, 0x9 ;  /* 0x0000000e11207291 */ /* 0x000fe4000f8e48ff */
[----:B------:R-:W-:Y:S02]  /*4050*/  USEL UR16, URZ, 0x1, UP1 ;  /* 0x00000001ff107887 */ /* 0x000fe40008800000 */
[----:B------:R-:W-:Y:S02]  /*4060*/  USEL UR21, UR21, URZ, UP1 ;  /* 0x000000ff15157287 */ /* 0x000fe40008800000 */
[----:B------:R-:W-:Y:S02]  /*4070*/  UIADD3 UR36, UPT, UPT, UR30, 0x2, URZ ;  /* 0x000000021e247890 */ /* 0x000fe4000fffe0ff */
[----:B------:R-:W-:Y:S01]  /*4080*/  @UP0 ULEA UR6, UR21, UR8, 0x3 ;  /* 0x0000000815060291 */ /* 0x000fe2000f8e18ff */
[----:B------:R-:W-:Y:S01]  /*4090*/  LOP3.LUT R0, R0, UR16, RZ, 0x3c, !PT ;  /* 0x0000001000007c12 */ /* 0x000fe2000f8e3cff */
[----:B------:R-:W-:Y:S02]  /*40a0*/  UIADD3 UR34, UPT, UPT, UR32, 0x2, URZ ;  /* 0x0000000220227890 */ /* 0x000fe4000fffe0ff */
[----:B------:R-:W-:Y:S01]  /*40b0*/  UIADD3 UR9, UPT, UPT, UR9, 0x80, URZ ;  /* 0x0000008009097890 */ /* 0x000fe2000fffe0ff */
[----:B-1----:R-:W-:Y:S01]  /*40c0*/  @P0 SHF.L.U32 R2, R0, 0x1f, RZ ;  /* 0x0000001f00020819 */ /* 0x002fe200000006ff */
[----:B------:R-:W-:Y:S01]  /*40d0*/  UMOV UR31, 0x80004020 ;  /* 0x80004020001f7882 */ /* 0x000fe20000000000 */
[----:B------:R-:W-:Y:S01]  /*40e0*/  UMOV UR33, 0x80004020 ;  /* 0x8000402000217882 */ /* 0x000fe20000000000 */
[----:B------:R-:W-:Y:S01]  /*40f0*/  UMOV UR37, 0x80004020 ;  /* 0x8000402000257882 */ /* 0x000fe20000000000 */
[----:B------:R2:W4:Y:S01]  /*4100*/  @P0 SYNCS.PHASECHK.TRANS64.TRYWAIT P1, [UR6], R2 ;  /* 0x00000002ff0005a7 */ /* 0x0005220008021106 */
[----:B------:R-:W-:Y:S01]  /*4110*/  UIADD3 UR20, UPT, UPT, UR20, 0x1, URZ ;  /* 0x0000000114147890 */ /* 0x000fe2000fffe0ff */
[----:B------:R2:W-:Y:S01]  /*4120*/  UTCQMMA.2CTA gdesc[UR32], gdesc[UR30], tmem[UR11], tmem[UR28], idesc[UR29], UP3 ;  /* 0x00ff1c1e200075ea */ /* 0x0005e20009a0030b */
[----:B------:R-:W-:Y:S02]  /*4130*/  UIADD3 UR18, UPT, UPT, UR18, -0x1, URZ ;  /* 0xffffffff12127890 */ /* 0x000fe4000fffe0ff */
[----:B------:R-:W-:Y:S02]  /*4140*/  UISETP.NE.AND UP0, UPT, UR20, UR19, UPT ;  /* 0x000000131400728c */ /* 0x000fe4000bf05270 */
[----:B------:R-:W-:Y:S01]  /*4150*/  UPLOP3.LUT UP3, UPT, UPT, UPT, UPT, 0x80, 0x8 ;  /* 0x000000000008789c */ /* 0x000fe20003f6f070 */
[----:B------:R-:W-:Y:S01]  /*4160*/  UMOV UR35, 0x80004020 ;  /* 0x8000402000237882 */ /* 0x000fe20000000000 */
[----:B------:R-:W-:Y:S01]  /*4170*/  UMOV UR17, UR21 ;  /* 0x0000001500117c82 */ /* 0x000fe20008000000 */
[----:B------:R2:W-:Y:S01]  /*4180*/  UTCQMMA.2CTA gdesc[UR34], gdesc[UR36], tmem[UR11], tmem[UR26], idesc[UR27], UPT ;  /* 0x00ff1a24220075ea */ /* 0x0005e2000ba0030b */
[----:B------:R2:W-:Y:S03]  /*4190*/  UTCBAR.2CTA.MULTICAST [UR9], URZ, UR13 ;  /* 0x000000ff090073e9 */ /* 0x0005e6000820080d */
[----:B------:R-:W-:Y:S05]  /*41a0*/  BRA.U UP0, `(.L_x_86) ;  /* 0xfffffffd00787547 */ /* 0x000fea000b83ffff */
.L_x_83:
[----:B------:R-:W-:Y:S01]  /*41b0*/  UIADD3 UR10, UPT, UPT, UR10, 0x150, URZ ;  /* 0x000001500a0a7890 */ /* 0x000fe2000fffe0ff */
[----:B------:R-:W-:-:S08]  /*41c0*/  UMOV UR20, UR19 ;  /* 0x0000001300147c82 */ /* 0x000fd00008000000 */
[----:B------:R1:W-:Y:S01]  /*41d0*/  UTCBAR.2CTA.MULTICAST [UR10], URZ, UR12 ;  /* 0x000000ff0a0073e9 */ /* 0x0003e2000820080c */
[----:B------:R-:W-:Y:S02]  /*41e0*/  NOP ;  /* 0x0000000000007918 */ /* 0x000fe40000000000 */
.L_x_81:
[----:B------:R-:W-:Y:S01]  /*41f0*/  UIADD3 UR22, UPT, UPT, UR22, 0x1, URZ ;  /* 0x0000000116167890 */ /* 0x000fe2000fffe0ff */
[----:B---3--:R-:W-:Y:S02]  /*4200*/  LOP3.LUT P0, RZ, R10, 0x1, RZ, 0xc0, !PT ;  /* 0x000000010aff7812 */ /* 0x008fe4000780c0ff */
[----:B----4-:R-:W-:Y:S01]  /*4210*/  ISETP.NE.AND P1, PT, R4, 0x2, PT ;  /* 0x000000020400780c */ /* 0x010fe20003f25270 */
[----:B------:R-:W-:-:S03]  /*4220*/  UISETP.NE.AND UP0, UPT, UR22, 0x4, UPT ;  /* 0x000000041600788c */ /* 0x000fc6000bf05270 */
[----:B-12---:R-:W-:Y:S01]  /*4230*/  SEL R2, RZ, 0x1, P1 ;  /* 0x00000001ff027807 */ /* 0x006fe20000800000 */
[----:B------:R-:W-:Y:S02]  /*4240*/  USEL UR6, URZ, 0x1, UP0 ;  /* 0x00000001ff067887 */ /* 0x000fe40008000000 */
[----:B------:R-:W-:Y:S01]  /*4250*/  USEL UR22, UR22, URZ, UP0 ;  /* 0x000000ff16167287 */ /* 0x000fe20008000000 */
[----:B------:R-:W-:Y:S02]  /*4260*/  LOP3.LUT R7, R7, R2, RZ, 0x3c, !PT ;  /* 0x0000000207077212 */ /* 0x000fe400078e3cff */
[----:B------:R-:W-:Y:S02]  /*4270*/  SEL R2, R4, RZ, P1 ;  /* 0x000000ff04027207 */ /* 0x000fe40000800000 */
[----:B------:R-:W-:Y:S01]  /*4280*/  LOP3.LUT R6, R6, UR6, RZ, 0x3c, !PT ;  /* 0x0000000606067c12 */ /* 0x000fe2000f8e3cff */
[----:B------:R-:W-:Y:S06]  /*4290*/  @P0 BRA `(.L_x_87) ;  /* 0xfffffff800b00947 */ /* 0x000fec000383ffff */
[----:B------:R-:W1:Y:S01]  /*42a0*/  S2UR UR6, SR_CgaCtaId ;  /* 0x00000000000679c3 */ /* 0x000e620000008800 */
[----:B------:R-:W-:Y:S01]  /*42b0*/  ELECT P0, URZ, PT ;  /* 0x0000000000ff782f */ /* 0x000fe20003800000 */
[----:B------:R-:W-:Y:S01]  /*42c0*/  HFMA2 R0, -RZ, RZ, 0, 5.9604644775390625e-08 ;  /* 0x00000001ff007431 */ /* 0x000fe200000001ff */
[----:B------:R-:W-:-:S05]  /*42d0*/  UMOV UR7, 0x40 ;  /* 0x0000004000077882 */ /* 0x000fca0000000000 */
[----:B------:R-:W-:Y:S01]  /*42e0*/  UVIRTCOUNT.DEALLOC.SMPOOL 0x80 ;  /* 0x000000800000784c */ /* 0x000fe20000000000 */
[----:B------:R-:W-:Y:S02]  /*42f0*/  UISETP.NE.AND UP0, UPT, UR5, URZ, UPT ;  /* 0x000000ff0500728c */ /* 0x000fe4000bf05270 */
[----:B-1----:R-:W-:-:S09]  /*4300*/  ULEA UR6, UR6, UR7, 0x18 ;  /* 0x0000000706067291 */ /* 0x002fd2000f8ec0ff */
[----:B------:R1:W-:Y:S01]  /*4310*/  @P0 STS.U8 [UR6+0x1c], R0 ;  /* 0x00001c00ff000988 */ /* 0x0003e20008000006 */
[----:B------:R-:W-:Y:S05]  /*4320*/  BRA.U UP0, `(.L_x_88) ;  /* 0x0000000100a07547 */ /* 0x000fea000b800000 */
[----:B------:R-:W-:Y:S01]  /*4330*/  UIADD3 UR5, UPT, UPT, UR8, 0x170, URZ ;  /* 0x0000017008057890 */ /* 0x000fe2000fffe0ff */
[----:B-1----:R-:W-:-:S03]  /*4340*/  SHF.L.U32 R0, R6, 0x1f, RZ ;  /* 0x0000001f06007819 */ /* 0x002fc600000006ff */
[----:B------:R-:W-:-:S09]  /*4350*/  ULEA UR7, UR22, UR5, 0x3 ;  /* 0x0000000516077291 */ /* 0x000fd2000f8e18ff */
[----:B------:R-:W1:Y:S02]  /*4360*/  SYNCS.PHASECHK.TRANS64.TRYWAIT P0, [UR7], R0 ;  /* 0x00000000ff0075a7 */ /* 0x000e640008001107 */
[----:B-1----:R-:W-:Y:S05]  /*4370*/  @!P0 BRA `(.L_x_89) ;  /* 0x000000ac00348947 */ /* 0x002fea0003800000 */
.L_x_375:
[----:B------:R-:W-:-:S04]  /*4380*/  UIADD3 UR9, UPT, UPT, UR22, 0x1, URZ ;  /* 0x0000000116097890 */ /* 0x000fc8000fffe0ff */
[----:B------:R-:W-:-:S04]  /*4390*/  UISETP.NE.AND UP1, UPT, UR9, 0x4, UPT ;  /* 0x000000040900788c */ /* 0x000fc8000bf25270 */
[----:B------:R-:W-:Y:S02]  /*43a0*/  USEL UR10, URZ, 0x1, UP1 ;  /* 0x00000001ff0a7887 */ /* 0x000fe40008800000 */
[----:B------:R-:W-:-:S04]  /*43b0*/  USEL UR9, UR9, URZ, UP1 ;  /* 0x000000ff09097287 */ /* 0x000fc80008800000 */
[----:B------:R-:W-:Y:S01]  /*43c0*/  ULEA UR7, UR9, UR5, 0x3 ;  /* 0x0000000509077291 */ /* 0x000fe2000f8e18ff */
[----:B-1----:R-:W-:-:S04]  /*43d0*/  LOP3.LUT R0, R6, UR10, RZ, 0x3c, !PT ;  /* 0x0000000a06007c12 */ /* 0x002fc8000f8e3cff */
[----:B------:R-:W-:-:S04]  /*43e0*/  SHF.L.U32 R2, R0, 0x1f, RZ ;  /* 0x0000001f00027819 */ /* 0x000fc800000006ff */
[----:B------:R-:W1:Y:S02]  /*43f0*/  SYNCS.PHASECHK.TRANS64.TRYWAIT P0, [UR7], R2 ;  /* 0x00000002ff0075a7 */ /* 0x000e640008001107 */
[----:B-1----:R-:W-:Y:S05]  /*4400*/  @!P0 BRA `(.L_x_90) ;  /* 0x000000ac00288947 */ /* 0x002fea0003800000 */
.L_x_377:
        /* <DEDUP_REMOVED lines=9> */
.L_x_379:
[----:B------:R-:W-:-:S04]  /*44a0*/  UIADD3 UR9, UPT, UPT, UR9, 0x1, URZ ;  /* 0x0000000109097890 */ /* 0x000fc8000fffe0ff */
[----:B------:R-:W-:-:S04]  /*44b0*/  UISETP.NE.AND UP1, UPT, UR9, 0x4, UPT ;  /* 0x000000040900788c */ /* 0x000fc8000bf25270 */
[----:B------:R-:W-:Y:S02]  /*44c0*/  USEL UR7, URZ, 0x1, UP1 ;  /* 0x00000001ff077887 */ /* 0x000fe40008800000 */
[----:B------:R-:W-:-:S04]  /*44d0*/  USEL UR9, UR9, URZ, UP1 ;  /* 0x000000ff09097287 */ /* 0x000fc80008800000 */
[----:B------:R-:W-:Y:S01]  /*44e0*/  ULEA UR9, UR9, UR5, 0x3 ;  /* 0x0000000509097291 */ /* 0x000fe2000f8e18ff */
[----:B-1----:R-:W-:-:S04]  /*44f0*/  LOP3.LUT R2, R0, UR7, RZ, 0x3c, !PT ;  /* 0x0000000700027c12 */ /* 0x002fc8000f8e3cff */
[----:B------:R-:W-:Y:S01]  /*4500*/  SHF.L.U32 R2, R2, 0x1f, RZ ;  /* 0x0000001f02027819 */ /* 0x000fe200000006ff */
[----:B------:R-:W-:-:S04]  /*4510*/  IMAD.U32 R0, RZ, RZ, UR9 ;  /* 0x00000009ff007e24 */ /* 0x000fc8000f8e00ff */
[----:B------:R1:W2:Y:S03]  /*4520*/  SYNCS.PHASECHK.TRANS64.TRYWAIT P0, [R0+URZ], R2 ;  /* 0x00000002000075a7 */ /* 0x0002a600080011ff */
[----:B--2---:R-:W-:Y:S05]  /*4530*/  @!P0 NANOSLEEP.SYNCS 0x989680 ;  /* 0x009896800000895d */ /* 0x004fea0003900000 */
[----:B------:R-:W2:Y:S02]  /*4540*/  @!P0 SYNCS.PHASECHK.TRANS64 P0, [R0+URZ], R2 ;  /* 0x00000002000085a7 */ /* 0x000ea400080010ff */
[----:B--2---:R-:W-:Y:S05]  /*4550*/  @P0 BRA `(.L_x_92) ;  /* 0x0000000000200947 */ /* 0x004fea0003800000 */
.L_x_93:
[----:B--2---:R2:W3:Y:S02]  /*4560*/  SYNCS.PHASECHK.TRANS64.TRYWAIT P0, [R0+URZ], R2 ;  /* 0x00000002000075a7 */ /* 0x0044e400080011ff */
[----:B---3--:R-:W-:Y:S05]  /*4570*/  @!P0 NANOSLEEP.SYNCS 0x989680 ;  /* 0x009896800000895d */ /* 0x008fea0003900000 */
[----:B------:R-:W3:Y:S02]  /*4580*/  @!P0 SYNCS.PHASECHK.TRANS64 P0, [R0+URZ], R2 ;  /* 0x00000002000085a7 */ /* 0x000ee400080010ff */
[----:B---3--:R-:W-:Y:S05]  /*4590*/  @!P0 BRA `(.L_x_93) ;  /* 0xfffffffc00f08947 */ /* 0x008fea000383ffff */
[----:B------:R-:W-:Y:S05]  /*45a0*/  BRA `(.L_x_92) ;  /* 0x00000000000c7947 */ /* 0x000fea0003800000 */
.L_x_88:
[----:B------:R-:W-:-:S04]  /*45b0*/  UIADD3 UR5, UPT, UPT, UR8, 0x1b0, URZ ;  /* 0x000001b008057890 */ /* 0x000fc8000fffe0ff */
[----:B------:R-:W-:-:S09]  /*45c0*/  UPRMT UR5, UR4, 0x654, UR5 ;  /* 0x0000065404057896 */ /* 0x000fd20008000005 */
[----:B------:R-:W-:Y:S03]  /*45d0*/  SYNCS.ARRIVE.TRANS64.RED.A1T0 RZ, [UR5], RZ ;  /* 0x000000ffffff79a7 */ /* 0x000fe60008100405 */
.L_x_92:
[----:B-12---:R-:W-:Y:S01]  /*45e0*/  SHF.L.U32 R2, RZ, 0x1f, RZ ;  /* 0x0000001fff027819 */ /* 0x006fe200000006ff */
[----:B------:R-:W-:Y:S01]  /*45f0*/  UIADD3 UR5, UPT, UPT, UR8, 0x1b0, URZ ;  /* 0x000001b008057890 */ /* 0x000fe2000fffe0ff */
[----:B------:R-:W-:Y:S02]  /*4600*/  PLOP3.LUT P0, PT, PT, PT, UP0, 0x80, 0x8 ;  /* 0x000000000008781c */ /* 0x000fe40003f0f008 */
[----:B------:R-:W1:Y:S02]  /*4610*/  SYNCS.PHASECHK.TRANS64.TRYWAIT P1, [UR8+0x1b0], R2 ;  /* 0x0001b002ff0075a7 */ /* 0x000e640008021108 */
[----:B-1----:R-:W-:Y:S09]  /*4620*/  @!P1 BRA `(.L_x_94) ;  /* 0x000000a800d09947 */ /* 0x002ff20003800000 */
.L_x_381:
[----:B------:R-:W-:Y:S01]  /*4630*/  @!UP0 UPRMT UR5, UR4, 0x654, UR5 ;  /* 0x0000065404058896 */ /* 0x000fe20008000005 */
[----:B------:R-:W-:Y:S02]  /*4640*/  UMOV UR8, 0xffff ;  /* 0x0000ffff00087882 */ /* 0x000fe40000000000 */
[----:B------:R-:W-:-:S06]  /*4650*/  UMOV UR4, 0x1 ;  /* 0x0000000100047882 */ /* 0x000fcc0000000000 */
[----:B------:R-:W-:Y:S01]  /*4660*/  @!P0 SYNCS.ARRIVE.TRANS64.RED.A1T0 RZ, [UR5], RZ ;  /* 0x000000ffffff89a7 */ /* 0x000fe20008100405 */
[----:B------:R-:W-:Y:S01]  /*4670*/  NOP ;  /* 0x0000000000007918 */ /* 0x000fe20000000000 */
[----:B-1----:R-:W1:Y:S01]  /*4680*/  LDS R0, [UR6+0x14] ;  /* 0x00001406ff007984 */ /* 0x002e620008000800 */
[----:B------:R-:W-:-:S04]  /*4690*/  ULOP3.LUT UR5, UR24, 0xffff, URZ, 0xc0, !UPT ;  /* 0x0000ffff18057892 */ /* 0x000fc8000f8ec0ff */
[----:B------:R-:W-:-:S04]  /*46a0*/  USHF.R.U32.HI UR5, URZ, 0x5, UR5 ;  /* 0x00000005ff057899 */ /* 0x000fc80008011605 */
[----:B------:R-:W-:Y:S02]  /*46b0*/  USHF.L.U32 UR8, UR8, UR5, URZ ;  /* 0x0000000508087299 */ /* 0x000fe400080006ff */
[----:B------:R-:W-:-:S04]  /*46c0*/  USHF.L.U32 UR4, UR4, UR5, URZ ;  /* 0x0000000504047299 */ /* 0x000fc800080006ff */
[----:B-1----:R-:W-:-:S04]  /*46d0*/  LOP3.LUT R0, R0, UR8, RZ, 0xc0, !PT ;  /* 0x0000000800007c12 */ /* 0x002fc8000f8ec0ff */
[----:B------:R-:W-:-:S13]  /*46e0*/  ISETP.NE.AND P0, PT, R0, UR8, PT ;  /* 0x0000000800007c0c */ /* 0x000fda000bf05270 */
[----:B------:R-:W-:Y:S05]  /*46f0*/  @P0 BRA `(.L_x_95) ;  /* 0x0000000000580947 */ /* 0x000fea0003800000 */
[----:B------:R-:W1:Y:S02]  /*4700*/  LDS R0, [UR6+0x18] ;  /* 0x00001806ff007984 */ /* 0x000e640008000800 */
[----:B-1----:R-:W-:-:S04]  /*4710*/  LOP3.LUT R0, R0, UR4, RZ, 0xc0, !PT ;  /* 0x0000000400007c12 */ /* 0x002fc8000f8ec0ff */
[----:B------:R-:W-:-:S13]  /*4720*/  ISETP.NE.AND P0, PT, R0, UR4, PT ;  /* 0x0000000400007c0c */ /* 0x000fda000bf05270 */
[----:B------:R-:W-:Y:S05]  /*4730*/  @P0 BRA `(.L_x_96) ;  /* 0x00000000003c0947 */ /* 0x000fea0003800000 */
[----:B------:R-:W1:Y:S01]  /*4740*/  S2R R2, SR_LANEID ;  /* 0x0000000000027919 */ /* 0x000e620000000000 */
[----:B------:R-:W-:Y:S01]  /*4750*/  ULOP3.LUT UR8, URZ, UR8, URZ, 0x33, !UPT ;  /* 0x00000008ff087292 */ /* 0x000fe2000f8e33ff */
[----:B------:R-:W-:Y:S02]  /*4760*/  VOTEU.ANY UR7, UPT, PT ;  /* 0x0000000000077886 */ /* 0x000fe400038e0100 */
[----:B------:R-:W-:-:S03]  /*4770*/  UFLO.U32 UR7, UR7 ;  /* 0x00000007000772bd */ /* 0x000fc600080e0000 */
[----:B------:R-:W-:-:S04]  /*4780*/  IMAD.U32 R0, RZ, RZ, UR8 ;  /* 0x00000008ff007e24 */ /* 0x000fc8000f8e00ff */
[----:B------:R2:W3:Y:S02]  /*4790*/  REDUX UR5, R0 ;  /* 0x00000000000573c4 */ /* 0x0004e40000000000 */
[----:B------:R4:W-:Y:S01]  /*47a0*/  UTCATOMSWS.AND URZ, UR8 ;  /* 0x0000000800ff79e3 */ /* 0x0009e20008000000 */
[----:B-1----:R-:W-:Y:S02]  /*47b0*/  ISETP.EQ.U32.AND P0, PT, R2, UR7, PT ;  /* 0x0000000702007c0c */ /* 0x002fe4000bf02070 */
[----:B--2---:R-:W-:Y:S02]  /*47c0*/  LOP3.LUT R0, RZ, UR4, RZ, 0x33, !PT ;  /* 0x00000004ff007c12 */ /* 0x004fe4000f8e33ff */
[----:B---3--:R-:W-:Y:S02]  /*47d0*/  MOV R2, UR5 ;  /* 0x0000000500027c02 */ /* 0x008fe40008000f00 */
[----:B------:R-:W1:Y:S07]  /*47e0*/  REDUX UR4, R0 ;  /* 0x00000000000473c4 */ /* 0x000e6e0000000000 */
[----:B------:R4:W-:Y:S01]  /*47f0*/  @P0 ATOMS.AND RZ, [UR6+0x14], R2 ;  /* 0x00001402ffff098c */ /* 0x0009e2000a800006 */
[----:B-1----:R-:W-:-:S05]  /*4800*/  IMAD.U32 R0, RZ, RZ, UR4 ;  /* 0x00000004ff007e24 */ /* 0x002fca000f8e00ff */
[----:B------:R4:W-:Y:S01]  /*4810*/  @P0 ATOMS.AND RZ, [UR6+0x18], R0 ;  /* 0x00001800ffff098c */ /* 0x0009e2000a800006 */
[----:B------:R-:W-:Y:S05]  /*4820*/  BRA `(.L_x_97) ;  /* 0x0000000000147947 */ /* 0x000fea0003800000 */
.L_x_96:
[----:B------:R-:W-:Y:S02]  /*4830*/  MOV R2, 0x4850 ;  /* 0x0000485000027802 */ /* 0x000fe40000000f00 */
[----:B-----5:R-:W-:Y:S05]  /*4840*/  CALL.REL.NOINC `($__internal_0_$__cuda_sm10x_tcgen05_guardrail_trap_col_being_dealloced_not_returned_by_alloc) ;  /* 0x000000ac00107944 */ /* 0x020fea0003c00000 */
[----:B------:R-:W-:Y:S05]  /*4850*/  BRA `(.L_x_97) ;  /* 0x0000000000087947 */ /* 0x000fea0003800000 */
.L_x_95:
[----:B------:R-:W-:Y:S02]  /*4860*/  MOV R2, 0x4880 ;  /* 0x0000488000027802 */ /* 0x000fe40000000f00 */
[----:B-----5:R-:W-:Y:S05]  /*4870*/  CALL.REL.NOINC `($__internal_2_$__cuda_sm10x_tcgen05_guardrail_trap_unallocated_columns_being_dealloced) ;  /* 0x000000ac001c7944 */ /* 0x020fea0003c00000 */
.L_x_97:
[----:B------:R-:W-:Y:S01]  /*4880*/  NOP ;  /* 0x0000000000007918 */ /* 0x000fe20000000000 */
[----:B----4-:R-:W-:Y:S05]  /*4890*/  EXIT ;  /* 0x000000000000794d */ /* 0x010fea0003800000 */
.L_x_68:
[----:B------:R-:W-:-:S09]  /*48a0*/  UISETP.NE.OR UP5, UPT, UR10, 0x3, UP5 ;  /* 0x000000030a00788c */ /* 0x000fd2000afa5670 */
[----:B------:R-:W-:Y:S05]  /*48b0*/  BRA.U UP5, `(.L_x_98) ;  /* 0x0000000d05447547 */ /* 0x000fea000b800000 */
[----:B------:R-:W1:Y:S01]  /*48c0*/  LDC R0, c[0x0][0xb30] ;  /* 0x0002cc00ff007b82 */ /* 0x000e620000000800 */
[----:B------:R-:W2:Y:S01]  /*48d0*/  LDCU.64 UR8, c[0x0][0x888] ;  /* 0x00011100ff0877ac */ /* 0x000ea20008000a00 */
[----:B------:R-:W-:Y:S02]  /*48e0*/  HFMA2 R25, -RZ, RZ, 0, 0 ;  /* 0x00000000ff197431 */ /* 0x000fe400000001ff */
[----:B------:R-:W-:Y:S01]  /*48f0*/  IMAD.MOV.U32 R18, RZ, RZ, 0x1 ;  /* 0x00000001ff127424 */ /* 0x000fe200078e00ff */
[----:B------:R-:W-:Y:S01]  /*4900*/  MOV R34, 0x2000 ;  /* 0x0000200000227802 */ /* 0x000fe20000000f00 */
[----:B------:R-:W3:Y:S01]  /*4910*/  LDCU.64 UR4, c[0x0][0x890] ;  /* 0x00011200ff0477ac */ /* 0x000ee20008000a00 */
[----:B------:R-:W-:Y:S01]  /*4920*/  IMAD.MOV.U32 R17, RZ, RZ, RZ ;  /* 0x000000ffff117224 */ /* 0x000fe200078e00ff */
[----:B------:R-:W4:Y:S01]  /*4930*/  LDC R27, c[0x0][0x370] ;  /* 0x0000dc00ff1b7b82 */ /* 0x000f220000000800 */
[----:B------:R-:W-:Y:S01]  /*4940*/  UMOV UR6, 0x400 ;  /* 0x0000040000067882 */ /* 0x000fe20000000000 */
[----:B------:R-:W-:-:S02]  /*4950*/  UPLOP3.LUT UP1, UPT, UPT, UPT, UPT, 0x40, 0x4 ;  /* 0x000000000004789c */ /* 0x000fc40003f2e870 */
[----:B------:R-:W-:-:S04]  /*4960*/  ULEA UR6, UR37, UR6, 0x18 ;  /* 0x0000000625067291 */ /* 0x000fc8000f8ec0ff */
[----:B------:R-:W4:Y:S01]  /*4970*/  LDC R12, c[0x0][0xb0c] ;  /* 0x0002c300ff0c7b82 */ /* 0x000f220000000800 */
[----:B------:R-:W-:Y:S02]  /*4980*/  UIADD3 UR13, UPT, UPT, UR6, 0x108, URZ ;  /* 0x00000108060d7890 */ /* 0x000fe4000fffe0ff */
[----:B--2---:R-:W-:Y:S02]  /*4990*/  UISETP.NE.U32.AND UP2, UPT, UR8, URZ, UPT ;  /* 0x000000ff0800728c */ /* 0x004fe4000bf45070 */
[----:B------:R-:W-:Y:S02]  /*49a0*/  UIADD3 UR17, UPT, UPT, UR6, 0x100, URZ ;  /* 0x0000010006117890 */ /* 0x000fe4000fffe0ff */
[----:B---3--:R-:W-:Y:S01]  /*49b0*/  UISETP.NE.U32.AND UP3, UPT, UR4, URZ, UPT ;  /* 0x000000ff0400728c */ /* 0x008fe2000bf65070 */
[----:B------:R-:W2:Y:S01]  /*49c0*/  LDC R31, c[0x0][0xb20] ;  /* 0x0002c800ff1f7b82 */ /* 0x000ea20000000800 */
[----:B-1----:R-:W-:Y:S01]  /*49d0*/  ISETP.NE.AND P1, PT, R0, 0x1, PT ;  /* 0x000000010000780c */ /* 0x002fe20003f25270 */
[----:B------:R-:W-:-:S02]  /*49e0*/  UISETP.NE.AND.EX UP2, UPT, UR9, URZ, UPT, UP2 ;  /* 0x000000ff0900728c */ /* 0x000fc4000bf45320 */
[----:B------:R-:W-:Y:S02]  /*49f0*/  UPRMT UR13, UR37, 0x654, UR13 ;  /* 0x00000654250d7896 */ /* 0x000fe4000800000d */
[----:B------:R-:W-:Y:S02]  /*4a00*/  UISETP.NE.AND.EX UP3, UPT, UR5, URZ, UPT, UP3 ;  /* 0x000000ff0500728c */ /* 0x000fe4000bf65330 */
[----:B------:R-:W1:Y:S08]  /*4a10*/  LDC.64 R32, c[0x0][0x348] ;  /* 0x0000d200ff207b82 */ /* 0x000e700000000a00 */
[----:B------:R-:W3:Y:S08]  /*4a20*/  LDC.64 R28, c[0x0][0xb10] ;  /* 0x0002c400ff1c7b82 */ /* 0x000ef00000000a00 */
[----:B------:R-:W1:Y:S08]  /*4a30*/  LDC.64 R10, c[0x0][0xb18] ;  /* 0x0002c600ff0a7b82 */ /* 0x000e700000000a00 */
[----:B------:R-:W1:Y:S08]  /*4a40*/  LDC.64 R8, c[0x0][0xb28] ;  /* 0x0002ca00ff087b82 */ /* 0x000e700000000a00 */
[----:B--2-4-:R-:W1:Y:S02]  /*4a50*/  LDC R26, c[0x0][0x374] ;  /* 0x0000dd00ff1a7b82 */ /* 0x014e640000000800 */
.L_x_107:
[----:B------:R-:W-:Y:S02]  /*4a60*/  LEA R0, R17, UR6, 0x3 ;  /* 0x0000000611007c11 */ /* 0x000fe4000f8e18ff */
[----:B------:R-:W-:Y:S02]  /*4a70*/  SHF.L.U32 R2, R25, 0x1f, RZ ;  /* 0x0000001f19027819 */ /* 0x000fe400000006ff */
[----:B------:R-:W-:Y:S02]  /*4a80*/  LEA R5, R17, UR6, 0x4 ;  /* 0x0000000611057c11 */ /* 0x000fe4000f8e20ff */
[----:B------:R-:W2:Y:S02]  /*4a90*/  SYNCS.PHASECHK.TRANS64.TRYWAIT P0, [R0+URZ+0x130], R2 ;  /* 0x00013002000075a7 */ /* 0x000ea400080011ff */
[----:B--2---:R-:W-:Y:S05]  /*4aa0*/  @!P0 BRA `(.L_x_99) ;  /* 0x000000a400c88947 */ /* 0x004fea0003800000 */
.L_x_382:
[----:B------:R-:W-:Y:S01]  /*4ab0*/  ISETP.GE.AND P0, PT, R172, 0x1, PT ;  /* 0x00000001ac00780c */ /* 0x000fe20003f06270 */
[----:B------:R-:W4:Y:S01]  /*4ac0*/  LDS.128 R20, [R5+0x1c0] ;  /* 0x0001c00005147984 */ /* 0x000f220000000c00 */
[----:B--2---:R-:W-:Y:S01]  /*4ad0*/  VIADD R0, R0, 0x140 ;  /* 0x0000014000007836 */ /* 0x004fe20000000000 */
[----:B------:R-:W-:Y:S01]  /*4ae0*/  @!PT LDS RZ, [RZ] ;  /* 0x00000000fffff984 */ /* 0x000fe20000000800 */
[----:B------:R-:W-:Y:S01]  /*4af0*/  @!PT LDS RZ, [RZ] ;  /* 0x00000000fffff984 */ /* 0x000fe20000000800 */
[----:B------:R-:W-:Y:S01]  /*4b00*/  @!PT LDS RZ, [RZ] ;  /* 0x00000000fffff984 */ /* 0x000fe20000000800 */
[----:B------:R-:W-:Y:S01]  /*4b10*/  @!PT LDS RZ, [RZ] ;  /* 0x00000000fffff984 */ /* 0x000fe20000000800 */
[----:B------:R2:W-:Y:S06]  /*4b20*/  MEMBAR.ALL.CTA ;  /* 0x0000000000007992 */ /* 0x0005ec0000008000 */
[----:B--2---:R-:W2:Y:S01]  /*4b30*/  FENCE.VIEW.ASYNC.S ;  /* 0x00000000000073c6 */ /* 0x004ea20000000000 */
[----:B------:R-:W-:Y:S04]  /*4b40*/  PRMT R0, RZ, 0x654, R0 ;  /* 0x00000654ff007816 */ /* 0x000fe80000000000 */
[----:B--2---:R2:W-:Y:S01]  /*4b50*/  SYNCS.ARRIVE.TRANS64.RED.A1T0 RZ, [R0+URZ], RZ ;  /* 0x000000ff00ff79a7 */ /* 0x0045e200081004ff */
[----:B----4-:R-:W-:Y:S11]  /*4b60*/  LOP3.LUT P3, RZ, R22, 0x1, RZ, 0xc0, !PT ;  /* 0x0000000116ff7812 */ /* 0x010ff6000786c0ff */
[----:B------:R-:W-:Y:S02]  /*4b70*/  @!UPT UIADD3 URZ, UPT, UPT, URZ, URZ, URZ ;  /* 0x000000fffffff290 */ /* 0x000fe4000fffe0ff */
[----:B------:R-:W-:Y:S02]  /*4b80*/  @P3 MOV R4, R20 ;  /* 0x0000001400043202 */ /* 0x000fe40000000f00 */
[----:B------:R-:W-:Y:S01]  /*4b90*/  @P3 LOP3.LUT R3, R21, 0xffff, RZ, 0xc0, !PT ;  /* 0x0000ffff15033812 */ /* 0x000fe200078ec0ff */
[----:B--2---:R-:W-:Y:S06]  /*4ba0*/  @!P0 BRA `(.L_x_100) ;  /* 0x0000000000a48947 */ /* 0x004fec0003800000 */
[----:B-1----:R-:W-:Y:S01]  /*4bb0*/  IMAD.HI.U32 R0, R26, R11, RZ ;  /* 0x0000000b1a007227 */ /* 0x002fe200078e00ff */
[----:B------:R-:W-:Y:S02]  /*4bc0*/  ISETP.NE.AND P0, PT, R10, 0x1, PT ;  /* 0x000000010a00780c */ /* 0x000fe40003f05270 */
[----:B------:R-:W-:Y:S01]  /*4bd0*/  ISETP.NE.AND P2, PT, R172, 0x1, PT ;  /* 0x00000001ac00780c */ /* 0x000fe20003f45270 */
[----:B---3--:R-:W-:Y:S01]  /*4be0*/  IMAD.HI.U32 R2, R27, R28, RZ ;  /* 0x0000001c1b027227 */ /* 0x008fe200078e00ff */
[----:B------:R-:W-:Y:S02]  /*4bf0*/  SHF.R.U32.HI R0, RZ, R31, R0 ;  /* 0x0000001fff007219 */ /* 0x000fe40000011600 */
[----:B------:R-:W-:Y:S01]  /*4c00*/  ISETP.NE.AND P4, PT, R12, 0x1, PT ;  /* 0x000000010c00780c */ /* 0x000fe20003f85270 */
[----:B------:R-:W-:Y:S01]  /*4c10*/  IMAD.HI.U32 R5, R3, R11, RZ ;  /* 0x0000000b03057227 */ /* 0x000fe200078e00ff */
[----:B------:R-:W-:Y:S02]  /*4c20*/  SHF.R.U32.HI R2, RZ, R29, R2 ;  /* 0x0000001dff027219 */ /* 0x000fe40000011602 */
[----:B------:R-:W-:Y:S01]  /*4c30*/  SEL R0, R26, R0, !P0 ;  /* 0x000000001a007207 */ /* 0x000fe20004000000 */
[----:B------:R-:W-:Y:S01]  /*4c40*/  IMAD.HI.U32 R13, R4, R28, RZ ;  /* 0x0000001c040d7227 */ /* 0x000fe200078e00ff */
[----:B------:R-:W-:Y:S03]  /*4c50*/  SEL R6, R27, R2, !P4 ;  /* 0x000000021b067207 */ /* 0x000fe60006000000 */
[-C--:B------:R-:W-:Y:S04]  /*4c60*/  IMAD.HI.U32 R2, R0, R8.reuse, RZ ;  /* 0x0000000800027227 */ /* 0x080fe800078e00ff */
[----:B------:R-:W-:Y:S01]  /*4c70*/  IMAD.HI.U32 R7, R6, R8, RZ ;  /* 0x0000000806077227 */ /* 0x000fe200078e00ff */
[----:B------:R-:W-:Y:S02]  /*4c80*/  @P2 SHF.R.U32.HI R0, RZ, R9, R2 ;  /* 0x00000009ff002219 */ /* 0x000fe40000011602 */
[----:B------:R-:W-:Y:S02]  /*4c90*/  SHF.R.U32.HI R2, RZ, R31, R5 ;  /* 0x0000001fff027219 */ /* 0x000fe40000011605 */
[----:B------:R-:W-:Y:S01]  /*4ca0*/  @P2 SHF.R.U32.HI R6, RZ, R9, R7 ;  /* 0x00000009ff062219 */ /* 0x000fe20000011607 */
[----:B------:R-:W-:Y:S01]  /*4cb0*/  IMAD R0, R172, R0, RZ ;  /* 0x00000000ac007224 */ /* 0x000fe200078e02ff */
[----:B------:R-:W-:Y:S02]  /*4cc0*/  SHF.R.U32.HI R7, RZ, R29, R13 ;  /* 0x0000001dff077219 */ /* 0x000fe4000001160d */
[----:B------:R-:W-:Y:S02]  /*4cd0*/  SEL R5, R3, R2, !P0 ;  /* 0x0000000203057207 */ /* 0x000fe40004000000 */
[----:B------:R-:W-:Y:S01]  /*4ce0*/  SEL R2, R4, R7, !P4 ;  /* 0x0000000704027207 */ /* 0x000fe20006000000 */
[----:B------:R-:W-:Y:S01]  /*4cf0*/  IMAD R7, R172, R6, RZ ;  /* 0x00000006ac077224 */ /* 0x000fe200078e02ff */
[C---:B------:R-:W-:Y:S01]  /*4d00*/  ISETP.GE.AND P0, PT, R5.reuse, R0, PT ;  /* 0x000000000500720c */ /* 0x040fe20003f06270 */
[C---:B------:R-:W-:Y:S03]  /*4d10*/  IMAD.HI.U32 R0, R5.reuse, R8, RZ ;  /* 0x0000000805007227 */ /* 0x040fe600078e00ff */
[C---:B------:R-:W-:Y:S02]  /*4d20*/  ISETP.GE.OR P0, PT, R2.reuse, R7, P0 ;  /* 0x000000070200720c */ /* 0x040fe40000706670 */
[----:B------:R-:W-:Y:S04]  /*4d30*/  SHF.R.U32.HI R0, RZ, R9, R0 ;  /* 0x00000009ff007219 */ /* 0x000fe80000011600 */
[----:B------:R-:W-:Y:S05]  /*4d40*/  SEL R13, R5, R0, !P2 ;  /* 0x00000000050d7207 */ /* 0x000fea0005000000 */
[----:B------:R-:W-:Y:S02]  /*4d50*/  IMAD.MOV R7, RZ, RZ, -R13 ;  /* 0x000000ffff077224 */ /* 0x000fe400078e0a0d */
[----:B------:R-:W-:Y:S04]  /*4d60*/  @!P0 IMAD.HI.U32 R0, R2, R8, RZ ;  /* 0x0000000802008227 */ /* 0x000fe800078e00ff */
[----:B------:R-:W-:Y:S01]  /*4d70*/  IMAD R7, R172, R7, R5 ;  /* 0x00000007ac077224 */ /* 0x000fe200078e0205 */
[----:B------:R-:W-:Y:S04]  /*4d80*/  @!P0 SHF.R.U32.HI R0, RZ, R9, R0 ;  /* 0x00000009ff008219 */ /* 0x000fe80000011600 */
[----:B------:R-:W-:Y:S04]  /*4d90*/  @!P0 SEL R0, R2, R0, !P2 ;  /* 0x0000000002008207 */ /* 0x000fe80005000000 */
[----:B------:R-:W-:Y:S01]  /*4da0*/  @!P0 IADD3 R13, PT, PT, R13, -R0, RZ ;  /* 0x800000000d0d8210 */ /* 0x000fe20007ffe0ff */
[----:B------:R-:W-:Y:S01]  /*4db0*/  @!P0 IMAD R0, R6, R7, R0 ;  /* 0x0000000706008224 */ /* 0x000fe200078e0200 */
[----:B------:R-:W-:Y:S01]  /*4dc0*/  IADD3 R7, PT, PT, -R5, RZ, RZ ;  /* 0x000000ff05077210 */ /* 0x000fe20007ffe1ff */
[--C-:B------:R-:W-:Y:S02]  /*4dd0*/  IMAD.MOV R6, RZ, RZ, -R2.reuse ;  /* 0x000000ffff067224 */ /* 0x100fe400078e0a02 */
[----:B------:R-:W-:Y:S02]  /*4de0*/  @!P0 IMAD R5, R13, R172, R2 ;  /* 0x000000ac0d058224 */ /* 0x000fe400078e0202 */
[----:B------:R-:W-:Y:S02]  /*4df0*/  @!P0 IMAD.MOV.U32 R2, RZ, RZ, R0 ;  /* 0x000000ffff028224 */ /* 0x000fe400078e0000 */
[----:B------:R-:W-:Y:S02]  /*4e00*/  IMAD R4, R12, R6, R4 ;  /* 0x000000060c047224 */ /* 0x000fe400078e0204 */
[----:B------:R-:W-:Y:S02]  /*4e10*/  IMAD R3, R10, R7, R3 ;  /* 0x000000070a037224 */ /* 0x000fe400078e0203 */
[----:B------:R-:W-:Y:S02]  /*4e20*/  IMAD R4, R2, R12, R4 ;  /* 0x0000000c02047224 */ /* 0x000fe400078e0204 */
[----:B------:R-:W-:Y:S02]  /*4e30*/  IMAD R3, R5, R10, R3 ;  /* 0x0000000a05037224 */ /* 0x000fe400078e0203 */
.L_x_100:
[----:B------:R-:W-:Y:S05]  /*4e40*/  BRA.U UP1, `(.L_x_101) ;  /* 0x0000000101107547 */ /* 0x000fea000b800000 */
[----:B------:R-:W-:Y:S04]  /*4e50*/  MOV R0, UR7 ;  /* 0x0000000700007c02 */ /* 0x000fe80008000f00 */
[----:B------:R-:W-:Y:S04]  /*4e60*/  SHF.L.U32 R0, R0, 0x1f, RZ ;  /* 0x0000001f00007819 */ /* 0x000fe800000006ff */
[----:B------:R-:W2:Y:S02]  /*4e70*/  SYNCS.PHASECHK.TRANS64.TRYWAIT P0, [UR6+0x128], R0 ;  /* 0x00012800ff0075a7 */ /* 0x000ea40008001106 */
[----:B--2---:R-:W-:Y:S05]  /*4e80*/  @!P0 BRA `(.L_x_102) ;  /* 0x000000a000e48947 */ /* 0x004fea0003800000 */
.L_x_101:
[----:B------:R-:W-:Y:S02]  /*4e90*/  R2UR UR19, R19 ;  /* 0x00000000131372ca */ /* 0x000fe400000e0000 */
[----:B------:R-:W-:Y:S02]  /*4ea0*/  R2UR UR18, R24 ;  /* 0x00000000181272ca */ /* 0x000fe400000e0000 */
[----:B------:R-:W-:Y:S02]  /*4eb0*/  ISETP.NE.U32.AND P2, PT, RZ, UR4, PT ;  /* 0x00000004ff007c0c */ /* 0x000fe4000bf45070 */
[----:B------:R-:W-:Y:S02]  /*4ec0*/  SHF.L.U32 R16, R18, 0x1f, RZ ;  /* 0x0000001f12107819 */ /* 0x000fe400000006ff */
[----:B------:R-:W-:Y:S05]  /*4ed0*/  ISETP.NE.AND.EX P2, PT, RZ, UR5, PT, P2 ;  /* 0x00000005ff007c0c */ /* 0x000fea000bf45320 */
[----:B------:R-:W-:Y:S02]  /*4ee0*/  USHF.L.U32 UR19, UR19, 0x7, URZ ;  /* 0x0000000713137899 */ /* 0x000fe400080006ff */
[----:B------:R-:W-:Y:S01]  /*4ef0*/  USHF.L.U32 UR18, UR18, 0x7, URZ ;  /* 0x0000000712127899 */ /* 0x000fe200080006ff */
[----:B------:R-:W-:Y:S11]  /*4f00*/  BRA.U !UP3, `(.L_x_103) ;  /* 0x000000010b347547 */ /* 0x000ff6000b800000 */
[----:B------:R-:W-:Y:S01]  /*4f10*/  UPLOP3.LUT UP0, UPT, UPT, UPT, UP2, 0x80, 0x8 ;  /* 0x000000000008789c */ /* 0x000fe20003f0f020 */
[----:B--2---:R-:W-:Y:S02]  /*4f20*/  HFMA2 R0, -RZ, RZ, 0, 5.9604644775390625e-08 ;  /* 0x00000001ff007431 */ /* 0x004fe400000001ff */
[----:B------:R-:W-:Y:S03]  /*4f30*/  IMAD.MOV.U32 R251, RZ, RZ, 0x1 ;  /* 0x00000001fffb7424 */ /* 0x000fe600078e00ff */
[----:B------:R-:W-:Y:S05]  /*4f40*/  PLOP3.LUT P0, PT, PT, PT, UP0, 0x80, 0x8 ;  /* 0x000000000008781c */ /* 0x000fea0003f0f008 */
[----:B------:R-:W2:Y:S01]  /*4f50*/  @UP0 LDCU.64 UR10, c[0x0][0x888] ;  /* 0x00011100ff0a07ac */ /* 0x000ea20008000a00 */
[----:B------:R-:W-:Y:S07]  /*4f60*/  @UP0 UIMAD UR8, UR36, UR4, URZ ;  /* 0x00000004240802a4 */ /* 0x000fee000f8e02ff */
[----:B------:R-:W-:Y:S01]  /*4f70*/  @!P0 PRMT R251, R0, 0x7610, R251 ;  /* 0x0000761000fb8816 */ /* 0x000fe200000000fb */
[----:B--2---:R-:W-:Y:S03]  /*4f80*/  @UP0 UIMAD.WIDE UR10, UR8, 0x4, UR10 ;  /* 0x00000004080a08a5 */ /* 0x004fe6000f8e020a */
[----:B------:R-:W2:Y:S03]  /*4f90*/  @!UP0 LDCU UR8, c[0x0][0x880] ;  /* 0x00011000ff0887ac */ /* 0x000ea60008000800 */
[----:B------:R-:W-:Y:S01]  /*4fa0*/  IMAD.U32 R6, RZ, RZ, UR10 ;  /* 0x0000000aff067e24 */ /* 0x000fe2000f8e00ff */
[----:B------:R-:W-:Y:S05]  /*4fb0*/  MOV R7, UR11 ;  /* 0x0000000b00077c02 */ /* 0x000fea0008000f00 */
[----:B-----5:R4:W5:Y:S02]  /*4fc0*/  @P0 LDG.E R175, desc[UR38][R6.64] ;  /* 0x0000002606af0981 */ /* 0x020964000c1e1900 */
[----:B--2-4-:R-:W-:Y:S07]  /*4fd0*/  @!P0 IMAD.U32 R175, RZ, RZ, UR8 ;  /* 0x00000008ffaf8e24 */ /* 0x014fee000f8e00ff */
.L_x_103:
[----:B-----5:R-:W-:Y:S01]  /*4fe0*/  @!P2 FSETP.EQ.AND P0, PT, R175, RZ, PT ;  /* 0x000000ffaf00a20b */ /* 0x020fe20003f02000 */
[----:B------:R-:W-:Y:S01]  /*4ff0*/  @!UPT UIADD3 URZ, UPT, UPT, URZ, URZ, URZ ;  /* 0x000000fffffff290 */ /* 0x000fe2000fffe0ff */
[----:B------:R-:W-:Y:S11]  /*5000*/  @!P2 BRA `(.L_x_104) ;  /* 0x000000000014a947 */ /* 0x000ff60003800000 */
[----:B------:R-:W-:Y:S02]  /*5010*/  LOP3.LUT P2, RZ, R251, 0xff, RZ, 0xc0, !PT ;  /* 0x000000fffbff7812 */ /* 0x000fe4000784c0ff */
[----:B------:R-:W-:Y:S04]  /*5020*/  PLOP3.LUT P0, PT, PT, PT, UP0, 0x80, 0x8 ;  /* 0x000000000008781c */ /* 0x000fe80003f0f008 */
[----:B------:R-:W-:Y:S07]  /*5030*/  PLOP3.LUT P0, PT, P0, PT, PT, 0x8, 0x80 ;  /* 0x000000000080781c */ /* 0x000fee000070e170 */
[----:B------:R-:W-:Y:S11]  /*5040*/  @P2 FSETP.EQ.AND P0, PT, R175, RZ, PT ;  /* 0x000000ffaf00220b */ /* 0x000ff60003f02000 */
[----:B------:R-:W-:Y:S02]  /*5050*/  @!UPT UIADD3 URZ, UPT, UPT, URZ, URZ, URZ ;  /* 0x000000fffffff290 */ /* 0x000fe4000fffe0ff */
.L_x_104:
[----:B------:R-:W4:Y:S01]  /*5060*/  SYNCS.PHASECHK.TRANS64.TRYWAIT P2, [UR6+0x110], R16 ;  /* 0x00011010ff0075a7 */ /* 0x000f220008041106 */
[----:B------:R-:W-:Y:S04]  /*5070*/  ELECT P4, URZ, PT ;  /* 0x0000000000ff782f */ /* 0x000fe80003880000 */
[----:B------:R-:W-:Y:S11]  /*5080*/  PLOP3.LUT P4, PT, P0, P4, PT, 0xf2, 0x2f ;  /* 0x00000000002f781c */ /* 0x000ff60000789e72 */
[----:B------:R-:W-:Y:S02]  /*5090*/  @!UPT UIADD3 URZ, UPT, UPT, URZ, URZ, URZ ;  /* 0x000000fffffff290 */ /* 0x000fe4000fffe0ff */
[----:B-12---:R-:W-:Y:S05]  /*50a0*/  @!P4 IADD3 R2, P0, PT, R32, 0x580, RZ ;  /* 0x000005802002c810 */ /* 0x006fea0007f1e0ff */
[----:B------:R-:W-:Y:S01]  /*50b0*/  @!P4 IMAD.X R0, RZ, RZ, R33, P0 ;  /* 0x000000ffff00c224 */ /* 0x000fe200000e0621 */
[----:B----4-:R-:W-:Y:S07]  /*50c0*/  @!P2 BRA `(.L_x_105) ;  /* 0x000000a0006ca947 */ /* 0x010fee0003800000 */
.L_x_385:
[----:B------:R-:W1:Y:S01]  /*50d0*/  LDC.64 R14, c[0x0][0xb10] ;  /* 0x0002c400ff0e7b82 */ /* 0x000e620000000a00 */
[----:B------:R-:W-:Y:S01]  /*50e0*/  @!P4 R2UR UR9, R2 ;  /* 0x000000000209c2ca */ /* 0x000fe200000e0000 */
[----:B------:R-:W-:Y:S01]  /*50f0*/  VOTEU.ALL UP1, P4 ;  /* 0x0000000000ff7886 */ /* 0x000fe20002020000 */
[----:B------:R-:W-:Y:S01]  /*5100*/  @!P4 R2UR UR8, R0 ;  /* 0x000000000008c2ca */ /* 0x000fe200000e0000 */
[----:B------:R-:W-:Y:S01]  /*5110*/  @!P4 IMAD.MOV.U32 R0, RZ, RZ, 0x2000 ;  /* 0x00002000ff00c424 */ /* 0x000fe200078e00ff */
[----:B------:R-:W-:Y:S03]  /*5120*/  UMOV UR10, 0x0 ;  /* 0x00000000000a7882 */ /* 0x000fe60000000000 */
[----:B------:R-:W2:Y:S01]  /*5130*/  @!P1 LDC R13, c[0x0][0xb20] ;  /* 0x0002c800ff0d9b82 */ /* 0x000ea20000000800 */
[----:B------:R-:W-:Y:S01]  /*5140*/  @!UP1 UIADD3 UR16, UPT, UPT, UR6, 0x200, URZ ;  /* 0x0000020006109890 */ /* 0x000fe2000fffe0ff */
[----:B------:R-:W-:Y:S01]  /*5150*/  @P3 SHF.R.U32.HI R30, RZ, 0x10, R21 ;  /* 0x00000010ff1e3819 */ /* 0x000fe20000011615 */
[----:B------:R-:W-:Y:S05]  /*5160*/  VOTEU.ALL UP1, P4 ;  /* 0x0000000000ff7886 */ /* 0x000fea0002020000 */
[----:B------:R-:W4:Y:S01]  /*5170*/  @!P1 LDC R2, c[0x0][0xb0c] ;  /* 0x0002c300ff029b82 */ /* 0x000f220000000800 */
[----:B------:R-:W-:Y:S01]  /*5180*/  UMOV UR11, 0x10000000 ;  /* 0x10000000000b7882 */ /* 0x000fe20000000000 */
[----:B------:R-:W-:Y:S01]  /*5190*/  UMOV UR20, UR36 ;  /* 0x0000002400147c82 */ /* 0x000fe20008000000 */
[----:B------:R-:W-:Y:S02]  /*51a0*/  IMAD.U32 R6, RZ, RZ, UR9 ;  /* 0x00000009ff067e24 */ /* 0x000fe4000f8e00ff */
[----:B------:R-:W-:Y:S01]  /*51b0*/  IMAD.U32 R7, RZ, RZ, UR8 ;  /* 0x00000008ff077e24 */ /* 0x000fe2000f8e00ff */
[----:B------:R-:W-:Y:S02]  /*51c0*/  UPRMT UR8, UR37, 0x654, UR17 ;  /* 0x0000065425087896 */ /* 0x000fe40008000011 */
[----:B------:R-:W-:Y:S02]  /*51d0*/  @!P4 R2UR UR14, R6 ;  /* 0x00000000060ec2ca */ /* 0x000fe400000e0000 */
[----:B------:R-:W-:Y:S02]  /*51e0*/  @!P4 R2UR UR15, R7 ;  /* 0x00000000070fc2ca */ /* 0x000fe400000e0000 */
[----:B------:R-:W5:Y:S11]  /*51f0*/  LDC.64 R6, c[0x0][0xb18] ;  /* 0x0002c600ff067b82 */ /* 0x000f760000000a00 */
[----:B------:R1:W-:Y:S01]  /*5200*/  @!UP1 UTMALDG.3D [UR16], [UR14], desc[UR10] ;  /* 0x00000a100e0095b4 */ /* 0x0003e20008011000 */
[----:B------:R3:W-:Y:S01]  /*5210*/  @!P4 SYNCS.ARRIVE.TRANS64.RED.A0TR RZ, [UR6+0x100], R0 ;  /* 0x00010000ffffc9a7 */ /* 0x0007e20008300406 */
[----:B-----5:R-:W-:Y:S01]  /*5220*/  @!P1 ISETP.NE.AND P0, PT, R6, 0x1, PT ;  /* 0x000000010600980c */ /* 0x020fe20003f05270 */
[----:B-1----:R-:W-:Y:S01]  /*5230*/  @!P1 IMAD.HI.U32 R5, R4, R14, RZ ;  /* 0x0000000e04059227 */ /* 0x002fe200078e00ff */
[----:B----4-:R-:W-:Y:S01]  /*5240*/  @!P1 ISETP.NE.AND P2, PT, R2, 0x1, PT ;  /* 0x000000010200980c */ /* 0x010fe20003f45270 */
[----:B------:R-:W-:Y:S02]  /*5250*/  SYNCS.ARRIVE.TRANS64.RED.A1T0 RZ, [UR8], RZ ;  /* 0x000000ffffff79a7 */ /* 0x000fe40008100408 */
[C---:B---3--:R-:W-:Y:S01]  /*5260*/  @!P1 IMAD.HI.U32 R0, R3.reuse, R7, RZ ;  /* 0x0000000703009227 */ /* 0x048fe200078e00ff */
[----:B------:R-:W1:Y:S02]  /*5270*/  SYNCS.PHASECHK.TRANS64.TRYWAIT P5, [UR6+0x118], R16 ;  /* 0x00011810ff0075a7 */ /* 0x000e6400080a1106 */
[----:B------:R-:W-:Y:S02]  /*5280*/  @!P1 SHF.R.U32.HI R7, RZ, R15, R5 ;  /* 0x0000000fff079219 */ /* 0x000fe40000011605 */
[----:B--2---:R-:W-:Y:S02]  /*5290*/  @!P1 SHF.R.U32.HI R0, RZ, R13, R0 ;  /* 0x0000000dff009219 */ /* 0x004fe40000011600 */
[----:B------:R-:W-:Y:S02]  /*52a0*/  @!P1 SEL R7, R4, R7, !P2 ;  /* 0x0000000704079207 */ /* 0x000fe40005000000 */
[----:B------:R-:W-:Y:S05]  /*52b0*/  @!P1 SEL R5, R3, R0, !P0 ;  /* 0x0000000003059207 */ /* 0x000fea0004000000 */
[----:B------:R-:W-:Y:S02]  /*52c0*/  @!P1 IMAD.IADD R0, R5, 0x1, -R7 ;  /* 0x0000000105009824 */ /* 0x000fe400078e0a07 */
[----:B------:R-:W-:Y:S02]  /*52d0*/  @!P1 IMAD.IADD R5, R7, 0x1, -R5 ;  /* 0x0000000107059824 */ /* 0x000fe400078e0a05 */
[----:B------:R-:W-:Y:S02]  /*52e0*/  @!P1 IMAD R4, R0, R2, R4 ;  /* 0x0000000200049224 */ /* 0x000fe400078e0204 */
[----:B------:R-:W-:Y:S02]  /*52f0*/  @!P1 IMAD R3, R5, R6, R3 ;  /* 0x0000000605039224 */ /* 0x000fe400078e0203 */
[----:B------:R-:W-:Y:S01]  /*5300*/  VIADD R0, R17, 0x1 ;  /* 0x0000000111007836 */ /* 0x000fe20000000000 */
[----:B-1----:R-:W-:Y:S06]  /*5310*/  @!P5 BRA `(.L_x_106) ;  /* 0x0000009c00f0d947 */ /* 0x002fec0003800000 */
.L_x_387:
[----:B------:R-:W2:Y:S01]  /*5320*/  LDL R14, [R1+0x18] ;  /* 0x00001800010e7983 */ /* 0x000ea20000100800 */
[----:B------:R-:W-:Y:S01]  /*5330*/  @!P4 IADD3 R5, P0, PT, R32, 0x580, RZ ;  /* 0x000005802005c810 */ /* 0x000fe20007f1e0ff */
[----:B------:R-:W-:Y:S01]  /*5340*/  VOTEU.ALL UP1, P4 ;  /* 0x0000000000ff7886 */ /* 0x000fe20002020000 */
[----:B------:R-:W-:Y:S01]  /*5350*/  UMOV UR20, 0x0 ;  /* 0x0000000000147882 */ /* 0x000fe20000000000 */
[----:B------:R-:W3:Y:S01]  /*5360*/  LDL R13, [R1+0x14] ;  /* 0x00001400010d7983 */ /* 0x000ee20000100800 */
[----:B------:R-:W-:Y:S01]  /*5370*/  @!P4 R2UR UR9, R5 ;  /* 0x000000000509c2ca */ /* 0x000fe200000e0000 */
[----:B-1----:R-:W-:Y:S01]  /*5380*/  @!P4 IMAD.X R2, RZ, RZ, R33, P0 ;  /* 0x000000ffff02c224 */ /* 0x002fe200000e0621 */
[----:B------:R-:W-:Y:S01]  /*5390*/  @!UP1 UIADD3 UR10, UPT, UPT, UR18, 0x40, URZ ;  /* 0x00000040120a9890 */ /* 0x000fe2000fffe0ff */
[----:B------:R-:W-:Y:S01]  /*53a0*/  ISETP.NE.AND P0, PT, R0, 0x2, PT ;  /* 0x000000020000780c */ /* 0x000fe20003f05270 */
[----:B------:R-:W-:Y:S01]  /*53b0*/  UMOV UR21, 0x10000000 ;  /* 0x1000000000157882 */ /* 0x000fe20000000000 */
[----:B------:R-:W-:Y:S01]  /*53c0*/  UMOV UR11, UR19 ;  /* 0x00000013000b7c82 */ /* 0x000fe20008000000 */
[----:B------:R-:W-:Y:S01]  /*53d0*/  @!P4 R2UR UR8, R2 ;  /* 0x000000000208c2ca */ /* 0x000fe200000e0000 */
[----:B------:R-:W-:Y:S01]  /*53e0*/  UMOV UR12, UR36 ;  /* 0x00000024000c7c82 */ /* 0x000fe20008000000 */
[----:B------:R-:W-:Y:S02]  /*53f0*/  @P3 R2UR UR36, R30 ;  /* 0x000000001e2432ca */ /* 0x000fe400000e0000 */
[----:B------:R-:W-:Y:S02]  /*5400*/  SEL R2, RZ, 0x1, P0 ;  /* 0x00000001ff027807 */ /* 0x000fe40000000000 */
[----:B------:R-:W-:Y:S01]  /*5410*/  LOP3.LUT R18, R18, 0x1, RZ, 0x3c, !PT ;  /* 0x0000000112127812 */ /* 0x000fe200078e3cff */
[----:B------:R-:W-:Y:S01]  /*5420*/  IMAD.U32 R6, RZ, RZ, UR9 ;  /* 0x00000009ff067e24 */ /* 0x000fe2000f8e00ff */
[----:B------:R-:W-:Y:S01]  /*5430*/  @!UP1 UIADD3 UR9, UPT, UPT, UR6, 0x108, URZ ;  /* 0x0000010806099890 */ /* 0x000fe2000fffe0ff */
[----:B------:R-:W-:Y:S02]  /*5440*/  LOP3.LUT R25, R25, R2, RZ, 0x3c, !PT ;  /* 0x0000000219197212 */ /* 0x000fe400078e3cff */
[----:B------:R-:W-:Y:S02]  /*5450*/  SEL R17, R0, RZ, P0 ;  /* 0x000000ff00117207 */ /* 0x000fe40000000000 */
[----:B------:R-:W-:Y:S01]  /*5460*/  IMAD.U32 R7, RZ, RZ, UR8 ;  /* 0x00000008ff077e24 */ /* 0x000fe2000f8e00ff */
[----:B------:R-:W-:Y:S01]  /*5470*/  @!P4 R2UR UR14, R6 ;  /* 0x00000000060ec2ca */ /* 0x000fe200000e0000 */
[----:B------:R-:W-:Y:S01]  /*5480*/  @!UP1 UIADD3 UR8, UPT, UPT, UR6, 0x2200, URZ ;  /* 0x0000220006089890 */ /* 0x000fe2000fffe0ff */
[----:B------:R-:W-:Y:S02]  /*5490*/  VOTEU.ALL UP1, P4 ;  /* 0x0000000000ff7886 */ /* 0x000fe40002020000 */
[----:B------:R-:W-:Y:S11]  /*54a0*/  @!P4 R2UR UR15, R7 ;  /* 0x00000000070fc2ca */ /* 0x000ff600000e0000 */
[----:B------:R-:W-:Y:S02]  /*54b0*/  @!UPT UIADD3 URZ, UPT, UPT, URZ, URZ, URZ ;  /* 0x000000fffffff290 */ /* 0x000fe4000fffe0ff */
[----:B------:R4:W-:Y:S01]  /*54c0*/  @!UP1 UTMALDG.3D [UR8], [UR14], desc[UR20] ;  /* 0x000014080e0095b4 */ /* 0x0009e20008011000 */
[----:B------:R4:W-:Y:S01]  /*54d0*/  @!P4 SYNCS.ARRIVE.TRANS64.RED.A0TR RZ, [UR6+0x108], R34 ;  /* 0x00010822ffffc9a7 */ /* 0x0009e20008300406 */
[----:B------:R-:W-:Y:S01]  /*54e0*/  UPLOP3.LUT UP1, UPT, UPT, UPT, UPT, 0x80, 0x8 ;  /* 0x000000000008789c */ /* 0x000fe20003f2f070 */
[----:B------:R-:W-:Y:S01]  /*54f0*/  SYNCS.ARRIVE.TRANS64.RED.A1T0 RZ, [UR13], RZ ;  /* 0x000000ffffff79a7 */ /* 0x000fe2000810040d */
[----:B--2---:R-:W-:Y:S02]  /*5500*/  IMAD.IADD R24, R3, 0x1, R14 ;  /* 0x0000000103187824 */ /* 0x004fe400078e020e */
[----:B---3--:R-:W-:Y:S01]  /*5510*/  IMAD.IADD R19, R4, 0x1, R13 ;  /* 0x0000000104137824 */ /* 0x008fe200078e020d */
[----:B----4-:R-:W-:Y:S06]  /*5520*/  @P3 BRA `(.L_x_107) ;  /* 0xfffffff4004c3947 */ /* 0x010fec000383ffff */
[----:B------:R-:W-:-:S04]  /*5530*/  SHF.L.U32 R0, R18, 0x1f, RZ ;  /* 0x0000001f12007819 */ /* 0x000fc800000006ff */
[----:B------:R-:W1:Y:S02]  /*5540*/  SYNCS.PHASECHK.TRANS64.TRYWAIT P0, [UR6+0x110], R0 ;  /* 0x00011000ff0075a7 */ /* 0x000e640008001106 */
[----:B-1----:R-:W-:Y:S05]  /*5550*/  @!P0 BRA `(.L_x_108) ;  /* 0x0000009c00788947 */ /* 0x002fea0003800000 */
.L_x_389:
[----:B-1----:R-:W-:-:S07]  /*5560*/  MOV R2, UR6 ;  /* 0x0000000600027c02 */ /* 0x002fce0008000f00 */
.L_x_109:
[----:B-1----:R-:W-:-:S04]  /*5570*/  SHF.L.U32 R0, R18, 0x1f, RZ ;  /* 0x0000001f12007819 */ /* 0x002fc800000006ff */
[----:B------:R1:W2:Y:S03]  /*5580*/  SYNCS.PHASECHK.TRANS64.TRYWAIT P0, [R2+URZ+0x118], R0 ;  /* 0x00011800020075a7 */ /* 0x0002a600080011ff */
[----:B--2---:R-:W-:Y:S05]  /*5590*/  @!P0 NANOSLEEP.SYNCS 0x989680 ;  /* 0x009896800000895d */ /* 0x004fea0003900000 */
[----:B------:R-:W2:Y:S02]  /*55a0*/  @!P0 SYNCS.PHASECHK.TRANS64 P0, [R2+URZ+0x118], R0 ;  /* 0x00011800020085a7 */ /* 0x000ea400080010ff */
[----:B--2---:R-:W-:Y:S05]  /*55b0*/  @P0 EXIT ;  /* 0x000000000000094d */ /* 0x004fea0003800000 */
[----:B------:R-:W-:Y:S05]  /*55c0*/  BRA `(.L_x_109) ;  /* 0xfffffffc00e87947 */ /* 0x000fea000383ffff */
.L_x_98:
[----:B------:R-:W-:-:S06]  /*55d0*/  UISETP.GE.AND UP1, UPT, UR10, 0x4, UPT ;  /* 0x000000040a00788c */ /* 0x000fcc000bf26270 */
[----:B------:R-:W-:-:S13]  /*55e0*/  PLOP3.LUT P0, PT, PT, PT, UP1, 0x80, 0x8 ;  /* 0x000000000008781c */ /* 0x000fda0003f0f018 */
[----:B------:R-:W-:Y:S05]  /*55f0*/  @!P0 EXIT ;  /* 0x000000000000894d */ /* 0x000fea0003800000 */
[----:B------:R-:W-:Y:S01]  /*5600*/  BAR.SYNC.DEFER_BLOCKING 0x6, 0xa0 ;  /* 0x0182800000007b1d */ /* 0x000fe20000010000 */
[C---:B------:R-:W-:Y:S01]  /*5610*/  IMAD.SHL.U32 R2, R16.reuse, 0x40, RZ ;  /* 0x0000004010027824 */ /* 0x040fe200078e00ff */
[C---:B------:R-:W-:Y:S01]  /*5620*/  SHF.L.U32 R4, R16.reuse, 0x10, RZ ;  /* 0x0000001010047819 */ /* 0x040fe200000006ff */
[----:B------:R-:W-:Y:S02]  /*5630*/  IMAD.SHL.U32 R3, R16, 0x8, RZ ;  /* 0x0000000810037824 */ /* 0x000fe400078e00ff */
[----:B------:R-:W-:Y:S02]  /*5640*/  HFMA2 R245, -RZ, RZ, 0, 0 ;  /* 0x00000000fff57431 */ /* 0x000fe400000001ff */
[----:B------:R-:W-:Y:S01]  /*5650*/  IMAD.MOV.U32 R168, RZ, RZ, RZ ;  /* 0x000000ffffa87224 */ /* 0x000fe200078e00ff */
[----:B------:R-:W-:Y:S01]  /*5660*/  UMOV UR41, 0x400 ;  /* 0x0000040000297882 */ /* 0x000fe20000000000 */
[----:B------:R-:W-:Y:S01]  /*5670*/  LOP3.LUT R0, R2, 0x180, RZ, 0xc0, !PT ;  /* 0x0000018002007812 */ /* 0x000fe200078ec0ff */
[----:B------:R-:W-:Y:S01]  /*5680*/  ULEA UR41, UR37, UR41, 0x18 ;  /* 0x0000002925297291 */ /* 0x000fe2000f8ec0ff */
[----:B------:R-:W1:Y:S01]  /*5690*/  LDC R5, c[0x0][0x370] ;  /* 0x0000dc00ff057b82 */ /* 0x000e620000000800 */
[----:B------:R-:W-:Y:S01]  /*56a0*/  IMAD.MOV.U32 R12, RZ, RZ, RZ ;  /* 0x000000ffff0c7224 */ /* 0x000fe200078e00ff */
[----:B------:R-:W-:Y:S01]  /*56b0*/  LOP3.LUT R0, R0, 0x30, R3, 0xf8, !PT ;  /* 0x0000003000007812 */ /* 0x000fe200078ef803 */
[----:B------:R-:W-:Y:S01]  /*56c0*/  UIADD3 UR40, UPT, UPT, UR41, 0x200, URZ ;  /* 0x0000020029287890 */ /* 0x000fe2000fffe0ff */
[----:B------:R-:W-:Y:S01]  /*56d0*/  LOP3.LUT R3, R4, 0x600000, RZ, 0xc0, !PT ;  /* 0x0060000004037812 */ /* 0x000fe200078ec0ff */
[----:B------:R-:W-:Y:S01]  /*56e0*/  IMAD.MOV.U32 R242, RZ, RZ, RZ ;  /* 0x000000fffff27224 */ /* 0x000fe200078e00ff */
[----:B------:R-:W-:Y:S01]  /*56f0*/  LOP3.LUT R0, R0, 0x1e40, R2, 0xf8, !PT ;  /* 0x00001e4000007812 */ /* 0x000fe200078ef802 */
[----:B------:R-:W2:Y:S01]  /*5700*/  LDCU.64 UR46, c[0x0][0x348] ;  /* 0x00006900ff2e77ac */ /* 0x000ea20008000a00 */
[----:B------:R-:W3:Y:S01]  /*5710*/  LDC R4, c[0x0][0x374] ;  /* 0x0000dd00ff047b82 */ /* 0x000ee20000000800 */
[----:B------:R-:W-:-:S02]  /*5720*/  MOV R240, RZ ;  /* 0x000000ff00f07202 */ /* 0x000fc40000000f00 */
[----:B------:R-:W-:Y:S01]  /*5730*/  IADD3 R244, PT, PT, R0, UR40, RZ ;  /* 0x0000002800f47c10 */ /* 0x000fe2000fffe0ff */
[----:B------:R-:W-:Y:S01]  /*5740*/  UIADD3 UR43, UPT, UPT, UR41, 0x4200, URZ ;  /* 0x00004200292b7890 */ /* 0x000fe2000fffe0ff */
[----:B------:R-:W-:Y:S01]  /*5750*/  UMOV UR42, URZ ;  /* 0x000000ff002a7c82 */ /* 0x000fe20008000000 */
[----:B------:R-:W4:Y:S04]  /*5760*/  LDS R171, [UR41+0x1e0] ;  /* 0x0001e029ffab7984 */ /* 0x000f280008000800 */
[----:B-1----:R1:W-:Y:S04]  /*5770*/  STL [R1+0x20], R5 ;  /* 0x0000200501007387 */ /* 0x0023e80000100800 */
[----:B---3--:R1:W-:Y:S04]  /*5780*/  STL [R1+0x1c], R4 ;  /* 0x00001c0401007387 */ /* 0x0083e80000100800 */
[----:B------:R1:W-:Y:S01]  /*5790*/  STL [R1+0x10], RZ ;  /* 0x000010ff01007387 */ /* 0x0003e20000100800 */
[----:B--2-4-:R-:W-:-:S07]  /*57a0*/  IMAD.IADD R171, R171, 0x1, R3 ;  /* 0x00000001abab7824 */ /* 0x014fce00078e0203 */
.L_x_327:
[----:B--2---:R-:W2:Y:S01]  /*57b0*/  LDL R2, [R1+0x10] ;  /* 0x0000100001027983 */ /* 0x004ea20000100800 */
[C---:B------:R-:W-:Y:S02]  /*57c0*/  LEA R0, R12.reuse, UR41, 0x3 ;  /* 0x000000290c007c11 */ /* 0x040fe4000f8e18ff */
[----:B------:R-:W-:Y:S02]  /*57d0*/  LEA R3, R12, UR41, 0x4 ;  /* 0x000000290c037c11 */ /* 0x000fe4000f8e20ff */
[----:B--2---:R-:W-:-:S04]  /*57e0*/  SHF.L.U32 R2, R2, 0x1f, RZ ;  /* 0x0000001f02027819 */ /* 0x004fc800000006ff */
[----:B------:R-:W2:Y:S02]  /*57f0*/  SYNCS.PHASECHK.TRANS64.TRYWAIT P0, [R0+URZ+0x130], R2 ;  /* 0x00013002000075a7 */ /* 0x000ea400080011ff */
[----:B--2---:R-:W-:Y:S05]  /*5800*/  @!P0 BRA `(.L_x_110) ;  /* 0x0000009800e48947 */ /* 0x004fea0003800000 */
.L_x_390:
[----:B------:R-:W3:Y:S01]  /*5810*/  LDS.128 R20, [R3+0x1c0] ;  /* 0x0001c00003147984 */ /* 0x000ee20000000c00 */
[----:B------:R-:W-:Y:S01]  /*5820*/  ISETP.GE.AND P0, PT, R172, 0x1, PT ;  /* 0x00000001ac00780c */ /* 0x000fe20003f06270 */
[----:B--2---:R-:W-:Y:S01]  /*5830*/  VIADD R0, R0, 0x140 ;  /* 0x0000014000007836 */ /* 0x004fe20000000000 */
[----:B------:R-:W-:Y:S01]  /*5840*/  LOP3.LUT R222, R222, 0xfffffffd, RZ, 0xc0, !PT ;  /* 0xfffffffddede7812 */ /* 0x000fe200078ec0ff */
[----:B------:R-:W-:Y:S01]  /*5850*/  @!PT LDS RZ, [RZ] ;  /* 0x00000000fffff984 */ /* 0x000fe20000000800 */
[----:B------:R-:W-:Y:S01]  /*5860*/  @!PT LDS RZ, [RZ] ;  /* 0x00000000fffff984 */ /* 0x000fe20000000800 */
[----:B------:R-:W-:Y:S01]  /*5870*/  @!PT LDS RZ, [RZ] ;  /* 0x00000000fffff984 */ /* 0x000fe20000000800 */
[----:B------:R-:W-:Y:S01]  /*5880*/  @!PT LDS RZ, [RZ] ;  /* 0x00000000fffff984 */ /* 0x000fe20000000800 */
[----:B------:R2:W-:Y:S06]  /*5890*/  MEMBAR.ALL.CTA ;  /* 0x0000000000007992 */ /* 0x0005ec0000008000 */
[----:B--2---:R-:W2:Y:S01]  /*58a0*/  FENCE.VIEW.ASYNC.S ;  /* 0x00000000000073c6 */ /* 0x004ea20000000000 */
[----:B------:R-:W-:-:S04]  /*58b0*/  PRMT R0, RZ, 0x654, R0 ;  /* 0x00000654ff007816 */ /* 0x000fc80000000000 */
[----:B--2---:R2:W-:Y:S01]  /*58c0*/  SYNCS.ARRIVE.TRANS64.RED.A1T0 RZ, [R0+URZ], RZ ;  /* 0x000000ff00ff79a7 */ /* 0x0045e200081004ff */
[----:B---3--:R2:W-:Y:S01]  /*58d0*/  STL.64 [R1], R20 ;  /* 0x0000001401007387 */ /* 0x0085e20000100a00 */
[----:B------:R-:W-:-:S03]  /*58e0*/  LOP3.LUT P3, RZ, R22, 0x1, RZ, 0xc0, !PT ;  /* 0x0000000116ff7812 */ /* 0x000fc6000786c0ff */
[----:B------:R2:W-:Y:S10]  /*58f0*/  STL.64 [R1+0x8], R22 ;  /* 0x0000081601007387 */ /* 0x0005f40000100a00 */
[----:B------:R-:W-:-:S02]  /*5900*/  @P3 LOP3.LUT R222, R222, 0x2, RZ, 0xfc, !PT ;  /* 0x00000002dede3812 */ /* 0x000fc400078efcff */
[----:B------:R-:W-:Y:S02]  /*5910*/  @P3 MOV R250, R20 ;  /* 0x0000001400fa3202 */ /* 0x000fe40000000f00 */
[----:B------:R-:W-:Y:S01]  /*5920*/  @P3 LOP3.LUT R249, R21, 0xffff, RZ, 0xc0, !PT ;  /* 0x0000ffff15f93812 */ /* 0x000fe200078ec0ff */
[----:B------:R-:W-:Y:S06]  /*5930*/  @!P0 BRA `(.L_x_111) ;  /* 0x0000000000c08947 */ /* 0x000fec0003800000 */
[----:B------:R-:W2:Y:S01]  /*5940*/  LDL R11, [R1+0x1c] ;  /* 0x00001c00010b7983 */ /* 0x000ea20000100800 */
[----:B------:R-:W3:Y:S03]  /*5950*/  LDC.64 R6, c[0x0][0xb18] ;  /* 0x0002c600ff067b82 */ /* 0x000ee60000000a00 */
[----:B------:R-:W4:Y:S01]  /*5960*/  LDL R10, [R1+0x20] ;  /* 0x00002000010a7983 */ /* 0x000f220000100800 */
[----:B------:R-:W-:-:S04]  /*5970*/  ISETP.NE.AND P0, PT, R172, 0x1, PT ;  /* 0x00000001ac00780c */ /* 0x000fc80003f05270 */
[----:B------:R-:W4:Y:S08]  /*5980*/  LDC.64 R8, c[0x0][0xb10] ;  /* 0x0002c400ff087b82 */ /* 0x000f300000000a00 */
[----:B------:R-:W4:Y:S08]  /*5990*/  LDC R14, c[0x0][0xb20] ;  /* 0x0002c800ff0e7b82 */ /* 0x000f300000000800 */
[----:B------:R-:W1:Y:S01]  /*59a0*/  LDC R13, c[0x0][0xb0c] ;  /* 0x0002c300ff0d7b82 */ /* 0x000e620000000800 */
[----:B---3--:R-:W-:-:S07]  /*59b0*/  ISETP.NE.AND P1, PT, R6, 0x1, PT ;  /* 0x000000010600780c */ /* 0x008fce0003f25270 */
[----:B-1----:R-:W1:Y:S01]  /*59c0*/  LDC.64 R4, c[0x0][0xb28] ;  /* 0x0002ca00ff047b82 */ /* 0x002e620000000a00 */
[----:B------:R-:W-:Y:S01]  /*59d0*/  ISETP.NE.AND P2, PT, R13, 0x1, PT ;  /* 0x000000010d00780c */ /* 0x000fe20003f45270 */
[----:B--2---:R-:W-:-:S04]  /*59e0*/  IMAD.HI.U32 R0, R11, R7, RZ ;  /* 0x000000070b007227 */ /* 0x004fc800078e00ff */
[----:B----4-:R-:W-:Y:S01]  /*59f0*/  IMAD.HI.U32 R3, R10, R8, RZ ;  /* 0x000000080a037227 */ /* 0x010fe200078e00ff */
[----:B------:R-:W-:-:S04]  /*5a00*/  SHF.R.U32.HI R0, RZ, R14, R0 ;  /* 0x0000000eff007219 */ /* 0x000fc80000011600 */
[----:B------:R-:W-:Y:S02]  /*5a10*/  SHF.R.U32.HI R3, RZ, R9, R3 ;  /* 0x00000009ff037219 */ /* 0x000fe40000011603 */
[----:B------:R-:W-:Y:S02]  /*5a20*/  SEL R0, R11, R0, !P1 ;  /* 0x000000000b007207 */ /* 0x000fe40004800000 */
[----:B------:R-:W-:Y:S01]  /*5a30*/  SEL R3, R10, R3, !P2 ;  /* 0x000000030a037207 */ /* 0x000fe20005000000 */
[----:B------:R-:W-:-:S04]  /*5a40*/  IMAD.HI.U32 R10, R249, R7, RZ ;  /* 0x00000007f90a7227 */ /* 0x000fc800078e00ff */
[----:B-1----:R-:W-:Y:S01]  /*5a50*/  IMAD.HI.U32 R11, R0, R4, RZ ;  /* 0x00000004000b7227 */ /* 0x002fe200078e00ff */
[----:B------:R-:W-:-:S03]  /*5a60*/  SHF.R.U32.HI R10, RZ, R14, R10 ;  /* 0x0000000eff0a7219 */ /* 0x000fc6000001160a */
[----:B------:R-:W-:Y:S01]  /*5a70*/  IMAD.HI.U32 R7, R250, R8, RZ ;  /* 0x00000008fa077227 */ /* 0x000fe200078e00ff */
[----:B------:R-:W-:-:S03]  /*5a80*/  @P0 SHF.R.U32.HI R0, RZ, R5, R11 ;  /* 0x00000005ff000219 */ /* 0x000fc6000001160b */
[----:B------:R-:W-:Y:S01]  /*5a90*/  IMAD.HI.U32 R2, R3, R4, RZ ;  /* 0x0000000403027227 */ /* 0x000fe200078e00ff */
[----:B------:R-:W-:-:S03]  /*5aa0*/  SHF.R.U32.HI R9, RZ, R9, R7 ;  /* 0x00000009ff097219 */ /* 0x000fc60000011607 */
[----:B------:R-:W-:Y:S01]  /*5ab0*/  IMAD R7, R172, R0, RZ ;  /* 0x00000000ac077224 */ /* 0x000fe200078e02ff */
[----:B------:R-:W-:Y:S02]  /*5ac0*/  @P0 SHF.R.U32.HI R3, RZ, R5, R2 ;  /* 0x00000005ff030219 */ /* 0x000fe40000011602 */
[----:B------:R-:W-:Y:S02]  /*5ad0*/  SEL R0, R249, R10, !P1 ;  /* 0x0000000af9007207 */ /* 0x000fe40004800000 */
[----:B------:R-:W-:Y:S01]  /*5ae0*/  SEL R2, R250, R9, !P2 ;  /* 0x00000009fa027207 */ /* 0x000fe20005000000 */
[----:B------:R-:W-:Y:S01]  /*5af0*/  IMAD R8, R172, R3, RZ ;  /* 0x00000003ac087224 */ /* 0x000fe200078e02ff */
[C---:B------:R-:W-:Y:S01]  /*5b00*/  ISETP.GE.AND P1, PT, R0.reuse, R7, PT ;  /* 0x000000070000720c */ /* 0x040fe20003f26270 */
[----:B------:R-:W-:-:S03]  /*5b10*/  IMAD.HI.U32 R7, R0, R4, RZ ;  /* 0x0000000400077227 */ /* 0x000fc600078e00ff */
[----:B------:R-:W-:Y:S02]  /*5b20*/  ISETP.GE.OR P1, PT, R2, R8, P1 ;  /* 0x000000080200720c */ /* 0x000fe40000f26670 */
[----:B------:R-:W-:-:S04]  /*5b30*/  SHF.R.U32.HI R7, RZ, R5, R7 ;  /* 0x00000005ff077219 */ /* 0x000fc80000011607 */
[----:B------:R-:W-:-:S05]  /*5b40*/  SEL R7, R0, R7, !P0 ;  /* 0x0000000700077207 */ /* 0x000fca0004000000 */
[----:B------:R-:W-:Y:S02]  /*5b50*/  IMAD.MOV R8, RZ, RZ, -R7 ;  /* 0x000000ffff087224 */ /* 0x000fe400078e0a07 */
[----:B------:R-:W-:-:S05]  /*5b60*/  @!P1 IMAD.HI.U32 R4, R2, R4, RZ ;  /* 0x0000000402049227 */ /* 0x000fca00078e00ff */
[----:B------:R-:W-:Y:S01]  /*5b70*/  @!P1 SHF.R.U32.HI R4, RZ, R5, R4 ;  /* 0x00000005ff049219 */ /* 0x000fe20000011604 */
[----:B------:R-:W-:Y:S01]  /*5b80*/  IMAD R5, R172, R8, R0 ;  /* 0x00000008ac057224 */ /* 0x000fe200078e0200 */
[----:B------:R-:W-:Y:S02]  /*5b90*/  IADD3 R8, PT, PT, -R0, RZ, RZ ;  /* 0x000000ff00087210 */ /* 0x000fe40007ffe1ff */
        /* <DEDUP_REMOVED lines=10> */
.L_x_111:
[----:B------:R-:W3:Y:S02]  /*5c40*/  LDCU UR4, c[0x0][0xb30] ;  /* 0x00016600ff0477ac */ /* 0x000ee40008000800 */
[----:B---3--:R-:W-:-:S09]  /*5c50*/  UISETP.NE.AND UP0, UPT, UR4, 0x1, UPT ;  /* 0x000000010400788c */ /* 0x008fd2000bf05270 */
[----:B------:R-:W-:Y:S05]  /*5c60*/  BRA.U UP0, `(.L_x_112) ;  /* 0x0000000100407547 */ /* 0x000fea000b800000 */
[----:B------:R-:W3:Y:S08]  /*5c70*/  LDC.64 R2, c[0x0][0xb10] ;  /* 0x0002c400ff027b82 */ /* 0x000ef00000000a00 */
[----:B-1----:R-:W2:Y:S08]  /*5c80*/  LDC.64 R4, c[0x0][0xb18] ;  /* 0x0002c600ff047b82 */ /* 0x002eb00000000a00 */
[----:B------:R-:W1:Y:S08]  /*5c90*/  LDC R7, c[0x0][0xb20] ;  /* 0x0002c800ff077b82 */ /* 0x000e700000000800 */
[----:B------:R-:W4:Y:S01]  /*5ca0*/  LDC R6, c[0x0][0xb0c] ;  /* 0x0002c300ff067b82 */ /* 0x000f220000000800 */
[----:B---3--:R-:W-:-:S05]  /*5cb0*/  IMAD.HI.U32 R2, R250, R2, RZ ;  /* 0x00000002fa027227 */ /* 0x008fca00078e00ff */
[----:B------:R-:W-:Y:S01]  /*5cc0*/  SHF.R.U32.HI R2, RZ, R3, R2 ;  /* 0x00000003ff027219 */ /* 0x000fe20000011602 */
[----:B--2---:R-:W-:Y:S01]  /*5cd0*/  IMAD.HI.U32 R0, R249, R5, RZ ;  /* 0x00000005f9007227 */ /* 0x004fe200078e00ff */
[----:B------:R-:W-:-:S04]  /*5ce0*/  ISETP.NE.AND P0, PT, R4, 0x1, PT ;  /* 0x000000010400780c */ /* 0x000fc80003f05270 */
[----:B-1----:R-:W-:-:S04]  /*5cf0*/  SHF.R.U32.HI R0, RZ, R7, R0 ;  /* 0x00000007ff007219 */ /* 0x002fc80000011600 */
[----:B------:R-:W-:Y:S02]  /*5d00*/  SEL R0, R249, R0, !P0 ;  /* 0x00000000f9007207 */ /* 0x000fe40004000000 */
[----:B----4-:R-:W-:-:S04]  /*5d10*/  ISETP.NE.AND P1, PT, R6, 0x1, PT ;  /* 0x000000010600780c */ /* 0x010fc80003f25270 */
[----:B------:R-:W-:-:S05]  /*5d20*/  SEL R2, R250, R2, !P1 ;  /* 0x00000002fa027207 */ /* 0x000fca0004800000 */
[----:B------:R-:W-:Y:S02]  /*5d30*/  IMAD.IADD R3, R0, 0x1, -R2 ;  /* 0x0000000100037824 */ /* 0x000fe400078e0a02 */
[----:B------:R-:W-:Y:S02]  /*5d40*/  IMAD.IADD R0, R2, 0x1, -R0 ;  /* 0x0000000102007824 */ /* 0x000fe400078e0a00 */
[----:B------:R-:W-:Y:S02]  /*5d50*/  IMAD R250, R3, R6, R250 ;  /* 0x0000000603fa7224 */ /* 0x000fe400078e02fa */
[----:B------:R-:W-:-:S07]  /*5d60*/  IMAD R249, R0, R4, R249 ;  /* 0x0000000400f97224 */ /* 0x000fce00078e02f9 */
.L_x_112:
[----:B--2---:R2:W3:Y:S01]  /*5d70*/  LDL R0, [R1+0x24] ;  /* 0x0000240001007983 */ /* 0x0044e20000100800 */
[----:B------:R-:W-:Y:S01]  /*5d80*/  ULOP3.LUT UP0, URZ, UR40, 0x1b0, URZ, 0xc0, !UPT ;  /* 0x000001b028ff7892 */ /* 0x000fe2000f80c0ff */
[----:B------:R-:W-:Y:S02]  /*5d90*/  IADD3 R252, PT, PT, R12, 0x1, RZ ;  /* 0x000000010cfc7810 */ /* 0x000fe40007ffe0ff */
[----:B---3--:R-:W-:-:S05]  /*5da0*/  @P3 SHF.R.U32.HI R0, RZ, 0x10, R21 ;  /* 0x00000010ff003819 */ /* 0x008fca0000011615 */
[----:B------:R2:W-:Y:S01]  /*5db0*/  @P3 STL [R1+0x24], R0 ;  /* 0x0000240001003387 */ /* 0x0005e20000100800 */
[----:B------:R-:W-:Y:S05]  /*5dc0*/  BRA.U !UP0, `(.L_x_113) ;  /* 0x0000000108407547 */ /* 0x000fea000b800000 */
[----:B------:R-:W-:Y:S01]  /*5dd0*/  MOV R2, 0x0 ;  /* 0x0000000000027802 */ /* 0x000fe20000000f00 */
[----:B------:R-:W1:Y:S01]  /*5de0*/  LDCU.64 UR8, c[0x4][0x80] ;  /* 0x01001000ff0877ac */ /* 0x000e620008000a00 */
[----:B------:R-:W-:Y:S02]  /*5df0*/  HFMA2 R12, -RZ, RZ, 0, 5.9604644775390625e-08 ;  /* 0x00000001ff0c7431 */ /* 0x000fe400000001ff */
[----:B------:R-:W-:Y:S01]  /*5e00*/  IMAD.MOV.U32 R8, RZ, RZ, 0x70 ;  /* 0x00000070ff087424 */ /* 0x000fe200078e00ff */
[----:B------:R-:W3:Y:S01]  /*5e10*/  LDCU.64 UR6, c[0x4][0x88] ;  /* 0x01001100ff0677ac */ /* 0x000ee20008000a00 */
[----:B------:R-:W4:Y:S01]  /*5e20*/  LDC.64 R2, c[0x4][R2] ;  /* 0x0100000002027b82 */ /* 0x000f220000000a00 */
[----:B------:R-:W-:Y:S01]  /*5e30*/  IMAD.MOV.U32 R13, RZ, RZ, RZ ;  /* 0x000000ffff0d7224 */ /* 0x000fe200078e00ff */
[----:B------:R-:W2:Y:S01]  /*5e40*/  LDCU.64 UR4, c[0x4][0x8] ;  /* 0x01000100ff0477ac */ /* 0x000ea20008000a00 */
[----:B-1----:R-:W-:Y:S01]  /*5e50*/  IMAD.U32 R4, RZ, RZ, UR8 ;  /* 0x00000008ff047e24 */ /* 0x002fe2000f8e00ff */
[----:B------:R-:W-:Y:S01]  /*5e60*/  MOV R5, UR9 ;  /* 0x0000000900057c02 */ /* 0x000fe20008000f00 */
[----:B---3--:R-:W-:Y:S01]  /*5e70*/  IMAD.U32 R6, RZ, RZ, UR6 ;  /* 0x00000006ff067e24 */ /* 0x008fe2000f8e00ff */
[----:B------:R-:W-:Y:S01]  /*5e80*/  MOV R7, UR7 ;  /* 0x0000000700077c02 */ /* 0x000fe20008000f00 */
[----:B--2---:R-:W-:Y:S01]  /*5e90*/  IMAD.U32 R10, RZ, RZ, UR4 ;  /* 0x00000004ff0a7e24 */ /* 0x004fe2000f8e00ff */
[----:B------:R-:W-:-:S02]  /*5ea0*/  MOV R11, UR5 ;  /* 0x00000005000b7c02 */ /* 0x000fc40008000f00 */
[----:B------:R-:W-:-:S07]  /*5eb0*/  LEPC R20, `(.L_x_113) ;  /* 0x000000001014794e */ /* 0x000fce0000000000 */
[----:B----45:R-:W-:Y:S05]  /*5ec0*/  CALL.ABS.NOINC R2 ;  /* 0x0000000002007343 */ /* 0x030fea0003c00000 */
.L_x_113:
[----:B------:R-:W-:-:S09]  /*5ed0*/  ULOP3.LUT UP0, URZ, UR43, 0x1b0, URZ, 0xc0, !UPT ;  /* 0x000001b02bff7892 */ /* 0x000fd2000f80c0ff */
        /* <DEDUP_REMOVED lines=17> */
.L_x_114:
[----:B-1----:R-:W1:Y:S02]  /*5ff0*/  LDC.64 R4, c[0x0][0x890] ;  /* 0x00022400ff047b82 */ /* 0x002e640000000a00 */
[----:B-1----:R-:W-:-:S04]  /*6000*/  ISETP.NE.U32.AND P3, PT, R4, RZ, PT ;  /* 0x000000ff0400720c */ /* 0x002fc80003f65070 */
[----:B------:R-:W-:-:S13]  /*6010*/  ISETP.NE.AND.EX P3, PT, R5, RZ, PT, P3 ;  /* 0x000000ff0500720c */ /* 0x000fda0003f65330 */
[----:B------:R-:W-:Y:S05]  /*6020*/  @!P3 BRA `(.L_x_115) ;  /* 0x000000000034b947 */ /* 0x000fea0003800000 */
[----:B------:R-:W1:Y:S02]  /*6030*/  LDCU.64 UR4, c[0x0][0x888] ;  /* 0x00011100ff0477ac */ /* 0x000e640008000a00 */
[----:B-1----:R-:W-:-:S04]  /*6040*/  UISETP.NE.U32.AND UP0, UPT, UR4, URZ, UPT ;  /* 0x000000ff0400728c */ /* 0x002fc8000bf05070 */
[----:B------:R-:W-:-:S09]  /*6050*/  UISETP.NE.AND.EX UP0, UPT, UR5, URZ, UPT, UP0 ;  /* 0x000000ff0500728c */ /* 0x000fd2000bf05300 */
[----:B------:R-:W-:Y:S05]  /*6060*/  BRA.U !UP0, `(.L_x_116) ;  /* 0x0000000108187547 */ /* 0x000fea000b800000 */
[----:B------:R-:W1:Y:S01]  /*6070*/  LDC.64 R6, c[0x0][0x888] ;  /* 0x00022200ff067b82 */ /* 0x000e620000000a00 */
[----:B------:R-:W-:-:S04]  /*6080*/  IMAD R2, R4, UR36, RZ ;  /* 0x0000002404027c24 */ /* 0x000fc8000f8e02ff */
[----:B-1----:R-:W-:-:S05]  /*6090*/  IMAD.WIDE R2, R2, 0x4, R6 ;  /* 0x0000000402027825 */ /* 0x002fca00078e0206 */
[----:B-----5:R1:W5:Y:S01]  /*60a0*/  LDG.E R175, desc[UR38][R2.64] ;  /* 0x0000002602af7981 */ /* 0x020362000c1e1900 */
[----:B------:R-:W-:Y:S01]  /*60b0*/  MOV R251, 0x1 ;  /* 0x0000000100fb7802 */ /* 0x000fe20000000f00 */
[----:B------:R-:W-:Y:S06]  /*60c0*/  BRA `(.L_x_115) ;  /* 0x00000000000c7947 */ /* 0x000fec0003800000 */
.L_x_116:
[----:B------:R-:W1:Y:S01]  /*60d0*/  LDCU UR4, c[0x0][0x880] ;  /* 0x00011000ff0477ac */ /* 0x000e620008000800 */
[----:B------:R-:W-:Y:S01]  /*60e0*/  HFMA2 R251, -RZ, RZ, 0, 5.9604644775390625e-08 ;  /* 0x00000001fffb7431 */ /* 0x000fe200000001ff */
[----:B-1---5:R-:W-:Y:S02]  /*60f0*/  MOV R175, UR4 ;  /* 0x0000000400af7c02 */ /* 0x022fe40008000f00 */
.L_x_115:
        /* <DEDUP_REMOVED lines=9> */
[----:B--2---:R-:W-:-:S04]  /*6190*/  IMAD R0, R2, UR36, RZ ;  /* 0x0000002402007c24 */ /* 0x004fc8000f8e02ff */
[----:B-1----:R-:W-:-:S05]  /*61a0*/  IMAD.WIDE R2, R0, 0x4, R6 ;  /* 0x0000000400027825 */ /* 0x002fca00078e0206 */
[----:B-----5:R1:W5:Y:S01]  /*61b0*/  LDG.E R104, desc[UR38][R2.64] ;  /* 0x0000002602687981 */ /* 0x020362000c1e1900 */
[----:B------:R-:W-:Y:S05]  /*61c0*/  BRA `(.L_x_117) ;  /* 0x0000000000087947 */ /* 0x000fea0003800000 */
.L_x_118:
[----:B------:R-:W1:Y:S02]  /*61d0*/  LDCU UR4, c[0x0][0x8a0] ;  /* 0x00011400ff0477ac */ /* 0x000e640008000800 */
[----:B-1---5:R-:W-:Y:S02]  /*61e0*/  MOV R104, UR4 ;  /* 0x0000000400687c02 */ /* 0x022fe40008000f00 */
.L_x_117:
[----:B------:R-:W-:Y:S01]  /*61f0*/  PLOP3.LUT P0, PT, PT, PT, PT, 0x8, 0x80 ;  /* 0x000000000080781c */ /* 0x000fe20003f0e170 */
[----:B------:R-:W-:Y:S01]  /*6200*/  UISETP.NE.AND UP0, UPT, UR44, URZ, UPT ;  /* 0x000000ff2c00728c */ /* 0x000fe2000bf05270 */
[----:B------:R-:W-:-:S11]  /*6210*/  LOP3.LUT R222, R222, 0xffffffdf, RZ, 0xc0, !PT ;  /* 0xffffffdfdede7812 */ /* 0x000fd600078ec0ff */
[----:B------:R-:W-:Y:S01]  /*6220*/  @P0 LOP3.LUT R222, R222, 0x20, RZ, 0xfc, !PT ;  /* 0x00000020dede0812 */ /* 0x000fe200078efcff */
[----:B------:R-:W-:Y:S06]  /*6230*/  BRA.U !UP0, `(.L_x_119) ;  /* 0x0000000108447547 */ /* 0x000fec000b800000 */
[----:B------:R-:W-:Y:S02]  /*6240*/  ISETP.NE.U32.AND P0, PT, R4, RZ, PT ;  /* 0x000000ff0400720c */ /* 0x000fe40003f05070 */
[----:B------:R-:W-:Y:S02]  /*6250*/  LOP3.LUT R222, R222, 0xffffffdf, RZ, 0xc0, !PT ;  /* 0xffffffdfdede7812 */ /* 0x000fe400078ec0ff */
[----:B------:R-:W-:-:S13]  /*6260*/  ISETP.NE.AND.EX P0, PT, R5, RZ, PT, P0 ;  /* 0x000000ff0500720c */ /* 0x000fda0003f05300 */
[----:B-----5:R-:W-:-:S13]  /*6270*/  @!P0 FSETP.EQ.AND P1, PT, R175, RZ, PT ;  /* 0x000000ffaf00820b */ /* 0x020fda0003f22000 */
[----:B------:R-:W-:Y:S01]  /*6280*/  @P1 LOP3.LUT R222, R222, 0x20, RZ, 0xfc, !PT ;  /* 0x00000020dede1812 */ /* 0x000fe200078efcff */
[----:B------:R-:W-:Y:S06]  /*6290*/  @!P0 BRA `(.L_x_119) ;  /* 0x00000000002c8947 */ /* 0x000fec0003800000 */
[----:B------:R-:W3:Y:S01]  /*62a0*/  LDCU.64 UR4, c[0x0][0x888] ;  /* 0x00011100ff0477ac */ /* 0x000ee20008000a00 */
[----:B------:R-:W-:Y:S02]  /*62b0*/  LOP3.LUT P1, RZ, R251, 0xff, RZ, 0xc0, !PT ;  /* 0x000000fffbff7812 */ /* 0x000fe4000782c0ff */
[----:B------:R-:W-:Y:S02]  /*62c0*/  FSETP.NEU.AND P0, PT, R175, RZ, PT ;  /* 0x000000ffaf00720b */ /* 0x000fe40003f0d000 */
[----:B------:R-:W-:Y:S02]  /*62d0*/  LOP3.LUT R222, R222, 0xffffffdf, RZ, 0xc0, !PT ;  /* 0xffffffdfdede7812 */ /* 0x000fe400078ec0ff */
[----:B--2---:R-:W-:Y:S02]  /*62e0*/  SEL R0, RZ, 0xffffffff, P0 ;  /* 0xffffffffff007807 */ /* 0x004fe40000000000 */
[----:B---3--:R-:W-:-:S04]  /*62f0*/  ISETP.NE.U32.AND P2, PT, RZ, UR4, PT ;  /* 0x00000004ff007c0c */ /* 0x008fc8000bf45070 */
[----:B------:R-:W-:-:S04]  /*6300*/  ISETP.NE.AND.EX P2, PT, RZ, UR5, PT, P2 ;  /* 0x00000005ff007c0c */ /* 0x000fc8000bf45320 */
[----:B------:R-:W-:-:S04]  /*6310*/  @!P1 SEL R0, RZ, 0xffffffff, P2 ;  /* 0xffffffffff009807 */ /* 0x000fc80001000000 */
[----:B------:R-:W-:-:S04]  /*6320*/  LOP3.LUT R0, R0, 0x1, RZ, 0xc0, !PT ;  /* 0x0000000100007812 */ /* 0x000fc800078ec0ff */
[----:B------:R-:W-:-:S13]  /*6330*/  ISETP.EQ.U32.AND P0, PT, R0, 0x1, PT ;  /* 0x000000010000780c */ /* 0x000fda0003f02070 */
[----:B------:R-:W-:-:S07]  /*6340*/  @P0 LOP3.LUT R222, R222, 0x20, RZ, 0xfc, !PT ;  /* 0x00000020dede0812 */ /* 0x000fce00078efcff */
.L_x_119:
[C---:B------:R-:W-:Y:S01]  /*6350*/  LOP3.LUT P4, RZ, R222.reuse, 0x20, RZ, 0xc0, !PT ;  /* 0x00000020deff7812 */ /* 0x040fe2000788c0ff */
[----:B------:R-:W3:Y:S01]  /*6360*/  LDCU.64 UR4, c[0x0][0x888] ;  /* 0x00011100ff0477ac */ /* 0x000ee20008000a00 */
[----:B------:R-:W-:Y:S01]  /*6370*/  LOP3.LUT R222, R222, 0xffffffef, RZ, 0xc0, !PT ;  /* 0xffffffefdede7812 */ /* 0x000fe200078ec0ff */
[----:B------:R-:W-:Y:S01]  /*6380*/  IMAD.MOV.U32 R241, RZ, RZ, 0x1 ;  /* 0x00000001fff17424 */ /* 0x000fe200078e00ff */
[----:B------:R-:W-:Y:S01]  /*6390*/  CS2R R238, SRZ ;  /* 0x0000000000ee7805 */ /* 0x000fe2000001ff00 */
[----:B------:R-:W-:Y:S01]  /*63a0*/  IMAD.SHL.U32 R248, R24, 0x80, RZ ;  /* 0x0000008018f87824 */ /* 0x000fe200078e00ff */
[----:B------:R-:W-:Y:S01]  /*63b0*/  CS2R R236, SRZ ;  /* 0x0000000000ec7805 */ /* 0x000fe2000001ff00 */
[----:B------:R-:W-:Y:S01]  /*63c0*/  IMAD.SHL.U32 R247, R19, 0x80, RZ ;  /* 0x0000008013f77824 */ /* 0x000fe200078e00ff */
[----:B------:R-:W-:Y:S01]  /*63d0*/  CS2R R234, SRZ ;  /* 0x0000000000ea7805 */ /* 0x000fe2000001ff00 */
[----:B------:R-:W-:Y:S01]  /*63e0*/  IMAD R170, R168, 0x80, R171 ;  /* 0x00000080a8aa7824 */ /* 0x000fe200078e02ab */
[----:B------:R-:W-:Y:S01]  /*63f0*/  CS2R R232, SRZ ;  /* 0x0000000000e87805 */ /* 0x000fe2000001ff00 */
[----:B------:R-:W-:Y:S01]  /*6400*/  IMAD.MOV.U32 R169, RZ, RZ, RZ ;  /* 0x000000ffffa97224 */ /* 0x000fe200078e00ff */
[----:B------:R-:W-:-:S02]  /*6410*/  CS2R R230, SRZ ;  /* 0x0000000000e67805 */ /* 0x000fc4000001ff00 */
[----:B-1----:R-:W-:Y:S01]  /*6420*/  @!P4 LEA R2, R240, UR41, 0x3 ;  /* 0x00000029f002cc11 */ /* 0x002fe2000f8e18ff */
[----:B------:R-:W-:Y:S01]  /*6430*/  IMAD.MOV.U32 R246, RZ, RZ, R242 ;  /* 0x000000fffff67224 */ /* 0x000fe200078e00f2 */
[----:B--2---:R-:W-:Y:S01]  /*6440*/  @!P4 SHF.L.U32 R0, R242, 0x1f, RZ ;  /* 0x0000001ff200c819 */ /* 0x004fe200000006ff */
[----:B------:R-:W-:Y:S01]  /*6450*/  IMAD.MOV.U32 R243, RZ, RZ, R240 ;  /* 0x000000fffff37224 */ /* 0x000fe200078e00f0 */
[----:B------:R-:W-:Y:S02]  /*6460*/  CS2R R228, SRZ ;  /* 0x0000000000e47805 */ /* 0x000fe4000001ff00 */
[----:B------:R-:W-:Y:S01]  /*6470*/  CS2R R226, SRZ ;  /* 0x0000000000e27805 */ /* 0x000fe2000001ff00 */
[----:B------:R1:W2:Y:S01]  /*6480*/  @!P4 SYNCS.PHASECHK.TRANS64.TRYWAIT P1, [R2+URZ+0x100], R0 ;  /* 0x000100000200c5a7 */ /* 0x0002a200080211ff */
[----:B---3--:R-:W-:Y:S02]  /*6490*/  ISETP.NE.U32.AND P0, PT, RZ, UR4, PT ;  /* 0x00000004ff007c0c */ /* 0x008fe4000bf05070 */
[----:B------:R-:W-:-:S02]  /*64a0*/  CS2R R224, SRZ ;  /* 0x0000000000e07805 */ /* 0x000fc4000001ff00 */
[----:B------:R-:W-:Y:S02]  /*64b0*/  ISETP.NE.AND.EX P0, PT, RZ, UR5, PT, P0 ;  /* 0x00000005ff007c0c */ /* 0x000fe4000bf05300 */
[----:B-1----:R-:W-:Y:S02]  /*64c0*/  LEA R2, R168, UR41, 0x3 ;  /* 0x00000029a8027c11 */ /* 0x002fe4000f8e18ff */
[----:B------:R-:W-:-:S04]  /*64d0*/  SHF.L.U32 R0, R245, 0x1f, RZ ;  /* 0x0000001ff5007819 */ /* 0x000fc800000006ff */
[----:B------:R1:W3:Y:S02]  /*64e0*/  SYNCS.PHASECHK.TRANS64.TRYWAIT P2, [R2+URZ+0x150], R0 ;  /* 0x00015000020075a7 */ /* 0x0002e400080411ff */
[----:B-1----:R-:W-:Y:S02]  /*64f0*/  SEL R2, RZ, 0xffffffff, P0 ;  /* 0xffffffffff027807 */ /* 0x002fe40000000000 */
[----:B------:R-:W-:Y:S02]  /*6500*/  LOP3.LUT P0, RZ, R251, 0xff, RZ, 0xc0, !PT ;  /* 0x000000fffbff7812 */ /* 0x000fe4000780c0ff */
[----:B--2---:R-:W-:Y:S02]  /*6510*/  @!P4 SEL R241, RZ, 0x1, !P1 ;  /* 0x00000001fff1c807 */ /* 0x004fe40004800000 */
[----:B---3--:R-:W-:Y:S02]  /*6520*/  @P2 LOP3.LUT R222, R222, 0x10, RZ, 0xfc, !PT ;  /* 0x00000010dede2812 */ /* 0x008fe400078efcff */
[----:B-----5:R-:W-:-:S02]  /*6530*/  FSETP.NEU.AND P2, PT, R175, RZ, PT ;  /* 0x000000ffaf00720b */ /* 0x020fc40003f4d000 */
[----:B------:R-:W-:Y:S02]  /*6540*/  LOP3.LUT R222, R222, 0xfffffffe, RZ, 0xc0, !PT ;  /* 0xfffffffedede7812 */ /* 0x000fe400078ec0ff */
[----:B------:R-:W-:-:S04]  /*6550*/  SEL R0, RZ, 0xffffffff, P2 ;  /* 0xffffffffff007807 */ /* 0x000fc80001000000 */
[----:B------:R-:W-:Y:S02]  /*6560*/  @P3 SEL R0, R2, R0, !P0 ;  /* 0x0000000002003207 */ /* 0x000fe40004000000 */
[----:B------:R-:W-:Y:S02]  /*6570*/  PLOP3.LUT P0, PT, PT, PT, PT, 0x80, 0x8 ;  /* 0x000000000008781c */ /* 0x000fe40003f0f070 */
[----:B------:R-:W-:-:S04]  /*6580*/  LOP3.LUT R0, R0, 0x1, RZ, 0xc0, !PT ;  /* 0x0000000100007812 */ /* 0x000fc800078ec0ff */
[----:B------:R-:W-:-:S13]  /*6590*/  ISETP.NE.U32.AND P2, PT, R0, 0x1, PT ;  /* 0x000000010000780c */ /* 0x000fda0003f45070 */
[----:B------:R-:W-:Y:S02]  /*65a0*/  @P2 LOP3.LUT R222, R222, 0x1, RZ, 0xfc, !PT ;  /* 0x00000001dede2812 */ /* 0x000fe400078efcff */
[----:B------:R-:W-:Y:S02]  /*65b0*/  PLOP3.LUT P2, PT, PT, PT, PT, 0x8, 0x80 ;  /* 0x000000000080781c */ /* 0x000fe40003f4e170 */
[----:B------:R-:W-:-:S11]  /*65c0*/  LOP3.LUT R222, R222, 0xfffffff7, RZ, 0xc0, !PT ;  /* 0xfffffff7dede7812 */ /* 0x000fd600078ec0ff */
[----:B------:R-:W-:-:S07]  /*65d0*/  @P2 LOP3.LUT R222, R222, 0x8, RZ, 0xfc, !PT ;  /* 0x00000008dede2812 */ /* 0x000fce00078efcff */
.L_x_326:
[C---:B------:R-:W-:Y:S01]  /*65e0*/  LOP3.LUT P1, RZ, R222.reuse, 0x20, RZ, 0xc0, !PT ;  /* 0x00000020deff7812 */ /* 0x040fe2000782c0ff */
[----:B------:R-:W-:Y:S05]  /*65f0*/  YIELD ;  /* 0x0000000000007946 */ /* 0x000fea0003800000 */
[----:B------:R-:W-:Y:S01]  /*6600*/  LOP3.LUT R222, R222, 0xfffffffb, RZ, 0xc0, !PT ;  /* 0xfffffffbdede7812 */ /* 0x000fe200078ec0ff */
[----:B------:R-:W-:Y:S03]  /*6610*/  BSSY B1, `(.L_x_120) ;  /* 0x0000030000017945 */ /* 0x000fe60003800000 */
[----:B------:R-:W-:Y:S03]  /*6620*/  @P0 LOP3.LUT R222, R222, 0x4, RZ, 0xfc, !PT ;  /* 0x00000004dede0812 */ /* 0x000fe600078efcff */
[----:B------:R-:W-:Y:S05]  /*6630*/  @P1 BRA `(.L_x_121) ;  /* 0x0000000000b41947 */ /* 0x000fea0003800000 */
[----:B------:R-:W-:Y:S01]  /*6640*/  LOP3.LUT P1, RZ, R222, 0x1, RZ, 0xc0, !PT ;  /* 0x00000001deff7812 */ /* 0x000fe2000782c0ff */
[----:B------:R-:W1:Y:S01]  /*6650*/  S2R R4, SR_TID.X ;  /* 0x0000000000047919 */ /* 0x000e620000002100 */
[----:B------:R-:W-:Y:S01]  /*6660*/  ISETP.NE.AND P0, PT, R241, RZ, PT ;  /* 0x000000fff100720c */ /* 0x000fe20003f05270 */
[----:B------:R-:W-:Y:S01]  /*6670*/  BSSY B0, `(.L_x_122) ;  /* 0x000000e000007945 */ /* 0x000fe20003800000 */
[----:B------:R-:W2:Y:S09]  /*6680*/  S2R R2, SR_TID.X ;  /* 0x0000000000027919 */ /* 0x000eb20000002100 */
[----:B------:R-:W-:Y:S01]  /*6690*/  @P1 IMAD R0, R240, 0x2000, R244 ;  /* 0x00002000f0001824 */ /* 0x000fe200078e02f4 */
[----:B-1----:R-:W-:Y:S02]  /*66a0*/  LOP3.LUT R4, R4, 0x4, RZ, 0xc0, !PT ;  /* 0x0000000404047812 */ /* 0x002fe400078ec0ff */
[----:B--2---:R-:W-:Y:S03]  /*66b0*/  LOP3.LUT R2, R2, 0x2, RZ, 0xc0, !PT ;  /* 0x0000000202027812 */ /* 0x004fe600078ec0ff */
[C-C-:B------:R-:W-:Y:S01]  /*66c0*/  @P1 IMAD R6, R4.reuse, -0x10, R0.reuse ;  /* 0xfffffff004061824 */ /* 0x140fe200078e0200 */
[----:B------:R-:W-:Y:S01]  /*66d0*/  IADD3 R3, PT, PT, -R4, 0x2, RZ ;  /* 0x0000000204037810 */ /* 0x000fe20007ffe1ff */
[----:B------:R-:W-:Y:S04]  /*66e0*/  @P1 IMAD R2, R2, -0x10, R0 ;  /* 0xfffffff002021824 */ /* 0x000fe800078e0200 */
[----:B------:R-:W-:Y:S01]  /*66f0*/  @P1 IMAD R5, R3, 0x10, R2 ;  /* 0x0000001003051824 */ /* 0x000fe200078e0202 */
[----:B------:R-:W-:Y:S06]  /*6700*/  @P0 BRA `(.L_x_123) ;  /* 0x0000000000100947 */ /* 0x000fec0003800000 */
[----:B------:R-:W-:Y:S02]  /*6710*/  LEA R4, R240, UR41, 0x3 ;  /* 0x00000029f0047c11 */ /* 0x000fe4000f8e18ff */
[----:B------:R-:W-:Y:S04]  /*6720*/  SHF.L.U32 R3, R242, 0x1f, RZ ;  /* 0x0000001ff2037819 */ /* 0x000fe800000006ff */
[----:B------:R-:W1:Y:S02]  /*6730*/  SYNCS.PHASECHK.TRANS64.TRYWAIT P0, [R4+URZ+0x100], R3 ;  /* 0x00010003040075a7 */ /* 0x000e6400080011ff */
[----:B-1----:R-:W-:Y:S05]  /*6740*/  @!P0 BRA `(.L_x_124) ;  /* 0x0000008c00288947 */ /* 0x002fea0003800000 */
.L_x_123:
[----:B------:R-:W-:Y:S05]  /*6750*/  BSYNC B0 ;  /* 0x0000000000007941 */ /* 0x000fea0003800000 */
.L_x_122:
[----:B------:R-:W-:Y:S11]  /*6760*/  LOP3.LUT P0, RZ, R222, 0x1, RZ, 0xc0, !PT ;  /* 0x00000001deff7812 */ /* 0x000ff6000780c0ff */
[----:B------:R-:W-:Y:S02]  /*6770*/  @!UPT UIADD3 URZ, UPT, UPT, URZ, URZ, URZ ;  /* 0x000000fffffff290 */ /* 0x000fe4000fffe0ff */
[----:B------:R2:W3:Y:S04]  /*6780*/  @P0 LDS.128 R224, [R0] ;  /* 0x0000000000e00984 */ /* 0x0004e80000000c00 */
[----:B------:R4:W1:Y:S04]  /*6790*/  @P0 LDS.128 R228, [R2+0x10] ;  /* 0x0000100002e40984 */ /* 0x0008680000000c00 */
[----:B------:R1:W3:Y:S04]  /*67a0*/  @P0 LDS.128 R232, [R6+0x20] ;  /* 0x0000200006e80984 */ /* 0x0002e80000000c00 */
[----:B------:R1:W3:Y:S01]  /*67b0*/  @P0 LDS.128 R236, [R5+0x10] ;  /* 0x0000100005ec0984 */ /* 0x0002e20000000c00 */
[----:B------:R-:W-:Y:S01]  /*67c0*/  @!PT LDS RZ, [RZ] ;  /* 0x00000000fffff984 */ /* 0x000fe20000000800 */
[----:B------:R-:W-:Y:S01]  /*67d0*/  @!PT LDS RZ, [RZ] ;  /* 0x00000000fffff984 */ /* 0x000fe20000000800 */
[----:B------:R-:W-:Y:S01]  /*67e0*/  @!PT LDS RZ, [RZ] ;  /* 0x00000000fffff984 */ /* 0x000fe20000000800 */
[----:B------:R-:W-:Y:S01]  /*67f0*/  @!PT LDS RZ, [RZ] ;  /* 0x00000000fffff984 */ /* 0x000fe20000000800 */
[----:B------:R5:W-:Y:S06]  /*6800*/  MEMBAR.ALL.CTA ;  /* 0x0000000000007992 */ /* 0x000bec0000008000 */
[----:B-----5:R-:W5:Y:S01]  /*6810*/  FENCE.VIEW.ASYNC.S ;  /* 0x00000000000073c6 */ /* 0x020f620000000000 */
[C---:B--2---:R-:W-:Y:S01]  /*6820*/  LEA R0, R243.reuse, UR41, 0x3 ;  /* 0x00000029f3007c11 */ /* 0x044fe2000f8e18ff */
[----:B----4-:R-:W-:Y:S04]  /*6830*/  IMAD.U32 R2, RZ, RZ, UR37 ;  /* 0x00000025ff027e24 */ /* 0x010fe8000f8e00ff */
[----:B------:R-:W-:Y:S05]  /*6840*/  VIADD R0, R0, 0x110 ;  /* 0x0000011000007836 */ /* 0x000fea0000000000 */
[----:B------:R-:W-:Y:S01]  /*6850*/  PRMT R0, R2, 0x654, R0 ;  /* 0x0000065402007816 */ /* 0x000fe20000000000 */
[----:B------:R-:W-:Y:S05]  /*6860*/  VIADD R2, R243, 0x1 ;  /* 0x00000001f3027836 */ /* 0x000fea0000000000 */
[C---:B------:R-:W-:Y:S01]  /*6870*/  ISETP.NE.AND P0, PT, R2.reuse, 0x2, PT ;  /* 0x000000020200780c */ /* 0x040fe20003f05270 */
[----:B-----5:R2:W-:Y:S03]  /*6880*/  SYNCS.ARRIVE.TRANS64.RED.A1T0 RZ, [R0+URZ], RZ ;  /* 0x000000ff00ff79a7 */ /* 0x0205e600081004ff */
[----:B------:R-:W-:Y:S02]  /*6890*/  SEL R243, R2, RZ, P0 ;  /* 0x000000ff02f37207 */ /* 0x000fe40000000000 */
[----:B-1----:R-:W-:Y:S04]  /*68a0*/  SEL R3, RZ, 0x1, P0 ;  /* 0x00000001ff037807 */ /* 0x002fe80000000000 */
[----:B------:R-:W-:Y:S01]  /*68b0*/  LOP3.LUT R246, R246, R3, RZ, 0x3c, !PT ;  /* 0x00000003f6f67212 */ /* 0x000fe200078e3cff */
[----:B--2---:R-:W-:Y:S05]  /*68c0*/  VIADD R0, R240, 0x1 ;  /* 0x00000001f0007836 */ /* 0x004fea0000000000 */
[C---:B------:R-:W-:Y:S04]  /*68d0*/  ISETP.NE.AND P0, PT, R0.reuse, 0x2, PT ;  /* 0x000000020000780c */ /* 0x040fe80003f05270 */
[----:B------:R-:W-:Y:S02]  /*68e0*/  SEL R2, RZ, 0x1, P0 ;  /* 0x00000001ff027807 */ /* 0x000fe40000000000 */
[----:B------:R-:W-:Y:S02]  /*68f0*/  SEL R240, R0, RZ, P0 ;  /* 0x000000ff00f07207 */ /* 0x000fe40000000000 */
[----:B---3--:R-:W-:Y:S02]  /*6900*/  LOP3.LUT R242, R242, R2, RZ, 0x3c, !PT ;  /* 0x00000002f2f27212 */ /* 0x008fe400078e3cff */
.L_x_121:
[----:B------:R-:W-:Y:S05]  /*6910*/  BSYNC B1 ;  /* 0x0000000000017941 */ /* 0x000fea0003800000 */
.L_x_120:
[----:B------:R-:W-:Y:S01]  /*6920*/  LOP3.LUT P1, RZ, R222, 0x10, RZ, 0xc0, !PT ;  /* 0x00000010deff7812 */ /* 0x000fe2000782c0ff */
[----:B------:R-:W-:Y:S01]  /*6930*/  IMAD.IADD R2, R170, 0x1, R169 ;  /* 0x00000001aa027824 */ /* 0x000fe200078e02a9 */
[----:B------:R-:W-:Y:S01]  /*6940*/  LOP3.LUT P0, RZ, R222, 0x8, RZ, 0xc0, !PT ;  /* 0x00000008deff7812 */ /* 0x000fe2000780c0ff */
[----:B------:R-:W-:Y:S01]  /*6950*/  BSSY B0, `(.L_x_125) ;  /* 0x0000008000007945 */ /* 0x000fe20003800000 */
[----:B------:R-:W-:Y:S02]  /*6960*/  LEA R223, R168, UR41, 0x3 ;  /* 0x00000029a8df7c11 */ /* 0x000fe4000f8e18ff */
[----:B------:R-:W-:Y:S02]  /*6970*/  PLOP3.LUT P0, PT, P0, P1, PT, 0xf8, 0x8f ;  /* 0x00000000008f781c */ /* 0x000fe40000703f70 */
[----:B------:R-:W-:Y:S11]  /*6980*/  SHF.R.U32.HI R3, RZ, 0x15, R2 ;  /* 0x00000015ff037819 */ /* 0x000ff60000011602 */
[----:B------:R-:W-:Y:S05]  /*6990*/  @P0 BRA `(.L_x_126) ;  /* 0x00000000000c0947 */ /* 0x000fea0003800000 */
[----:B------:R-:W-:Y:S04]  /*69a0*/  SHF.L.U32 R0, R245, 0x1f, RZ ;  /* 0x0000001ff5007819 */ /* 0x000fe800000006ff */
[----:B------:R-:W1:Y:S02]  /*69b0*/  SYNCS.PHASECHK.TRANS64.TRYWAIT P0, [R223+URZ+0x150], R0 ;  /* 0x00015000df0075a7 */ /* 0x000e6400080011ff */
[----:B-1----:R-:W-:Y:S05]  /*69c0*/  @!P0 BRA `(.L_x_127) ;  /* 0x00000088009c8947 */ /* 0x002fea0003800000 */
.L_x_126:
[----:B------:R-:W-:Y:S05]  /*69d0*/  BSYNC B0 ;  /* 0x0000000000007941 */ /* 0x000fea0003800000 */
.L_x_125:
[----:B------:R-:W2:Y:S02]  /*69e0*/  S2R R4, SR_TID.X ;  /* 0x0000000000047919 */ /* 0x000ea40000002100 */
[----:B--2---:R-:W-:Y:S04]  /*69f0*/  SHF.R.U32.HI R4, RZ, 0x5, R4 ;  /* 0x00000005ff047819 */ /* 0x004fe80000011604 */
[----:B------:R-:W-:Y:S11]  /*6a00*/  LOP3.LUT P0, RZ, R3, 0x3, R4, 0x48, !PT ;  /* 0x0000000303ff7812 */ /* 0x000ff60007804804 */
[----:B------:R-:W-:Y:S02]  /*6a10*/  @!UPT UIADD3 URZ, UPT, UPT, URZ, URZ, URZ ;  /* 0x000000fffffff290 */ /* 0x000fe4000fffe0ff */
[----:B------:R-:W-:Y:S05]  /*6a20*/  @!P0 BRA `(.L_x_128) ;  /* 0x0000000000408947 */ /* 0x000fea0003800000 */
[----:B------:R-:W2:Y:S01]  /*6a30*/  LDCU.64 UR8, c[0x4][0x70] ;  /* 0x01000e00ff0877ac */ /* 0x000ea20008000a00 */
[----:B------:R-:W-:Y:S01]  /*6a40*/  MOV R15, 0x0 ;  /* 0x00000000000f7802 */ /* 0x000fe20000000f00 */
[----:B------:R-:W-:Y:S02]  /*6a50*/  HFMA2 R12, -RZ, RZ, 0, 5.9604644775390625e-08 ;  /* 0x00000001ff0c7431 */ /* 0x000fe400000001ff */
[----:B------:R-:W-:Y:S02]  /*6a60*/  IMAD.MOV.U32 R8, RZ, RZ, 0x192 ;  /* 0x00000192ff087424 */ /* 0x000fe400078e00ff */
[----:B------:R-:W-:Y:S01]  /*6a70*/  IMAD.MOV.U32 R13, RZ, RZ, RZ ;  /* 0x000000ffff0d7224 */ /* 0x000fe200078e00ff */
[----:B------:R-:W3:Y:S01]  /*6a80*/  LDCU.64 UR6, c[0x4][0x78] ;  /* 0x01000f00ff0677ac */ /* 0x000ee20008000a00 */
[----:B------:R-:W4:Y:S01]  /*6a90*/  LDC.64 R14, c[0x4][R15] ;  /* 0x010000000f0e7b82 */ /* 0x000f220000000a00 */
[----:B------:R-:W5:Y:S01]  /*6aa0*/  LDCU.64 UR4, c[0x4][0x10] ;  /* 0x01000200ff0477ac */ /* 0x000f620008000a00 */
[----:B--2---:R-:W-:Y:S01]  /*6ab0*/  MOV R5, UR9 ;  /* 0x0000000900057c02 */ /* 0x004fe20008000f00 */
[----:B------:R-:W-:Y:S01]  /*6ac0*/  IMAD.U32 R4, RZ, RZ, UR8 ;  /* 0x00000008ff047e24 */ /* 0x000fe2000f8e00ff */
[----:B---3--:R-:W-:Y:S01]  /*6ad0*/  MOV R7, UR7 ;  /* 0x0000000700077c02 */ /* 0x008fe20008000f00 */
[----:B------:R-:W-:Y:S01]  /*6ae0*/  IMAD.U32 R6, RZ, RZ, UR6 ;  /* 0x00000006ff067e24 */ /* 0x000fe2000f8e00ff */
[----:B-----5:R-:W-:Y:S01]  /*6af0*/  MOV R11, UR5 ;  /* 0x00000005000b7c02 */ /* 0x020fe20008000f00 */
[----:B------:R-:W-:Y:S02]  /*6b00*/  IMAD.U32 R10, RZ, RZ, UR4 ;  /* 0x00000004ff0a7e24 */ /* 0x000fe4000f8e00ff */
[----:B------:R-:W-:Y:S07]  /*6b10*/  LEPC R20, `(.L_x_128) ;  /* 0x000000001014794e */ /* 0x000fee0000000000 */
[----:B-1--4-:R-:W-:Y:S05]  /*6b20*/  CALL.ABS.NOINC R14 ;  /* 0x000000000e007343 */ /* 0x012fea0003c00000 */
.L_x_128:
[----:B-1----:R-:W-:Y:S01]  /*6b30*/  F2FP.F16.E4M3.UNPACK_B R0, R224 ;  /* 0x000000e0ff00723e */ /* 0x002fe200020006ff */
[----:B------:R-:W-:Y:S05]  /*6b40*/  WARPSYNC.ALL ;  /* 0x0000000000007948 */ /* 0x000fea0003800000 */
[-C--:B------:R-:W-:Y:S01]  /*6b50*/  F2FP.F16.E4M3.UNPACK_B R4, R225.reuse.H1 ;  /* 0x000000e1ff04723e */ /* 0x080fe200030006ff */
[--C-:B------:R-:W-:Y:S01]  /*6b60*/  HADD2.F32 R68, -RZ, R0.reuse.H0_H0 ;  /* 0x20000000ff447230 */ /* 0x100fe20000004100 */
[----:B------:R-:W-:Y:S01]  /*6b70*/  R2UR UR4, R2 ;  /* 0x00000000020472ca */ /* 0x000fe200000e0000 */
[----:B------:R-:W-:Y:S01]  /*6b80*/  HADD2.F32 R69, -RZ, R0.H1_H1 ;  /* 0x30000000ff457230 */ /* 0x000fe20000004100 */
[----:B------:R-:W-:Y:S01]  /*6b90*/  F2FP.F16.E4M3.UNPACK_B R0, R226 ;  /* 0x000000e2ff00723e */ /* 0x000fe200020006ff */
[--C-:B------:R-:W-:Y:S01]  /*6ba0*/  HADD2.F32 R74, -RZ, R4.reuse.H0_H0 ;  /* 0x20000004ff4a7230 */ /* 0x100fe20000004100 */
[----:B------:R-:W-:Y:S01]  /*6bb0*/  F2FP.F16.E4M3.UNPACK_B R2, R225 ;  /* 0x000000e1ff02723e */ /* 0x000fe200020006ff */
[----:B------:R-:W-:Y:S01]  /*6bc0*/  HADD2.F32 R75, -RZ, R4.H1_H1 ;  /* 0x30000004ff4b7230 */ /* 0x000fe20000004100 */
[----:B------:R-:W-:Y:S01]  /*6bd0*/  F2FP.F16.E4M3.UNPACK_B R4, R227.H1 ;  /* 0x000000e3ff04723e */ /* 0x000fe200030006ff */
[--C-:B------:R-:W-:Y:S01]  /*6be0*/  HADD2.F32 R76, -RZ, R0.reuse.H0_H0 ;  /* 0x20000000ff4c7230 */ /* 0x100fe20000004100 */
[----:B------:R-:W-:Y:S01]  /*6bf0*/  F2FP.F16.E4M3.UNPACK_B R3, R224.H1 ;  /* 0x000000e0ff03723e */ /* 0x000fe200030006ff */
[----:B------:R-:W-:Y:S01]  /*6c00*/  HADD2.F32 R77, -RZ, R0.H1_H1 ;  /* 0x30000000ff4d7230 */ /* 0x000fe20000004100 */
[----:B------:R-:W-:Y:S01]  /*6c10*/  F2FP.F16.E4M3.UNPACK_B R0, R228 ;  /* 0x000000e4ff00723e */ /* 0x000fe200020006ff */
[--C-:B------:R-:W-:Y:S02]  /*6c20*/  HADD2.F32 R72, -RZ, R2.reuse.H0_H0 ;  /* 0x20000002ff487230 */ /* 0x100fe40000004100 */
[----:B------:R-:W-:Y:S02]  /*6c30*/  HFMA2 R167, -RZ, RZ, 3.7421875, 0 ;  /* 0x437c0000ffa77431 */ /* 0x000fe400000001ff */
[----:B------:R-:W-:Y:S01]  /*6c40*/  HADD2.F32 R73, -RZ, R2.H1_H1 ;  /* 0x30000002ff497230 */ /* 0x000fe20000004100 */
[----:B------:R-:W-:Y:S01]  /*6c50*/  F2FP.F16.E4M3.UNPACK_B R2, R226.H1 ;  /* 0x000000e2ff02723e */ /* 0x000fe200030006ff */
[--C-:B------:R-:W-:Y:S01]  /*6c60*/  HADD2.F32 R82, -RZ, R4.reuse.H0_H0 ;  /* 0x20000004ff527230 */ /* 0x100fe20000004100 */
[----:B------:R-:W-:Y:S01]  /*6c70*/  MOV R176, 0x3bbb989d ;  /* 0x3bbb989d00b07802 */ /* 0x000fe20000000f00 */
[----:B------:R-:W-:Y:S01]  /*6c80*/  HADD2.F32 R83, -RZ, R4.H1_H1 ;  /* 0x30000004ff537230 */ /* 0x000fe20000004100 */
[----:B------:R-:W-:Y:S01]  /*6c90*/  F2FP.F16.E4M3.UNPACK_B R4, R229.H1 ;  /* 0x000000e5ff04723e */ /* 0x000fe200030006ff */
[--C-:B------:R-:W-:Y:S01]  /*6ca0*/  HADD2.F32 R84, -RZ, R0.reuse.H0_H0 ;  /* 0x20000000ff547230 */ /* 0x100fe20000004100 */
[----:B------:R-:W-:Y:S01]  /*6cb0*/  LOP3.LUT P6, RZ, R222, 0x8, RZ, 0xc0, !PT ;  /* 0x00000008deff7812 */ /* 0x000fe200078cc0ff */
[----:B------:R-:W-:Y:S01]  /*6cc0*/  HADD2.F32 R85, -RZ, R0.H1_H1 ;  /* 0x30000000ff557230 */ /* 0x000fe20000004100 */
[----:B------:R-:W-:Y:S01]  /*6cd0*/  F2FP.F16.E4M3.UNPACK_B R0, R230 ;  /* 0x000000e6ff00723e */ /* 0x000fe200020006ff */
[--C-:B------:R-:W-:Y:S01]  /*6ce0*/  HADD2.F32 R78, -RZ, R2.reuse.H0_H0 ;  /* 0x20000002ff4e7230 */ /* 0x100fe20000004100 */
[----:B------:R-:W-:Y:S01]  /*6cf0*/  BSSY.RECONVERGENT B1, `(.L_x_129) ;  /* 0x00002e0000017945 */ /* 0x000fe20003800200 */
[----:B------:R-:W-:Y:S01]  /*6d00*/  HADD2.F32 R79, -RZ, R2.H1_H1 ;  /* 0x30000002ff4f7230 */ /* 0x000fe20000004100 */
[----:B------:R-:W-:Y:S01]  /*6d10*/  F2FP.F16.E4M3.UNPACK_B R2, R228.H1 ;  /* 0x000000e4ff02723e */ /* 0x000fe200030006ff */
[--C-:B------:R-:W-:Y:S02]  /*6d20*/  HADD2.F32 R70, -RZ, R3.reuse.H0_H0 ;  /* 0x20000003ff467230 */ /* 0x100fe40000004100 */
[----:B------:R-:W-:Y:S01]  /*6d30*/  HADD2.F32 R71, -RZ, R3.H1_H1 ;  /* 0x30000003ff477230 */ /* 0x000fe20000004100 */
[----:B------:R-:W-:Y:S01]  /*6d40*/  F2FP.F16.E4M3.UNPACK_B R3, R227 ;  /* 0x000000e3ff03723e */ /* 0x000fe200020006ff */
[--C-:B------:R-:W-:Y:S02]  /*6d50*/  HADD2.F32 R90, -RZ, R4.reuse.H0_H0 ;  /* 0x20000004ff5a7230 */ /* 0x100fe40000004100 */
        /* <DEDUP_REMOVED lines=24> */
[----:B------:R-:W-:Y:S02]  /*6ee0*/  HADD2.F32 R108, -RZ, R4.H1_H1 ;  /* 0x30000004ff6c7230 */ /* 0x000fe40000004100 */
[--C-:B------:R-:W-:Y:S01]  /*6ef0*/  HADD2.F32 R109, -RZ, R0.reuse.H0_H0 ;  /* 0x20000000ff6d7230 */ /* 0x100fe20000004100 */
[----:B------:R-:W1:Y:S01]  /*6f00*/  LDTM.x64 R4, tmem[UR4] ;  /* 0x00000004000479ee */ /* 0x000e620008340000 */
[----:B------:R-:W-:Y:S01]  /*6f10*/  HADD2.F32 R110, -RZ, R0.H1_H1 ;  /* 0x30000000ff6e7230 */ /* 0x000fe20000004100 */
[----:B------:R-:W-:Y:S01]  /*6f20*/  F2FP.F16.E4M3.UNPACK_B R0, R235.H1 ;  /* 0x000000ebff00723e */ /* 0x000fe200030006ff */
[--C-:B------:R-:W-:Y:S01]  /*6f30*/  HADD2.F32 R102, -RZ, R2.reuse.H0_H0 ;  /* 0x20000002ff667230 */ /* 0x100fe20000004100 */
[----:B------:R-:W-:Y:S01]  /*6f40*/  @P6 NOP ;  /* 0x0000000000006918 */ /* 0x000fe20000000000 */
[----:B------:R-:W-:Y:S01]  /*6f50*/  HADD2.F32 R103, -RZ, R2.H1_H1 ;  /* 0x30000002ff677230 */ /* 0x000fe20000004100 */
[----:B------:R-:W-:Y:S01]  /*6f60*/  F2FP.F16.E4M3.UNPACK_B R2, R234.H1 ;  /* 0x000000eaff02723e */ /* 0x000fe200030006ff */
[--C-:B------:R-:W-:Y:S02]  /*6f70*/  HADD2.F32 R96, -RZ, R3.reuse.H0_H0 ;  /* 0x20000003ff607230 */ /* 0x100fe40000004100 */
[----:B------:R-:W-:Y:S01]  /*6f80*/  HADD2.F32 R97, -RZ, R3.H1_H1 ;  /* 0x30000003ff617230 */ /* 0x000fe20000004100 */
[----:B------:R-:W-:Y:S01]  /*6f90*/  F2FP.F16.E4M3.UNPACK_B R3, R233 ;  /* 0x000000e9ff03723e */ /* 0x000fe200020006ff */
[--C-:B------:R-:W-:Y:S02]  /*6fa0*/  HADD2.F32 R115, -RZ, R0.reuse.H0_H0 ;  /* 0x20000000ff737230 */ /* 0x100fe40000004100 */
[----:B------:R-:W-:Y:S01]  /*6fb0*/  HADD2.F32 R116, -RZ, R0.H1_H1 ;  /* 0x30000000ff747230 */ /* 0x000fe20000004100 */
[-C--:B------:R-:W-:Y:S01]  /*6fc0*/  F2FP.F16.E4M3.UNPACK_B R0, R236.reuse.H1 ;  /* 0x000000ecff00723e */ /* 0x080fe200030006ff */
[--C-:B------:R-:W-:Y:S02]  /*6fd0*/  HADD2.F32 R112, -RZ, R2.reuse.H1_H1 ;  /* 0x30000002ff707230 */ /* 0x100fe40000004100 */
[----:B------:R-:W-:Y:S01]  /*6fe0*/  HADD2.F32 R111, -RZ, R2.H0_H0 ;  /* 0x20000002ff6f7230 */ /* 0x000fe20000004100 */
[----:B------:R-:W-:Y:S01]  /*6ff0*/  F2FP.F16.E4M3.UNPACK_B R2, R236 ;  /* 0x000000ecff02723e */ /* 0x000fe200020006ff */
[--C-:B------:R-:W-:Y:S02]  /*7000*/  HADD2.F32 R105, -RZ, R3.reuse.H0_H0 ;  /* 0x20000003ff697230 */ /* 0x100fe40000004100 */
[----:B------:R-:W-:Y:S01]  /*7010*/  HADD2.F32 R106, -RZ, R3.H1_H1 ;  /* 0x30000003ff6a7230 */ /* 0x000fe20000004100 */
[----:B------:R-:W-:Y:S01]  /*7020*/  F2FP.F16.E4M3.UNPACK_B R3, R235 ;  /* 0x000000ebff03723e */ /* 0x000fe200020006ff */
[--C-:B------:R-:W-:Y:S02]  /*7030*/  HADD2.F32 R119, -RZ, R0.reuse.H0_H0 ;  /* 0x20000000ff777230 */ /* 0x100fe40000004100 */
[C---:B-1----:R-:W-:Y:S01]  /*7040*/  FMUL R7, R104.reuse, R7 ;  /* 0x0000000768077220 */ /* 0x042fe20000400000 */
[----:B------:R-:W-:Y:S01]  /*7050*/  HADD2.F32 R120, -RZ, R0.H1_H1 ;  /* 0x30000000ff787230 */ /* 0x000fe20000004100 */
[-C--:B------:R-:W-:Y:S01]  /*7060*/  F2FP.F16.E4M3.UNPACK_B R0, R238.reuse ;  /* 0x000000eeff00723e */ /* 0x080fe200020006ff */
[--C-:B------:R-:W-:Y:S02]  /*7070*/  HADD2.F32 R117, -RZ, R2.reuse.H0_H0 ;  /* 0x20000002ff757230 */ /* 0x100fe40000004100 */
[C---:B------:R-:W-:Y:S01]  /*7080*/  FMUL R11, R104.reuse, R11 ;  /* 0x0000000b680b7220 */ /* 0x040fe20000400000 */
[----:B------:R-:W-:Y:S01]  /*7090*/  HADD2.F32 R118, -RZ, R2.H1_H1 ;  /* 0x30000002ff767230 */ /* 0x000fe20000004100 */
[----:B------:R-:W-:Y:S01]  /*70a0*/  F2FP.F16.E4M3.UNPACK_B R2, R237.H1 ;  /* 0x000000edff02723e */ /* 0x000fe200030006ff */
[--C-:B------:R-:W-:Y:S02]  /*70b0*/  HADD2.F32 R114, -RZ, R3.reuse.H1_H1 ;  /* 0x30000003ff727230 */ /* 0x100fe40000004100 */
[C---:B------:R-:W-:Y:S01]  /*70c0*/  FMUL R15, R104.reuse, R15 ;  /* 0x0000000f680f7220 */ /* 0x040fe20000400000 */
[----:B------:R-:W-:Y:S01]  /*70d0*/  HADD2.F32 R113, -RZ, R3.H0_H0 ;  /* 0x20000003ff717230 */ /* 0x000fe20000004100 */
[----:B------:R-:W-:Y:S01]  /*70e0*/  F2FP.F16.E4M3.UNPACK_B R3, R237 ;  /* 0x000000edff03723e */ /* 0x000fe200020006ff */
[--C-:B------:R-:W-:Y:S02]  /*70f0*/  HADD2.F32 R125, -RZ, R0.reuse.H0_H0 ;  /* 0x20000000ff7d7230 */ /* 0x100fe40000004100 */
[C---:B------:R-:W-:Y:S01]  /*7100*/  FMUL R19, R104.reuse, R19 ;  /* 0x0000001368137220 */ /* 0x040fe20000400000 */
[----:B------:R-:W-:Y:S01]  /*7110*/  HADD2.F32 R126, -RZ, R0.H1_H1 ;  /* 0x30000000ff7e7230 */ /* 0x000fe20000004100 */
[----:B------:R-:W-:Y:S01]  /*7120*/  F2FP.F16.E4M3.UNPACK_B R0, R239.H1 ;  /* 0x000000efff00723e */ /* 0x000fe200030006ff */
[--C-:B------:R-:W-:Y:S02]  /*7130*/  HADD2.F32 R123, -RZ, R2.reuse.H0_H0 ;  /* 0x20000002ff7b7230 */ /* 0x100fe40000004100 */
[C---:B------:R-:W-:Y:S01]  /*7140*/  FMUL R23, R104.reuse, R23 ;  /* 0x0000001768177220 */ /* 0x040fe20000400000 */
[----:B------:R-:W-:Y:S01]  /*7150*/  HADD2.F32 R124, -RZ, R2.H1_H1 ;  /* 0x30000002ff7c7230 */ /* 0x000fe20000004100 */
[----:B------:R-:W-:Y:S01]  /*7160*/  F2FP.F16.E4M3.UNPACK_B R2, R238.H1 ;  /* 0x000000eeff02723e */ /* 0x000fe200030006ff */
[--C-:B------:R-:W-:Y:S02]  /*7170*/  HADD2.F32 R121, -RZ, R3.reuse.H0_H0 ;  /* 0x20000003ff797230 */ /* 0x100fe40000004100 */
[C---:B------:R-:W-:Y:S01]  /*7180*/  FMUL R27, R104.reuse, R27 ;  /* 0x0000001b681b7220 */ /* 0x040fe20000400000 */
[----:B------:R-:W-:Y:S01]  /*7190*/  HADD2.F32 R122, -RZ, R3.H1_H1 ;  /* 0x30000003ff7a7230 */ /* 0x000fe20000004100 */
[----:B------:R-:W-:Y:S01]  /*71a0*/  F2FP.F16.E4M3.UNPACK_B R3, R239 ;  /* 0x000000efff03723e */ /* 0x000fe200020006ff */
[--C-:B------:R-:W-:Y:S02]  /*71b0*/  HADD2.F32 R131, -RZ, R0.reuse.H0_H0 ;  /* 0x20000000ff837230 */ /* 0x100fe40000004100 */
[C---:B------:R-:W-:Y:S01]  /*71c0*/  FMUL R31, R104.reuse, R31 ;  /* 0x0000001f681f7220 */ /* 0x040fe20000400000 */
[----:B------:R-:W-:Y:S02]  /*71d0*/  HADD2.F32 R132, -RZ, R0.H1_H1 ;  /* 0x30000000ff847230 */ /* 0x000fe40000004100 */
[C---:B------:R-:W-:Y:S01]  /*71e0*/  FMUL R0, R104.reuse, R4 ;  /* 0x0000000468007220 */ /* 0x040fe20000400000 */
[--C-:B------:R-:W-:Y:S02]  /*71f0*/  HADD2.F32 R127, -RZ, R2.reuse.H0_H0 ;  /* 0x20000002ff7f7230 */ /* 0x100fe40000004100 */
[C---:B------:R-:W-:Y:S01]  /*7200*/  FMUL R4, R104.reuse, R8 ;  /* 0x0000000868047220 */ /* 0x040fe20000400000 */
[----:B------:R-:W-:Y:S02]  /*7210*/  HADD2.F32 R128, -RZ, R2.H1_H1 ;  /* 0x30000002ff807230 */ /* 0x000fe40000004100 */
[C---:B------:R-:W-:Y:S01]  /*7220*/  FMUL R2, R104.reuse, R5 ;  /* 0x0000000568027220 */ /* 0x040fe20000400000 */
[--C-:B------:R-:W-:Y:S02]  /*7230*/  HADD2.F32 R130, -RZ, R3.reuse.H1_H1 ;  /* 0x30000003ff827230 */ /* 0x100fe40000004100 */
[C---:B------:R-:W-:Y:S01]  /*7240*/  FFMA R0, R175.reuse, R68, R0 ;  /* 0x00000044af007223 */ /* 0x040fe20000000000 */
[----:B------:R-:W-:Y:S02]  /*7250*/  HADD2.F32 R129, -RZ, R3.H0_H0 ;  /* 0x20000003ff817230 */ /* 0x000fe40000004100 */
[C---:B------:R-:W-:Y:S01]  /*7260*/  FMUL R3, R104.reuse, R6 ;  /* 0x0000000668037220 */ /* 0x040fe20000400000 */
[C---:B------:R-:W-:Y:S01]  /*7270*/  FFMA R173, R175.reuse, R69, R2 ;  /* 0x00000045afad7223 */ /* 0x040fe20000000002 */
[C---:B------:R-:W-:Y:S01]  /*7280*/  FMUL R5, R104.reuse, R9 ;  /* 0x0000000968057220 */ /* 0x040fe20000400000 */
[C---:B------:R-:W-:Y:S01]  /*7290*/  FMUL R6, R104.reuse, R10 ;  /* 0x0000000a68067220 */ /* 0x040fe20000400000 */
[C---:B------:R-:W-:Y:S01]  /*72a0*/  FFMA R174, R175.reuse, R70, R3 ;  /* 0x00000046afae7223 */ /* 0x040fe20000000003 */
[C---:B------:R-:W-:Y:S01]  /*72b0*/  FFMA R7, R175.reuse, R71, R7 ;  /* 0x00000047af077223 */ /* 0x040fe20000000007 */
[C---:B------:R-:W-:Y:S01]  /*72c0*/  FFMA R4, R175.reuse, R72, R4 ;  /* 0x00000048af047223 */ /* 0x040fe20000000004 */
[C---:B------:R-:W-:Y:S01]  /*72d0*/  FMUL R8, R104.reuse, R12 ;  /* 0x0000000c68087220 */ /* 0x040fe20000400000 */
[C---:B------:R-:W-:Y:S01]  /*72e0*/  FFMA R5, R175.reuse, R73, R5 ;  /* 0x00000049af057223 */ /* 0x040fe20000000005 */
[C---:B------:R-:W-:Y:S01]  /*72f0*/  FMUL R9, R104.reuse, R13 ;  /* 0x0000000d68097220 */ /* 0x040fe20000400000 */
[C---:B------:R-:W-:Y:S01]  /*7300*/  FFMA R6, R175.reuse, R74, R6 ;  /* 0x0000004aaf067223 */ /* 0x040fe20000000006 */
[C---:B------:R-:W-:Y:S01]  /*7310*/  FMUL R10, R104.reuse, R14 ;  /* 0x0000000e680a7220 */ /* 0x040fe20000400000 */
        /* <DEDUP_REMOVED lines=59> */
[C---:B------:R-:W-:Y:S01]  /*76d0*/  FMUL R47, R104.reuse, R47 ;  /* 0x0000002f682f7220 */ /* 0x040fe20000400000 */
[C---:B------:R-:W-:Y:S01]  /*76e0*/  FFMA R43, R175.reuse, R108, R43 ;  /* 0x0000006caf2b7223 */ /* 0x040fe2000000002b */
[C---:B------:R-:W-:Y:S01]  /*76f0*/  FFMA R40, R175.reuse, R109, R40 ;  /* 0x0000006daf287223 */ /* 0x040fe20000000028 */
[C---:B------:R-:W-:Y:S01]  /*7700*/  FMUL R44, R104.reuse, R48 ;  /* 0x00000030682c7220 */ /* 0x040fe20000400000 */
        /* <DEDUP_REMOVED lines=32> */
[C---:B------:R-:W-:Y:S01]  /*7910*/  FMUL R61, R104.reuse, R65 ;  /* 0x00000041683d7220 */ /* 0x040fe20000400000 */
[C---:B------:R-:W-:Y:S01]  /*7920*/  FFMA R57, R175.reuse, R126, R57 ;  /* 0x0000007eaf397223 */ /* 0x040fe20000000039 */
[C---:B------:R-:W-:Y:S01]  /*7930*/  FMUL R62, R104.reuse, R66 ;  /* 0x00000042683e7220 */ /* 0x040fe20000400000 */
[C---:B------:R-:W-:Y:S01]  /*7940*/  FFMA R58, R175.reuse, R127, R58 ;  /* 0x0000007faf3a7223 */ /* 0x040fe2000000003a */
[C---:B------:R-:W-:Y:S01]  /*7950*/  FFMA R63, R175.reuse, R128, R63 ;  /* 0x00000080af3f7223 */ /* 0x040fe2000000003f */
[----:B------:R-:W-:Y:S01]  /*7960*/  FMUL R67, R104, R67 ;  /* 0x0000004368437220 */ /* 0x000fe20000400000 */
[C---:B------:R-:W-:Y:S01]  /*7970*/  FFMA R60, R175.reuse, R129, R60 ;  /* 0x00000081af3c7223 */ /* 0x040fe2000000003c */
[C---:B------:R-:W-:Y:S01]  /*7980*/  FFMA R61, R175.reuse, R130, R61 ;  /* 0x00000082af3d7223 */ /* 0x040fe2000000003d */
[C---:B------:R-:W-:Y:S01]  /*7990*/  FFMA R62, R175.reuse, R131, R62 ;  /* 0x00000083af3e7223 */ /* 0x040fe2000000003e */
[----:B------:R-:W-:Y:S01]  /*79a0*/  FFMA R67, R175, R132, R67 ;  /* 0x00000084af437223 */ /* 0x000fe20000000043 */
[-C--:B------:R-:W-:Y:S04]  /*79b0*/  FFMA.SAT R2, R0, -R176.reuse, 0.5 ;  /* 0x3f00000000027423 */ /* 0x080fe800000028b0 */
[-C--:B------:R-:W-:Y:S04]  /*79c0*/  FFMA.RM R166, R2, R167.reuse, 12582913 ;  /* 0x4b40000102a67423 */ /* 0x080fe800000040a7 */
[----:B------:R-:W-:Y:S04]  /*79d0*/  FADD R2, R166, -12583039 ;  /* 0xcb40007fa6027421 */ /* 0x000fe80000000000 */
[C---:B------:R-:W-:Y:S04]  /*79e0*/  FFMA R2, R0.reuse, -1.4426950216293334961, -R2 ;  /* 0xbfb8aa3b00027823 */ /* 0x040fe80000000802 */
[----:B------:R-:W-:Y:S01]  /*79f0*/  FFMA R2, R0, -1.925963033500011079e-08, R2 ;  /* 0xb2a5706000027823 */ /* 0x000fe20000000002 */
[-C--:B------:R-:W-:Y:S03]  /*7a00*/  FFMA.SAT R3, R173, -R176.reuse, 0.5 ;  /* 0x3f000000ad037423 */ /* 0x080fe600000028b0 */
[----:B------:R-:W1:Y:S01]  /*7a10*/  MUFU.EX2 R177, R2 ;  /* 0x0000000200b17308 */ /* 0x000e620000000800 */
[-C--:B------:R-:W-:Y:S04]  /*7a20*/  FFMA.RM R165, R3, R167.reuse, 12582913 ;  /* 0x4b40000103a57423 */ /* 0x080fe800000040a7 */
[----:B------:R-:W-:Y:S04]  /*7a30*/  FADD R3, R165, -12583039 ;  /* 0xcb40007fa5037421 */ /* 0x000fe80000000000 */
[C---:B------:R-:W-:Y:S04]  /*7a40*/  FFMA R3, R173.reuse, -1.4426950216293334961, -R3 ;  /* 0xbfb8aa3bad037823 */ /* 0x040fe80000000803 */
[----:B------:R-:W-:Y:S01]  /*7a50*/  FFMA R3, R173, -1.925963033500011079e-08, R3 ;  /* 0xb2a57060ad037823 */ /* 0x000fe20000000003 */
[-C--:B------:R-:W-:Y:S03]  /*7a60*/  FFMA.SAT R64, R174, -R176.reuse, 0.5 ;  /* 0x3f000000ae407423 */ /* 0x080fe600000028b0 */
[----:B------:R-:W2:Y:S01]  /*7a70*/  MUFU.EX2 R178, R3 ;  /* 0x0000000300b27308 */ /* 0x000ea20000000800 */
[-C--:B------:R-:W-:Y:S04]  /*7a80*/  FFMA.RM R164, R64, R167.reuse, 12582913 ;  /* 0x4b40000140a47423 */ /* 0x080fe800000040a7 */
[----:B------:R-:W-:Y:S04]  /*7a90*/  FADD R64, R164, -12583039 ;  /* 0xcb40007fa4407421 */ /* 0x000fe80000000000 */
[C---:B------:R-:W-:Y:S04]  /*7aa0*/  FFMA R64, R174.reuse, -1.4426950216293334961, -R64 ;  /* 0xbfb8aa3bae407823 */ /* 0x040fe80000000840 */
[----:B------:R-:W-:Y:S01]  /*7ab0*/  FFMA R64, R174, -1.925963033500011079e-08, R64 ;  /* 0xb2a57060ae407823 */ /* 0x000fe20000000040 */
[-C--:B------:R-:W-:Y:S03]  /*7ac0*/  FFMA.SAT R65, R7, -R176.reuse, 0.5 ;  /* 0x3f00000007417423 */ /* 0x080fe600000028b0 */
[----:B------:R-:W3:Y:S01]  /*7ad0*/  MUFU.EX2 R179, R64 ;  /* 0x0000004000b37308 */ /* 0x000ee20000000800 */
[-C--:B------:R-:W-:Y:S04]  /*7ae0*/  FFMA.RM R163, R65, R167.reuse, 12582913 ;  /* 0x4b40000141a37423 */ /* 0x080fe800000040a7 */
[----:B------:R-:W-:Y:S04]  /*7af0*/  FADD R65, R163, -12583039 ;  /* 0xcb40007fa3417421 */ /* 0x000fe80000000000 */
[C---:B------:R-:W-:Y:S04]  /*7b00*/  FFMA R65, R7.reuse, -1.4426950216293334961, -R65 ;  /* 0xbfb8aa3b07417823 */ /* 0x040fe80000000841 */
[----:B------:R-:W-:Y:S01]  /*7b10*/  FFMA R65, R7, -1.925963033500011079e-08, R65 ;  /* 0xb2a5706007417823 */ /* 0x000fe20000000041 */
[-C--:B------:R-:W-:Y:S03]  /*7b20*/  FFMA.SAT R66, R4, -R176.reuse, 0.5 ;  /* 0x3f00000004427423 */ /* 0x080fe600000028b0 */
[----:B------:R-:W4:Y:S01]  /*7b30*/  MUFU.EX2 R180, R65 ;  /* 0x0000004100b47308 */ /* 0x000f220000000800 */
[-C--:B------:R-:W-:Y:S04]  /*7b40*/  FFMA.RM R162, R66, R167.reuse, 12582913 ;  /* 0x4b40000142a27423 */ /* 0x080fe800000040a7 */
[----:B------:R-:W-:Y:S04]  /*7b50*/  FADD R66, R162, -12583039 ;  /* 0xcb40007fa2427421 */ /* 0x000fe80000000000 */
[C---:B------:R-:W-:Y:S04]  /*7b60*/  FFMA R66, R4.reuse, -1.4426950216293334961, -R66 ;  /* 0xbfb8aa3b04427823 */ /* 0x040fe80000000842 */
[----:B------:R-:W-:Y:S01]  /*7b70*/  FFMA R66, R4, -1.925963033500011079e-08, R66 ;  /* 0xb2a5706004427823 */ /* 0x000fe20000000042 */
[-C--:B------:R-:W-:Y:S03]  /*7b80*/  FFMA.SAT R68, R5, -R176.reuse, 0.5 ;  /* 0x3f00000005447423 */ /* 0x080fe600000028b0 */
[----:B------:R-:W5:Y:S01]  /*7b90*/  MUFU.EX2 R181, R66 ;  /* 0x0000004200b57308 */ /* 0x000f620000000800 */
        /* <DEDUP_REMOVED lines=10> */
[CC--:B------:R-:W-:Y:S03]  /*7c40*/  FFMA.SAT R70, R11.reuse, -R176.reuse, 0.5 ;  /* 0x3f0000000b467423 */ /* 0x0c0fe600000028b0 */
        /* <DEDUP_REMOVED lines=90> */
[----:B------:R1:W5:Y:S01]  /*81f0*/  MUFU.EX2 R198, R84 ;  /* 0x0000005400c67308 */ /* 0x0003620000000800 */
[-C--:B------:R-:W-:Y:S04]  /*8200*/  FFMA.RM R145, R85, R167.reuse, 12582913 ;  /* 0x4b40000155917423 */ /* 0x080fe800000040a7 */
[----:B------:R-:W-:Y:S04]  /*8210*/  FADD R85, R145, -12583039 ;  /* 0xcb40007f91557421 */ /* 0x000fe80000000000 */
[C---:B------:R-:W-:Y:S04]  /*8220*/  FFMA R85, R22.reuse, -1.4426950216293334961, -R85 ;  /* 0xbfb8aa3b16557823 */ /* 0x040fe80000000855 */
[----:B------:R-:W-:Y:S01]  /*8230*/  FFMA R85, R22, -1.925963033500011079e-08, R85 ;  /* 0xb2a5706016557823 */ /* 0x000fe20000000055 */
[-C--:B------:R-:W-:Y:S03]  /*8240*/  FFMA.SAT R86, R27, -R176.reuse, 0.5 ;  /* 0x3f0000001b567423 */ /* 0x080fe600000028b0 */
[----:B------:R2:W5:Y:S01]  /*8250*/  MUFU.EX2 R199, R85 ;  /* 0x0000005500c77308 */ /* 0x0005620000000800 */
[-C--:B------:R-:W-:Y:S01]  /*8260*/  FFMA.RM R143, R86, R167.reuse, 12582913 ;  /* 0x4b400001568f7423 */ /* 0x080fe200000040a7 */
[----:B-1----:R-:W-:Y:S03]  /*8270*/  SHF.L.U32 R84, R160, 0x17, RZ ;  /* 0x00000017a0547819 */ /* 0x002fe600000006ff */
[----:B------:R-:W-:Y:S04]  /*8280*/  FADD R86, R143, -12583039 ;  /* 0xcb40007f8f567421 */ /* 0x000fe80000000000 */
[C---:B------:R-:W-:Y:S04]  /*8290*/  FFMA R86, R27.reuse, -1.4426950216293334961, -R86 ;  /* 0xbfb8aa3b1b567823 */ /* 0x040fe80000000856 */
[----:B------:R-:W-:Y:S01]  /*82a0*/  FFMA R86, R27, -1.925963033500011079e-08, R86 ;  /* 0xb2a570601b567823 */ /* 0x000fe20000000056 */
[-C--:B------:R-:W-:Y:S03]  /*82b0*/  FFMA.SAT R87, R24, -R176.reuse, 0.5 ;  /* 0x3f00000018577423 */ /* 0x080fe600000028b0 */
[----:B------:R1:W5:Y:S01]  /*82c0*/  MUFU.EX2 R200, R86 ;  /* 0x0000005600c87308 */ /* 0x0003620000000800 */
[-C--:B------:R-:W-:Y:S01]  /*82d0*/  FFMA.RM R142, R87, R167.reuse, 12582913 ;  /* 0x4b400001578e7423 */ /* 0x080fe200000040a7 */
[----:B--2---:R-:W-:Y:S03]  /*82e0*/  SHF.L.U32 R85, R158, 0x17, RZ ;  /* 0x000000179e557819 */ /* 0x004fe600000006ff */
        /* <DEDUP_REMOVED lines=49> */
[C---:B------:R-:W-:Y:S01]  /*8600*/  FADD R94, R135.reuse, -12583039 ;  /* 0xcb40007f875e7421 */ /* 0x040fe20000000000 */
[----:B------:R-:W-:Y:S03]  /*8610*/  SHF.L.U32 R135, R135, 0x17, RZ ;  /* 0x0000001787877819 */ /* 0x000fe600000006ff */
        /* <DEDUP_REMOVED lines=21> */
[C---:B------:R-:W-:Y:S01]  /*8770*/  FADD R97, R106.reuse, -12583039 ;  /* 0xcb40007f6a617421 */ /* 0x040fe20000000000 */
[----:B------:R-:W-:Y:S03]  /*8780*/  SHF.L.U32 R106, R106, 0x17, RZ ;  /* 0x000000176a6a7819 */ /* 0x000fe600000006ff */
[C---:B------:R-:W-:Y:S04]  /*8790*/  FFMA R97, R34.reuse, -1.4426950216293334961, -R97 ;  /* 0xbfb8aa3b22617823 */ /* 0x040fe80000000861 */
[----:B------:R-:W-:Y:S01]  /*87a0*/  FFMA R97, R34, -1.925963033500011079e-08, R97 ;  /* 0xb2a5706022617823 */ /* 0x000fe20000000061 */
[-C--:B------:R-:W-:Y:S03]  /*87b0*/  FFMA.SAT R98, R39, -R176.reuse, 0.5 ;  /* 0x3f00000027627423 */ /* 0x080fe600000028b0 */
[----:B------:R-:W2:Y:S01]  /*87c0*/  MUFU.EX2 R211, R97 ;  /* 0x0000006100d37308 */ /* 0x000ea20000000800 */
[-C--:B------:R-:W-:Y:S01]  /*87d0*/  FFMA.RM R105, R98, R167.reuse, 12582913 ;  /* 0x4b40000162697423 */ /* 0x080fe200000040a7 */
[----:B-1----:R-:W-:Y:S03]  /*87e0*/  SHF.L.U32 R96, R143, 0x17, RZ ;  /* 0x000000178f607819 */ /* 0x002fe600000006ff */
[----:B------:R-:W-:Y:S04]  /*87f0*/  FADD R98, R105, -12583039 ;  /* 0xcb40007f69627421 */ /* 0x000fe80000000000 */
[C---:B------:R-:W-:Y:S04]  /*8800*/  FFMA R98, R39.reuse, -1.4426950216293334961, -R98 ;  /* 0xbfb8aa3b27627823 */ /* 0x040fe80000000862 */
[----:B------:R-:W-:Y:S01]  /*8810*/  FFMA R98, R39, -1.925963033500011079e-08, R98 ;  /* 0xb2a5706027627823 */ /* 0x000fe20000000062 */
[-C--:B------:R-:W-:Y:S03]  /*8820*/  FFMA.SAT R99, R36, -R176.reuse, 0.5 ;  /* 0x3f00000024637423 */ /* 0x080fe600000028b0 */
[----:B------:R1:W2:Y:S01]  /*8830*/  MUFU.EX2 R212, R98 ;  /* 0x0000006200d47308 */ /* 0x0002a20000000800 */
[-C--:B------:R-:W-:Y:S04]  /*8840*/  FFMA.RM R132, R99, R167.reuse, 12582913 ;  /* 0x4b40000163847423 */ /* 0x080fe800000040a7 */
[C---:B------:R-:W-:Y:S01]  /*8850*/  FADD R99, R132.reuse, -12583039 ;  /* 0xcb40007f84637421 */ /* 0x040fe20000000000 */
[----:B------:R-:W-:Y:S03]  /*8860*/  SHF.L.U32 R132, R132, 0x17, RZ ;  /* 0x0000001784847819 */ /* 0x000fe600000006ff */
[C---:B------:R-:W-:Y:S04]  /*8870*/  FFMA R99, R36.reuse, -1.4426950216293334961, -R99 ;  /* 0xbfb8aa3b24637823 */ /* 0x040fe80000000863 */
[----:B------:R-:W-:Y:S01]  /*8880*/  FFMA R99, R36, -1.925963033500011079e-08, R99 ;  /* 0xb2a5706024637823 */ /* 0x000fe20000000063 */
[-C--:B------:R-:W-:Y:S03]  /*8890*/  FFMA.SAT R100, R37, -R176.reuse, 0.5 ;  /* 0x3f00000025647423 */ /* 0x080fe600000028b0 */
[----:B------:R3:W2:Y:S01]  /*88a0*/  MUFU.EX2 R213, R99 ;  /* 0x0000006300d57308 */ /* 0x0006a20000000800 */
[-C--:B------:R-:W-:Y:S01]  /*88b0*/  FFMA.RM R131, R100, R167.reuse, 12582913 ;  /* 0x4b40000164837423 */ /* 0x080fe200000040a7 */
[----:B-1----:R-:W-:Y:S03]  /*88c0*/  SHF.L.U32 R98, R142, 0x17, RZ ;  /* 0x000000178e627819 */ /* 0x002fe600000006ff */
[C---:B------:R-:W-:Y:S01]  /*88d0*/  FADD R100, R131.reuse, -12583039 ;  /* 0xcb40007f83647421 */ /* 0x040fe20000000000 */
[----:B------:R-:W-:Y:S03]  /*88e0*/  SHF.L.U32 R131, R131, 0x17, RZ ;  /* 0x0000001783837819 */ /* 0x000fe600000006ff */
[C---:B------:R-:W-:Y:S04]  /*88f0*/  FFMA R100, R37.reuse, -1.4426950216293334961, -R100 ;  /* 0xbfb8aa3b25647823 */ /* 0x040fe80000000864 */
[----:B------:R-:W-:Y:S01]  /*8900*/  FFMA R100, R37, -1.925963033500011079e-08, R100 ;  /* 0xb2a5706025647823 */ /* 0x000fe20000000064 */
[-C--:B------:R-:W-:Y:S03]  /*8910*/  FFMA.SAT R101, R38, -R176.reuse, 0.5 ;  /* 0x3f00000026657423 */ /* 0x080fe600000028b0 */
[----:B------:R1:W2:Y:S01]  /*8920*/  MUFU.EX2 R214, R100 ;  /* 0x0000006400d67308 */ /* 0x0002a20000000800 */
[-C--:B------:R-:W-:Y:S01]  /*8930*/  FFMA.RM R108, R101, R167.reuse, 12582913 ;  /* 0x4b400001656c7423 */ /* 0x080fe200000040a7 */
[----:B---3--:R-:W-:Y:S03]  /*8940*/  SHF.L.U32 R99, R141, 0x17, RZ ;  /* 0x000000178d637819 */ /* 0x008fe600000006ff */
        /* <DEDUP_REMOVED lines=8> */
[----:B------:R-:W-:Y:S04]  /*89d0*/  FADD R102, R107, -12583039 ;  /* 0xcb40007f6b667421 */ /* 0x000fe80000000000 */
[C---:B------:R-:W-:Y:S04]  /*89e0*/  FFMA R102, R43.reuse, -1.4426950216293334961, -R102 ;  /* 0xbfb8aa3b2b667823 */ /* 0x040fe80000000866 */
[----:B------:R-:W-:Y:S01]  /*89f0*/  FFMA R102, R43, -1.925963033500011079e-08, R102 ;  /* 0xb2a570602b667823 */ /* 0x000fe20000000066 */
[-C--:B------:R-:W-:Y:S03]  /*8a00*/  FFMA.SAT R103, R40, -R176.reuse, 0.5 ;  /* 0x3f00000028677423 */ /* 0x080fe600000028b0 */
[----:B------:R1:W2:Y:S01]  /*8a10*/  MUFU.EX2 R216, R102 ;  /* 0x0000006600d87308 */ /* 0x0002a20000000800 */
[-C--:B------:R-:W-:Y:S01]  /*8a20*/  FFMA.RM R109, R103, R167.reuse, 12582913 ;  /* 0x4b400001676d7423 */ /* 0x080fe200000040a7 */
[----:B---3--:R-:W-:Y:S03]  /*8a30*/  SHF.L.U32 R101, R138, 0x17, RZ ;  /* 0x000000178a657819 */ /* 0x008fe600000006ff */
[----:B------:R-:W-:Y:S04]  /*8a40*/  FADD R103, R109, -12583039 ;  /* 0xcb40007f6d677421 */ /* 0x000fe80000000000 */
        /* <DEDUP_REMOVED lines=11> */
[----:B------:R-:W1:Y:S01]  /*8b00*/  MUFU.EX2 R218, R2 ;  /* 0x0000000200da7308 */ /* 0x000e620000000800 */
[-C--:B------:R-:W-:Y:S01]  /*8b10*/  FFMA.RM R118, R3, R167.reuse, 12582913 ;  /* 0x4b40000103767423 */ /* 0x080fe200000040a7 */
[----:B---3--:R-:W-:Y:S03]  /*8b20*/  SHF.L.U32 R103, R136, 0x17, RZ ;  /* 0x0000001788677819 */ /* 0x008fe600000006ff */
[C---:B------:R-:W-:Y:S01]  /*8b30*/  FADD R3, R118.reuse, -12583039 ;  /* 0xcb40007f76037421 */ /* 0x040fe20000000000 */
[----:B------:R-:W-:Y:S03]  /*8b40*/  SHF.L.U32 R118, R118, 0x17, RZ ;  /* 0x0000001776767819 */ /* 0x000fe600000006ff */
[C---:B------:R-:W-:Y:S04]  /*8b50*/  FFMA R3, R42.reuse, -1.4426950216293334961, -R3 ;  /* 0xbfb8aa3b2a037823 */ /* 0x040fe80000000803 */
[----:B------:R-:W-:Y:S01]  /*8b60*/  FFMA R3, R42, -1.925963033500011079e-08, R3 ;  /* 0xb2a570602a037823 */ /* 0x000fe20000000003 */
[CC--:B------:R-:W-:Y:S03]  /*8b70*/  FFMA.SAT R64, R47.reuse, -R176.reuse, 0.5 ;  /* 0x3f0000002f407423 */ /* 0x0c0fe600000028b0 */
[----:B------:R-:W3:Y:S01]  /*8b80*/  MUFU.EX2 R219, R3 ;  /* 0x0000000300db7308 */ /* 0x000ee20000000800 */
[-C--:B------:R-:W-:Y:S04]  /*8b90*/  FFMA.RM R110, R64, R167.reuse, 12582913 ;  /* 0x4b400001406e7423 */ /* 0x080fe800000040a7 */
[----:B------:R-:W-:Y:S04]  /*8ba0*/  FADD R64, R110, -12583039 ;  /* 0xcb40007f6e407421 */ /* 0x000fe80000000000 */
        /* <DEDUP_REMOVED lines=8> */
[-C--:B------:R-:W-:Y:S03]  /*8c30*/  FFMA.SAT R66, R45, -R176.reuse, 0.5 ;  /* 0x3f0000002d427423 */ /* 0x080fe600000028b0 */
[----:B------:R4:W3:Y:S01]  /*8c40*/  MUFU.EX2 R221, R65 ;  /* 0x0000004100dd7308 */ /* 0x0008e20000000800 */
[-C--:B------:R-:W-:Y:S04]  /*8c50*/  FFMA.RM R113, R66, R167.reuse, 12582913 ;  /* 0x4b40000142717423 */ /* 0x080fe800000040a7 */
[----:B------:R-:W-:Y:S04]  /*8c60*/  FADD R66, R113, -12583039 ;  /* 0xcb40007f71427421 */ /* 0x000fe80000000000 */
[C---:B------:R-:W-:Y:S04]  /*8c70*/  FFMA R66, R45.reuse, -1.4426950216293334961, -R66 ;  /* 0xbfb8aa3b2d427823 */ /* 0x040fe80000000842 */
[----:B------:R-:W-:Y:S01]  /*8c80*/  FFMA R66, R45, -1.925963033500011079e-08, R66 ;  /* 0xb2a570602d427823 */ /* 0x000fe20000000042 */
[-C--:B------:R-:W-:Y:S01]  /*8c90*/  FFMA.SAT R68, R46, -R176.reuse, 0.5 ;  /* 0x3f0000002e447423 */ /* 0x080fe200000028b0 */
[----:B----4-:R-:W-:Y:S03]  /*8ca0*/  @P6 IADD3 R65, PT, PT, R168, 0x1, RZ ;  /* 0x00000001a8416810 */ /* 0x010fe60007ffe0ff */
[-C--:B------:R-:W-:Y:S01]  /*8cb0*/  FFMA.RM R114, R68, R167.reuse, 12582913 ;  /* 0x4b40000144727423 */ /* 0x080fe200000040a7 */
[C---:B------:R-:W-:Y:S03]  /*8cc0*/  @P6 ISETP.NE.AND P0, PT, R65.reuse, 0x4, PT ;  /* 0x000000044100680c */ /* 0x040fe60003f05270 */
[----:B------:R-:W-:Y:S01]  /*8cd0*/  FADD R68, R114, -12583039 ;  /* 0xcb40007f72447421 */ /* 0x000fe20000000000 */
[----:B------:R-:W-:Y:S03]  /*8ce0*/  @P6 SEL R168, R65, RZ, P0 ;  /* 0x000000ff41a86207 */ /* 0x000fe60000000000 */
[----:B------:R-:W-:Y:S01]  /*8cf0*/  FFMA R68, R46, -1.4426950216293334961, -R68 ;  /* 0xbfb8aa3b2e447823 */ /* 0x000fe20000000844 */
[----:B------:R-:W-:Y:S03]  /*8d00*/  SHF.L.U32 R65, R166, 0x17, RZ ;  /* 0x00000017a6417819 */ /* 0x000fe600000006ff */
[----:B------:R-:W-:Y:S01]  /*8d10*/  FFMA R68, R46, -1.925963033500011079e-08, R68 ;  /* 0xb2a570602e447823 */ /* 0x000fe20000000044 */
[-C--:B------:R-:W-:Y:S03]  /*8d20*/  FFMA.SAT R69, R51, -R176.reuse, 0.5 ;  /* 0x3f00000033457423 */ /* 0x080fe600000028b0 */
[----:B------:R4:W-:Y:S01]  /*8d30*/  MUFU.EX2 R166, R68 ;  /* 0x0000004400a67308 */ /* 0x0009e20000000800 */
[-C--:B------:R-:W-:Y:S04]  /*8d40*/  FFMA.RM R117, R69, R167.reuse, 12582913 ;  /* 0x4b40000145757423 */ /* 0x080fe800000040a7 */
[C---:B------:R-:W-:Y:S01]  /*8d50*/  FADD R69, R117.reuse, -12583039 ;  /* 0xcb40007f75457421 */ /* 0x040fe20000000000 */
[----:B------:R-:W-:Y:S03]  /*8d60*/  SHF.L.U32 R117, R117, 0x17, RZ ;  /* 0x0000001775757819 */ /* 0x000fe600000006ff */
[C---:B------:R-:W-:Y:S04]  /*8d70*/  FFMA R69, R51.reuse, -1.4426950216293334961, -R69 ;  /* 0xbfb8aa3b33457823 */ /* 0x040fe80000000845 */
[----:B------:R-:W-:Y:S01]  /*8d80*/  FFMA R69, R51, -1.925963033500011079e-08, R69 ;  /* 0xb2a5706033457823 */ /* 0x000fe20000000045 */
[-C--:B------:R-:W-:Y:S01]  /*8d90*/  FFMA.SAT R70, R48, -R176.reuse, 0.5 ;  /* 0x3f00000030467423 */ /* 0x080fe200000028b0 */
[----:B----4-:R-:W-:Y:S03]  /*8da0*/  SHF.L.U32 R68, R164, 0x17, RZ ;  /* 0x00000017a4447819 */ /* 0x010fe600000006ff */
[-C--:B------:R-:W-:Y:S04]  /*8db0*/  FFMA.RM R116, R70, R167.reuse, 12582913 ;  /* 0x4b40000146747423 */ /* 0x080fe800000040a7 */
[----:B------:R-:W-:Y:S04]  /*8dc0*/  FADD R70, R116, -12583039 ;  /* 0xcb40007f74467421 */ /* 0x000fe80000000000 */
[C---:B------:R-:W-:Y:S04]  /*8dd0*/  FFMA R70, R48.reuse, -1.4426950216293334961, -R70 ;  /* 0xbfb8aa3b30467823 */ /* 0x040fe80000000846 */
[----:B------:R-:W-:Y:S01]  /*8de0*/  FFMA R70, R48, -1.925963033500011079e-08, R70 ;  /* 0xb2a5706030467823 */ /* 0x000fe20000000046 */
[-C--:B------:R-:W-:Y:S04]  /*8df0*/  FFMA.SAT R71, R49, -R176.reuse, 0.5 ;  /* 0x3f00000031477423 */ /* 0x080fe800000028b0 */
[-C--:B------:R-:W-:Y:S04]  /*8e00*/  FFMA.RM R115, R71, R167.reuse, 12582913 ;  /* 0x4b40000147737423 */ /* 0x080fe800000040a7 */
[----:B------:R-:W-:Y:S04]  /*8e10*/  FADD R71, R115, -12583039 ;  /* 0xcb40007f73477421 */ /* 0x000fe80000000000 */
[C---:B------:R-:W-:Y:S04]  /*8e20*/  FFMA R71, R49.reuse, -1.4426950216293334961, -R71 ;  /* 0xbfb8aa3b31477823 */ /* 0x040fe80000000847 */
[----:B------:R-:W-:Y:S01]  /*8e30*/  FFMA R71, R49, -1.925963033500011079e-08, R71 ;  /* 0xb2a5706031477823 */ /* 0x000fe20000000047 */
[-C--:B------:R-:W-:Y:S03]  /*8e40*/  FFMA.SAT R72, R50, -R176.reuse, 0.5 ;  /* 0x3f00000032487423 */ /* 0x080fe600000028b0 */
[----:B------:R-:W-:Y:S01]  /*8e50*/  MUFU.EX2 R158, R71 ;  /* 0x00000047009e7308 */ /* 0x000fe20000000800 */
[-C--:B------:R-:W-:Y:S04]  /*8e60*/  FFMA.RM R122, R72, R167.reuse, 12582913 ;  /* 0x4b400001487a7423 */ /* 0x080fe800000040a7 */
[----:B------:R-:W-:Y:S04]  /*8e70*/  FADD R72, R122, -12583039 ;  /* 0xcb40007f7a487421 */ /* 0x000fe80000000000 */
[C---:B------:R-:W-:Y:S04]  /*8e80*/  FFMA R72, R50.reuse, -1.4426950216293334961, -R72 ;  /* 0xbfb8aa3b32487823 */ /* 0x040fe80000000848 */
[----:B------:R-:W-:Y:S01]  /*8e90*/  FFMA R72, R50, -1.925963033500011079e-08, R72 ;  /* 0xb2a5706032487823 */ /* 0x000fe20000000048 */
[-C--:B------:R-:W-:Y:S03]  /*8ea0*/  FFMA.SAT R73, R55, -R176.reuse, 0.5 ;  /* 0x3f00000037497423 */ /* 0x080fe600000028b0 */
[----:B------:R-:W-:Y:S01]  /*8eb0*/  MUFU.EX2 R155, R72 ;  /* 0x00000048009b7308 */ /* 0x000fe20000000800 */
[-C--:B------:R-:W-:Y:S04]  /*8ec0*/  FFMA.RM R121, R73, R167.reuse, 12582913 ;  /* 0x4b40000149797423 */ /* 0x080fe800000040a7 */
[C---:B------:R-:W-:Y:S01]  /*8ed0*/  FADD R73, R121.reuse, -12583039 ;  /* 0xcb40007f79497421 */ /* 0x040fe20000000000 */
[----:B------:R-:W-:Y:S03]  /*8ee0*/  SHF.L.U32 R121, R121, 0x17, RZ ;  /* 0x0000001779797819 */ /* 0x000fe600000006ff */
        /* <DEDUP_REMOVED lines=55> */
[----:B------:R-:W-:Y:S01]  /*9260*/  FFMA.RM R112, R83, R167, 12582913 ;  /* 0x4b40000153707423 */ /* 0x000fe200000040a7 */
[----:B------:R-:W-:Y:S03]  /*9270*/  @P6 SEL R83, RZ, 0x1, P0 ;  /* 0x00000001ff536807 */ /* 0x000fe60000000000 */
[----:B------:R-:W-:Y:S01]  /*9280*/  FADD R2, R112, -12583039 ;  /* 0xcb40007f70027421 */ /* 0x000fe20000000000 */
[----:B------:R-:W-:Y:S03]  /*9290*/  @P6 LOP3.LUT R245, R245, R83, RZ, 0x3c, !PT ;  /* 0x00000053f5f56212 */ /* 0x000fe600078e3cff */
[C---:B------:R-:W-:Y:S04]  /*92a0*/  FFMA R2, R61.reuse, -1.4426950216293334961, -R2 ;  /* 0xbfb8aa3b3d027823 */ /* 0x040fe80000000802 */
[----:B------:R-:W-:Y:S01]  /*92b0*/  FFMA R2, R61, -1.925963033500011079e-08, R2 ;  /* 0xb2a570603d027823 */ /* 0x000fe20000000002 */
[CC--:B------:R-:W-:Y:S03]  /*92c0*/  FFMA.SAT R3, R62.reuse, -R176.reuse, 0.5 ;  /* 0x3f0000003e037423 */ /* 0x0c0fe600000028b0 */
[----:B------:R4:W-:Y:S01]  /*92d0*/  MUFU.EX2 R137, R2 ;  /* 0x0000000200897308 */ /* 0x0009e20000000800 */
[-C--:B------:R-:W-:Y:S04]  /*92e0*/  FFMA.RM R97, R3, R167.reuse, 12582913 ;  /* 0x4b40000103617423 */ /* 0x080fe800000040a7 */
[----:B------:R-:W-:Y:S04]  /*92f0*/  FADD R3, R97, -12583039 ;  /* 0xcb40007f61037421 */ /* 0x000fe80000000000 */
[C---:B------:R-:W-:Y:S04]  /*9300*/  FFMA R3, R62.reuse, -1.4426950216293334961, -R3 ;  /* 0xbfb8aa3b3e037823 */ /* 0x040fe80000000803 */
[----:B------:R-:W-:Y:S01]  /*9310*/  FFMA R3, R62, -1.925963033500011079e-08, R3 ;  /* 0xb2a570603e037823 */ /* 0x000fe20000000003 */
[----:B------:R-:W-:Y:S02]  /*9320*/  FFMA.SAT R64, R67, -R176, 0.5 ;  /* 0x3f00000043407423 */ /* 0x000fe400000028b0 */
[----:B------:R5:W3:Y:S01]  /*9330*/  MUFU.EX2 R176, R66 ;  /* 0x0000004200b07308 */ /* 0x000ae20000000800 */
[----:B----4-:R-:W-:Y:S01]  /*9340*/  SHF.L.U32 R2, R122, 0x17, RZ ;  /* 0x000000177a027819 */ /* 0x010fe200000006ff */
[----:B------:R-:W-:Y:S01]  /*9350*/  FFMA.RM R167, R64, R167, 12582913 ;  /* 0x4b40000140a77423 */ /* 0x000fe200000040a7 */
[----:B------:R-:W-:Y:S03]  /*9360*/  SHF.L.U32 R122, R120, 0x17, RZ ;  /* 0x00000017787a7819 */ /* 0x000fe600000006ff */
[----:B------:R-:W-:Y:S04]  /*9370*/  FADD R64, R167, -12583039 ;  /* 0xcb40007fa7407421 */ /* 0x000fe80000000000 */
[C---:B------:R-:W-:Y:S04]  /*9380*/  FFMA R64, R67.reuse, -1.4426950216293334961, -R64 ;  /* 0xbfb8aa3b43407823 */ /* 0x040fe80000000840 */
[----:B------:R-:W-:Y:S01]  /*9390*/  FFMA R64, R67, -1.925963033500011079e-08, R64 ;  /* 0xb2a5706043407823 */ /* 0x000fe20000000040 */
[----:B------:R-:W-:Y:S01]  /*93a0*/  FFMA R65, R177, R65, 1 ;  /* 0x3f800000b1417423 */ /* 0x000fe20000000041 */
[----:B-----5:R-:W-:Y:S04]  /*93b0*/  @P6 IADD3 R66, PT, PT, R223, 0x170, RZ ;  /* 0x00000170df426810 */ /* 0x020fe80007ffe0ff */
[----:B------:R-:W-:Y:S02]  /*93c0*/  @P6 LOP3.LUT R83, R66, 0xfefffff8, RZ, 0xc0, !PT ;  /* 0xfefffff842536812 */ /* 0x000fe400078ec0ff */
[----:B------:R-:W-:Y:S02]  /*93d0*/  SHF.L.U32 R66, R165, 0x17, RZ ;  /* 0x00000017a5427819 */ /* 0x000fe400000006ff */
[----:B------:R4:W5:Y:S01]  /*93e0*/  MUFU.EX2 R165, R69 ;  /* 0x0000004500a57308 */ /* 0x0009620000000800 */
[----:B------:R2:W-:Y:S02]  /*93f0*/  @P6 SYNCS.ARRIVE.TRANS64.RED.A1T0 RZ, [R83+URZ], RZ ;  /* 0x000000ff53ff69a7 */ /* 0x0005e400081004ff */
[----:B------:R-:W-:Y:S01]  /*9400*/  FFMA R66, R178, R66, 1 ;  /* 0x3f800000b2427423 */ /* 0x000fe20000000042 */
[----:B------:R-:W-:Y:S01]  /*9410*/  FFMA R68, R179, R68, 1 ;  /* 0x3f800000b3447423 */ /* 0x000fe20000000044 */
[----:B----4-:R-:W-:Y:S04]  /*9420*/  IADD3 R69, PT, PT, R65, 0x1800000, RZ ;  /* 0x0180000041457810 */ /* 0x010fe80007ffe0ff */
[----:B--2---:R-:W-:Y:S02]  /*9430*/  LOP3.LUT R83, R69, 0x7f800000, RZ, 0xc0, !PT ;  /* 0x7f80000045537812 */ /* 0x004fe400078ec0ff */
[----:B------:R-:W-:Y:S02]  /*9440*/  SHF.L.U32 R69, R163, 0x17, RZ ;  /* 0x00000017a3457819 */ /* 0x000fe400000006ff */
[----:B------:R2:W4:Y:S01]  /*9450*/  MUFU.EX2 R163, R70 ;  /* 0x0000004600a37308 */ /* 0x0005220000000800 */
[----:B------:R-:W-:Y:S02]  /*9460*/  ISETP.GT.U32.AND P0, PT, R83, 0x1ffffff, PT ;  /* 0x01ffffff5300780c */ /* 0x000fe40003f04070 */
[----:B------:R-:W-:Y:S01]  /*9470*/  SHF.L.U32 R83, R161, 0x17, RZ ;  /* 0x00000017a1537819 */ /* 0x000fe200000006ff */
[----:B------:R-:W-:Y:S01]  /*9480*/  FFMA R69, R180, R69, 1 ;  /* 0x3f800000b4457423 */ /* 0x000fe20000000045 */
[----:B--2---:R-:W-:Y:S05]  /*9490*/  SHF.L.U32 R70, R162, 0x17, RZ ;  /* 0x00000017a2467819 */ /* 0x004fea00000006ff */
[----:B------:R-:W-:Y:S01]  /*94a0*/  FFMA R70, R181, R70, 1 ;  /* 0x3f800000b5467423 */ /* 0x000fe20000000046 */
[----:B------:R-:W-:Y:S01]  /*94b0*/  FFMA R71, R182, R83, 1 ;  /* 0x3f800000b6477423 */ /* 0x000fe20000000053 */
[----:B------:R-:W-:Y:S01]  /*94c0*/  FFMA R83, R183, R84, 1 ;  /* 0x3f800000b7537423 */ /* 0x000fe20000000054 */
[----:B------:R-:W-:Y:S01]  /*94d0*/  FFMA R84, R184, R85, 1 ;  /* 0x3f800000b8547423 */ /* 0x000fe20000000055 */
[----:B------:R-:W-:Y:S05]  /*94e0*/  SHF.L.U32 R85, R159, 0x17, RZ ;  /* 0x000000179f557819 */ /* 0x000fea00000006ff */
[----:B------:R-:W-:Y:S01]  /*94f0*/  FFMA R72, R185, R85, 1 ;  /* 0x3f800000b9487423 */ /* 0x000fe20000000055 */
[----:B------:R-:W-:Y:S01]  /*9500*/  FFMA R85, R186, R86, 1 ;  /* 0x3f800000ba557423 */ /* 0x000fe20000000056 */
[----:B------:R-:W-:Y:S01]  /*9510*/  FFMA R86, R187, R87, 1 ;  /* 0x3f800000bb567423 */ /* 0x000fe20000000057 */
[----:B------:R-:W-:Y:S01]  /*9520*/  FFMA R87, R188, R88, 1 ;  /* 0x3f800000bc577423 */ /* 0x000fe20000000058 */
[----:B------:R-:W-:Y:S01]  /*9530*/  SHF.L.U32 R88, R153, 0x17, RZ ;  /* 0x0000001799587819 */ /* 0x000fe200000006ff */
[----:B------:R-:W-:Y:S04]  /*9540*/  FFMA R73, R189, R89, 1 ;  /* 0x3f800000bd497423 */ /* 0x000fe80000000059 */
[----:B------:R-:W-:Y:S01]  /*9550*/  FFMA R88, R190, R88, 1 ;  /* 0x3f800000be587423 */ /* 0x000fe20000000058 */
[----:B------:R-:W-:Y:S01]  /*9560*/  FFMA R89, R191, R90, 1 ;  /* 0x3f800000bf597423 */ /* 0x000fe2000000005a */
[----:B------:R-:W-:Y:S01]  /*9570*/  FFMA R90, R192, R91, 1 ;  /* 0x3f800000c05a7423 */ /* 0x000fe2000000005b */
[----:B------:R-:W-:Y:S01]  /*9580*/  FFMA R74, R193, R92, 1 ;  /* 0x3f800000c14a7423 */ /* 0x000fe2000000005c */
[----:B------:R-:W-:Y:S01]  /*9590*/  SHF.L.U32 R92, R148, 0x17, RZ ;  /* 0x00000017945c7819 */ /* 0x000fe200000006ff */
[----:B------:R-:W-:Y:S01]  /*95a0*/  FFMA R91, R194, R93, 1 ;  /* 0x3f800000c25b7423 */ /* 0x000fe2000000005d */
[----:B------:R-:W-:Y:S03]  /*95b0*/  SHF.L.U32 R93, R147, 0x17, RZ ;  /* 0x00000017935d7819 */ /* 0x000fe600000006ff */
[----:B------:R-:W-:Y:S02]  /*95c0*/  FFMA R92, R195, R92, 1 ;  /* 0x3f800000c35c7423 */ /* 0x000fe4000000005c */
        /* <DEDUP_REMOVED lines=14> */
[----:B------:R-:W-:Y:S01]  /*96b0*/  FFMA R102, R208, R135, 1 ;  /* 0x3f800000d0667423 */ /* 0x000fe20000000087 */
[----:B------:R-:W-:Y:S01]  /*96c0*/  SHF.L.U32 R103, R134, 0x17, RZ ;  /* 0x0000001786677819 */ /* 0x000fe200000006ff */
[----:B------:R2:W4:Y:S01]  /*96d0*/  MUFU.EX2 R135, R79 ;  /* 0x0000004f00877308 */ /* 0x0005220000000800 */
[----:B------:R-:W-:Y:S03]  /*96e0*/  SHF.L.U32 R134, R105, 0x17, RZ ;  /* 0x0000001769867819 */ /* 0x000fe600000006ff */
[----:B------:R-:W-:Y:S01]  /*96f0*/  FFMA R103, R209, R103, 1 ;  /* 0x3f800000d1677423 */ /* 0x000fe20000000067 */
[----:B--2---:R-:W-:Y:S01]  /*9700*/  FFMA R79, R210, R133, 1 ;  /* 0x3f800000d24f7423 */ /* 0x004fe20000000085 */
[----:B------:R-:W-:Y:S01]  /*9710*/  FFMA R105, R211, R106, 1 ;  /* 0x3f800000d3697423 */ /* 0x000fe2000000006a */
[----:B------:R-:W-:Y:S01]  /*9720*/  FFMA R106, R212, R134, 1 ;  /* 0x3f800000d46a7423 */ /* 0x000fe20000000086 */
[----:B------:R-:W-:Y:S02]  /*9730*/  SHF.L.U32 R133, R107, 0x17, RZ ;  /* 0x000000176b857819 */ /* 0x000fe400000006ff */
[----:B------:R2:W4:Y:S02]  /*9740*/  MUFU.EX2 R134, R80 ;  /* 0x0000005000867308 */ /* 0x0005240000000800 */
[----:B--2---:R-:W-:Y:S01]  /*9750*/  FFMA R80, R213, R132, 1 ;  /* 0x3f800000d5507423 */ /* 0x004fe20000000084 */
[----:B------:R-:W-:Y:S01]  /*9760*/  FFMA R107, R214, R131, 1 ;  /* 0x3f800000d66b7423 */ /* 0x000fe20000000083 */
[----:B------:R-:W-:Y:S06]  /*9770*/  SHF.L.U32 R131, R109, 0x17, RZ ;  /* 0x000000176d837819 */ /* 0x000fec00000006ff */
[----:B------:R2:W4:Y:S01]  /*9780*/  MUFU.EX2 R132, R81 ;  /* 0x0000005100847308 */ /* 0x0005220000000800 */
[----:B------:R-:W-:Y:S01]  /*9790*/  FFMA R108, R215, R108, 1 ;  /* 0x3f800000d76c7423 */ /* 0x000fe2000000006c */
[----:B------:R-:W-:Y:S08]  /*97a0*/  FFMA R109, R216, R133, 1 ;  /* 0x3f800000d86d7423 */ /* 0x000ff00000000085 */
[----:B------:R5:W4:Y:S01]  /*97b0*/  MUFU.EX2 R133, R82 ;  /* 0x0000005200857308 */ /* 0x000b220000000800 */
[----:B--2---:R-:W-:Y:S01]  /*97c0*/  FFMA R81, R217, R131, 1 ;  /* 0x3f800000d9517423 */ /* 0x004fe20000000083 */
[----:B------:R-:W-:Y:S01]  /*97d0*/  SHF.L.U32 R131, R110, 0x17, RZ ;  /* 0x000000176e837819 */ /* 0x000fe200000006ff */
[----:B-1----:R-:W-:Y:S01]  /*97e0*/  FFMA R110, R218, R130, 1 ;  /* 0x3f800000da6e7423 */ /* 0x002fe20000000082 */
[----:B------:R-:W-:Y:S01]  /*97f0*/  SHF.L.U32 R130, R111, 0x17, RZ ;  /* 0x000000176f827819 */ /* 0x000fe200000006ff */
[----:B---3--:R-:W-:Y:S01]  /*9800*/  FFMA R111, R219, R118, 1 ;  /* 0x3f800000db6f7423 */ /* 0x008fe20000000076 */
[----:B------:R-:W-:Y:S01]  /*9810*/  SHF.L.U32 R118, R113, 0x17, RZ ;  /* 0x0000001771767819 */ /* 0x000fe200000006ff */
[----:B------:R-:W-:Y:S01]  /*9820*/  FFMA R113, R220, R131, 1 ;  /* 0x3f800000dc717423 */ /* 0x000fe20000000083 */
[----:B------:R-:W-:Y:S01]  /*9830*/  SHF.L.U32 R131, R115, 0x17, RZ ;  /* 0x0000001773837819 */ /* 0x000fe200000006ff */
[----:B-----5:R-:W-:Y:S01]  /*9840*/  FFMA R82, R221, R130, 1 ;  /* 0x3f800000dd527423 */ /* 0x020fe20000000082 */
[----:B------:R-:W-:Y:S01]  /*9850*/  SHF.L.U32 R130, R114, 0x17, RZ ;  /* 0x0000001772827819 */ /* 0x000fe200000006ff */
[----:B------:R-:W-:Y:S01]  /*9860*/  FFMA R114, R176, R118, 1 ;  /* 0x3f800000b0727423 */ /* 0x000fe20000000076 */
[----:B------:R-:W-:Y:S03]  /*9870*/  SHF.L.U32 R118, R116, 0x17, RZ ;  /* 0x0000001774767819 */ /* 0x000fe600000006ff */
[----:B------:R-:W-:Y:S01]  /*9880*/  FFMA R115, R166, R130, 1 ;  /* 0x3f800000a6737423 */ /* 0x000fe20000000082 */
[----:B------:R-:W-:Y:S01]  /*9890*/  SHF.L.U32 R130, R119, 0x17, RZ ;  /* 0x0000001777827819 */ /* 0x000fe200000006ff */
[----:B------:R-:W-:Y:S01]  /*98a0*/  FFMA R116, R165, R117, 1 ;  /* 0x3f800000a5747423 */ /* 0x000fe20000000075 */
[----:B----4-:R-:W-:Y:S01]  /*98b0*/  FFMA R117, R163, R118, 1 ;  /* 0x3f800000a3757423 */ /* 0x010fe20000000076 */
[----:B------:R-:W-:Y:S01]  /*98c0*/  FFMA R118, R158, R131, 1 ;  /* 0x3f8000009e767423 */ /* 0x000fe20000000083 */
[----:B------:R-:W-:Y:S01]  /*98d0*/  FFMA R119, R155, R2, 1 ;  /* 0x3f8000009b777423 */ /* 0x000fe20000000002 */
[----:B------:R-:W-:Y:S01]  /*98e0*/  SHF.L.U32 R2, R129, 0x17, RZ ;  /* 0x0000001781027819 */ /* 0x000fe200000006ff */
[----:B------:R1:W2:Y:S01]  /*98f0*/  MUFU.EX2 R131, R3 ;  /* 0x0000000300837308 */ /* 0x0002a20000000800 */
[----:B------:R-:W-:Y:S01]  /*9900*/  SHF.L.U32 R129, R123, 0x17, RZ ;  /* 0x000000177b817819 */ /* 0x000fe200000006ff */
[----:B------:R-:W-:Y:S01]  /*9910*/  FFMA R120, R152, R121, 1 ;  /* 0x3f80000098787423 */ /* 0x000fe20000000079 */
[----:B------:R-:W-:Y:S01]  /*9920*/  FFMA R121, R149, R122, 1 ;  /* 0x3f80000095797423 */ /* 0x000fe2000000007a */
[----:B------:R-:W-:Y:S06]  /*9930*/  FFMA R122, R144, R130, 1 ;  /* 0x3f800000907a7423 */ /* 0x000fec0000000082 */
[----:B------:R3:W4:Y:S01]  /*9940*/  MUFU.EX2 R130, R64 ;  /* 0x0000004000827308 */ /* 0x0007220000000800 */
[----:B-1----:R-:W-:Y:S02]  /*9950*/  SHF.L.U32 R3, R127, 0x17, RZ ;  /* 0x000000177f037819 */ /* 0x002fe400000006ff */
[----:B------:R-:W-:Y:S01]  /*9960*/  SHF.L.U32 R127, R124, 0x17, RZ ;  /* 0x000000177c7f7819 */ /* 0x000fe200000006ff */
[----:B---3--:R-:W-:Y:S01]  /*9970*/  FFMA R64, R141, R2, 1 ;  /* 0x3f8000008d407423 */ /* 0x008fe20000000002 */
[----:B------:R-:W-:Y:S01]  /*9980*/  SHF.L.U32 R2, R128, 0x17, RZ ;  /* 0x0000001780027819 */ /* 0x000fe200000006ff */
[----:B------:R-:W-:Y:S01]  /*9990*/  FFMA R123, R138, R3, 1 ;  /* 0x3f8000008a7b7423 */ /* 0x000fe20000000003 */
[----:B------:R-:W-:Y:S01]  /*99a0*/  FFMA R124, R136, R126, 1 ;  /* 0x3f800000887c7423 */ /* 0x000fe2000000007e */
[----:B------:R-:W-:Y:S01]  /*99b0*/  SHF.L.U32 R3, R125, 0x17, RZ ;  /* 0x000000177d037819 */ /* 0x000fe200000006ff */
[----:B------:R-:W-:Y:S01]  /*99c0*/  FFMA R126, R135, R127, 1 ;  /* 0x3f800000877e7423 */ /* 0x000fe2000000007f */
[----:B------:R-:W-:Y:S01]  /*99d0*/  SHF.L.U32 R125, R112, 0x17, RZ ;  /* 0x00000017707d7819 */ /* 0x000fe200000006ff */
[----:B------:R-:W-:Y:S01]  /*99e0*/  FFMA R127, R134, R129, 1 ;  /* 0x3f800000867f7423 */ /* 0x000fe20000000081 */
[----:B------:R-:W-:Y:S01]  /*99f0*/  SHF.L.U32 R128, R97, 0x17, RZ ;  /* 0x0000001761807819 */ /* 0x000fe200000006ff */
[----:B------:R-:W-:Y:S01]  /*9a00*/  FFMA R97, R132, R2, 1 ;  /* 0x3f80000084617423 */ /* 0x000fe20000000002 */
[----:B------:R-:W-:Y:S01]  /*9a10*/  SHF.L.U32 R129, R167, 0x17, RZ ;  /* 0x00000017a7817819 */ /* 0x000fe200000006ff */
[----:B------:R-:W-:Y:S01]  /*9a20*/  FFMA R112, R133, R3, 1 ;  /* 0x3f80000085707423 */ /* 0x000fe20000000003 */
[----:B------:R-:W-:Y:S01]  /*9a30*/  FFMA R125, R137, R125, 1 ;  /* 0x3f800000897d7423 */ /* 0x000fe2000000007d */
[----:B--2---:R-:W-:Y:S02]  /*9a40*/  FFMA R128, R131, R128, 1 ;  /* 0x3f80000083807423 */ /* 0x004fe40000000080 */
[----:B----4-:R-:W-:Y:S01]  /*9a50*/  FFMA R129, R130, R129, 1 ;  /* 0x3f80000082817423 */ /* 0x010fe20000000081 */
[----:B------:R-:W-:Y:S06]  /*9a60*/  @P0 BRA `(.L_x_130) ;  /* 0x0000000000100947 */ /* 0x000fec0003800000 */
[----:B------:R-:W-:Y:S02]  /*9a70*/  MOV R2, 0x9a90 ;  /* 0x00009a9000027802 */ /* 0x000fe40000000f00 */
[----:B------:R-:W-:Y:S05]  /*9a80*/  CALL.REL.NOINC `($__internal_3_$__cuda_sm20_rcp_rn_f32_slowpath) ;  /* 0x0000005800a47944 */ /* 0x000fea0003c00000 */
[----:B------:R-:W-:Y:S01]  /*9a90*/  MOV R130, R65 ;  /* 0x0000004100827202 */ /* 0x000fe20000000f00 */
[----:B------:R-:W-:Y:S05]  /*9aa0*/  BRA `(.L_x_131) ;  /* 0x0000000000107947 */ /* 0x000fea0003800000 */
.L_x_130:
[----:B------:R-:W1:Y:S02]  /*9ab0*/  MUFU.RCP R2, R65 ;  /* 0x0000004100027308 */ /* 0x000e640000001000 */
[----:B-1----:R-:W-:Y:S04]  /*9ac0*/  FFMA R3, R65, R2, -1 ;  /* 0xbf80000041037423 */ /* 0x002fe80000000002 */
[----:B------:R-:W-:Y:S04]  /*9ad0*/  FADD.FTZ R3, -R3, -RZ ;  /* 0x800000ff03037221 */ /* 0x000fe80000010100 */
[----:B------:R-:W-:Y:S07]  /*9ae0*/  FFMA R130, R2, R3, R2 ;  /* 0x0000000302827223 */ /* 0x000fee0000000002 */
.L_x_131:
[----:B------:R-:W-:Y:S05]  /*9af0*/  BSYNC.RECONVERGENT B1 ;  /* 0x0000000000017941 */ /* 0x000fea0003800200 */
.L_x_129:
[----:B------:R-:W-:Y:S01]  /*9b00*/  VIADD R2, R66, 0x1800000 ;  /* 0x0180000042027836 */ /* 0x000fe20000000000 */
[----:B------:R-:W-:Y:S04]  /*9b10*/  BSSY.RECONVERGENT B1, `(.L_x_132) ;  /* 0x000000e000017945 */ /* 0x000fe80003800200 */
[----:B------:R-:W-:Y:S04]  /*9b20*/  LOP3.LUT R2, R2, 0x7f800000, RZ, 0xc0, !PT ;  /* 0x7f80000002027812 */ /* 0x000fe800078ec0ff */
[----:B------:R-:W-:Y:S11]  /*9b30*/  ISETP.GT.U32.AND P0, PT, R2, 0x1ffffff, PT ;  /* 0x01ffffff0200780c */ /* 0x000ff60003f04070 */
[----:B------:R-:W-:Y:S02]  /*9b40*/  @!UPT UIADD3 URZ, UPT, UPT, URZ, URZ, URZ ;  /* 0x000000fffffff290 */ /* 0x000fe4000fffe0ff */
[----:B------:R-:W-:Y:S05]  /*9b50*/  @P0 BRA `(.L_x_133) ;  /* 0x0000000000140947 */ /* 0x000fea0003800000 */
[----:B------:R-:W-:Y:S02]  /*9b60*/  MOV R65, R66 ;  /* 0x0000004200417202 */ /* 0x000fe40000000f00 */
[----:B------:R-:W-:Y:S02]  /*9b70*/  MOV R2, 0x9b90 ;  /* 0x00009b9000027802 */ /* 0x000fe40000000f00 */
[----:B------:R-:W-:Y:S05]  /*9b80*/  CALL.REL.NOINC `($__internal_3_$__cuda_sm20_rcp_rn_f32_slowpath) ;  /* 0x0000005800647944 */ /* 0x000fea0003c00000 */
[----:B------:R-:W-:Y:S01]  /*9b90*/  MOV R66, R65 ;  /* 0x0000004100427202 */ /* 0x000fe20000000f00 */
[----:B------:R-:W-:Y:S05]  /*9ba0*/  BRA `(.L_x_134) ;  /* 0x0000000000107947 */ /* 0x000fea0003800000 */
.L_x_133:
[----:B------:R-:W1:Y:S02]  /*9bb0*/  MUFU.RCP R2, R66 ;  /* 0x0000004200027308 */ /* 0x000e640000001000 */
[----:B-1----:R-:W-:Y:S04]  /*9bc0*/  FFMA R3, R66, R2, -1 ;  /* 0xbf80000042037423 */ /* 0x002fe80000000002 */
[----:B------:R-:W-:Y:S04]  /*9bd0*/  FADD.FTZ R3, -R3, -RZ ;  /* 0x800000ff03037221 */ /* 0x000fe80000010100 */
[----:B------:R-:W-:Y:S07]  /*9be0*/  FFMA R66, R2, R3, R2 ;  /* 0x0000000302427223 */ /* 0x000fee0000000002 */
.L_x_134:
[----:B------:R-:W-:Y:S05]  /*9bf0*/  BSYNC.RECONVERGENT B1 ;  /* 0x0000000000017941 */ /* 0x000fea0003800200 */
.L_x_132:
        /* <DEDUP_REMOVED lines=11> */
.L_x_136:
[----:B------:R-:W1:Y:S02]  /*9cb0*/  MUFU.RCP R2, R68 ;  /* 0x0000004400027308 */ /* 0x000e640000001000 */
[----:B-1----:R-:W-:Y:S04]  /*9cc0*/  FFMA R3, R68, R2, -1 ;  /* 0xbf80000044037423 */ /* 0x002fe80000000002 */
[----:B------:R-:W-:Y:S04]  /*9cd0*/  FADD.FTZ R3, -R3, -RZ ;  /* 0x800000ff03037221 */ /* 0x000fe80000010100 */
[----:B------:R-:W-:Y:S07]  /*9ce0*/  FFMA R68, R2, R3, R2 ;  /* 0x0000000302447223 */ /* 0x000fee0000000002 */
.L_x_137:
[----:B------:R-:W-:Y:S05]  /*9cf0*/  BSYNC.RECONVERGENT B1 ;  /* 0x0000000000017941 */ /* 0x000fea0003800200 */
.L_x_135:
        /* <DEDUP_REMOVED lines=11> */
.L_x_139:
[----:B------:R-:W1:Y:S02]  /*9db0*/  MUFU.RCP R2, R69 ;  /* 0x0000004500027308 */ /* 0x000e640000001000 */
[----:B-1----:R-:W-:Y:S04]  /*9dc0*/  FFMA R3, R69, R2, -1 ;  /* 0xbf80000045037423 */ /* 0x002fe80000000002 */
[----:B------:R-:W-:Y:S04]  /*9dd0*/  FADD.FTZ R3, -R3, -RZ ;  /* 0x800000ff03037221 */ /* 0x000fe80000010100 */
[----:B------:R-:W-:Y:S07]  /*9de0*/  FFMA R69, R2, R3, R2 ;  /* 0x0000000302457223 */ /* 0x000fee0000000002 */
.L_x_140:
[----:B------:R-:W-:Y:S05]  /*9df0*/  BSYNC.RECONVERGENT B1 ;  /* 0x0000000000017941 */ /* 0x000fea0003800200 */
.L_x_138:
        /* <DEDUP_REMOVED lines=11> */
.L_x_142:
[----:B------:R-:W1:Y:S02]  /*9eb0*/  MUFU.RCP R2, R70 ;  /* 0x0000004600027308 */ /* 0x000e640000001000 */
[----:B-1----:R-:W-:Y:S04]  /*9ec0*/  FFMA R3, R70, R2, -1 ;  /* 0xbf80000046037423 */ /* 0x002fe80000000002 */
[----:B------:R-:W-:Y:S04]  /*9ed0*/  FADD.FTZ R3, -R3, -RZ ;  /* 0x800000ff03037221 */ /* 0x000fe80000010100 */
[----:B------:R-:W-:Y:S07]  /*9ee0*/  FFMA R70, R2, R3, R2 ;  /* 0x0000000302467223 */ /* 0x000fee0000000002 */
.L_x_143:
[----:B------:R-:W-:Y:S05]  /*9ef0*/  BSYNC.RECONVERGENT B1 ;  /* 0x0000000000017941 */ /* 0x000fea0003800200 */
.L_x_141:
        /* <DEDUP_REMOVED lines=11> */
.L_x_145:
[----:B------:R-:W1:Y:S02]  /*9fb0*/  MUFU.RCP R2, R71 ;  /* 0x0000004700027308 */ /* 0x000e640000001000 */
[----:B-1----:R-:W-:Y:S04]  /*9fc0*/  FFMA R3, R71, R2, -1 ;  /* 0xbf80000047037423 */ /* 0x002fe80000000002 */
[----:B------:R-:W-:Y:S04]  /*9fd0*/  FADD.FTZ R3, -R3, -RZ ;  /* 0x800000ff03037221 */ /* 0x000fe80000010100 */
[----:B------:R-:W-:Y:S07]  /*9fe0*/  FFMA R71, R2, R3, R2 ;  /* 0x0000000302477223 */ /* 0x000fee0000000002 */
.L_x_146:
[----:B------:R-:W-:Y:S05]  /*9ff0*/  BSYNC.RECONVERGENT B1 ;  /* 0x0000000000017941 */ /* 0x000fea0003800200 */
.L_x_144:
        /* <DEDUP_REMOVED lines=11> */
.L_x_148:
[----:B------:R-:W1:Y:S02]  /*a0b0*/  MUFU.RCP R2, R83 ;  /* 0x0000005300027308 */ /* 0x000e640000001000 */
[----:B-1----:R-:W-:Y:S04]  /*a0c0*/  FFMA R3, R83, R2, -1 ;  /* 0xbf80000053037423 */ /* 0x002fe80000000002 */
[----:B------:R-:W-:Y:S04]  /*a0d0*/  FADD.FTZ R3, -R3, -RZ ;  /* 0x800000ff03037221 */ /* 0x000fe80000010100 */
[----:B------:R-:W-:Y:S07]  /*a0e0*/  FFMA R83, R2, R3, R2 ;  /* 0x0000000302537223 */ /* 0x000fee0000000002 */
.L_x_149:
[----:B------:R-:W-:Y:S05]  /*a0f0*/  BSYNC.RECONVERGENT B1 ;  /* 0x0000000000017941 */ /* 0x000fea0003800200 */
.L_x_147:
        /* <DEDUP_REMOVED lines=11> */
.L_x_151:
[----:B------:R-:W1:Y:S02]  /*a1b0*/  MUFU.RCP R2, R84 ;  /* 0x0000005400027308 */ /* 0x000e640000001000 */
[----:B-1----:R-:W-:Y:S04]  /*a1c0*/  FFMA R3, R84, R2, -1 ;  /* 0xbf80000054037423 */ /* 0x002fe80000000002 */
[----:B------:R-:W-:Y:S04]  /*a1d0*/  FADD.FTZ R3, -R3, -RZ ;  /* 0x800000ff03037221 */ /* 0x000fe80000010100 */
[----:B------:R-:W-:Y:S07]  /*a1e0*/  FFMA R84, R2, R3, R2 ;  /* 0x0000000302547223 */ /* 0x000fee0000000002 */
.L_x_152:
[----:B------:R-:W-:Y:S05]  /*a1f0*/  BSYNC.RECONVERGENT B1 ;  /* 0x0000000000017941 */ /* 0x000fea0003800200 */
.L_x_150:
        /* <DEDUP_REMOVED lines=11> */
.L_x_154:
[----:B------:R-:W1:Y:S02]  /*a2b0*/  MUFU.RCP R2, R72 ;  /* 0x0000004800027308 */ /* 0x000e640000001000 */
[----:B-1----:R-:W-:Y:S04]  /*a2c0*/  FFMA R3, R72, R2, -1 ;  /* 0xbf80000048037423 */ /* 0x002fe80000000002 */
[----:B------:R-:W-:Y:S04]  /*a2d0*/  FADD.FTZ R3, -R3, -RZ ;  /* 0x800000ff03037221 */ /* 0x000fe80000010100 */
[----:B------:R-:W-:Y:S07]  /*a2e0*/  FFMA R72, R2, R3, R2 ;  /* 0x0000000302487223 */ /* 0x000fee0000000002 */
.L_x_155:
[----:B------:R-:W-:Y:S05]  /*a2f0*/  BSYNC.RECONVERGENT B1 ;  /* 0x0000000000017941 */ /* 0x000fea0003800200 */
.L_x_153:
        /* <DEDUP_REMOVED lines=11> */
.L_x_157:
[----:B------:R-:W1:Y:S02]  /*a3b0*/  MUFU.RCP R2, R85 ;  /* 0x0000005500027308 */ /* 0x000e640000001000 */
[----:B-1----:R-:W-:Y:S04]  /*a3c0*/  FFMA R3, R85, R2, -1 ;  /* 0xbf80000055037423 */ /* 0x002fe80000000002 */
[----:B------:R-:W-:Y:S04]  /*a3d0*/  FADD.FTZ R3, -R3, -RZ ;  /* 0x800000ff03037221 */ /* 0x000fe80000010100 */
[----:B------:R-:W-:Y:S07]  /*a3e0*/  FFMA R85, R2, R3, R2 ;  /* 0x0000000302557223 */ /* 0x000fee0000000002 */
.L_x_158:
[----:B------:R-:W-:Y:S05]  /*a3f0*/  BSYNC.RECONVERGENT B1 ;  /* 0x0000000000017941 */ /* 0x000fea0003800200 */
.L_x_156:
        /* <DEDUP_REMOVED lines=11> */
.L_x_160:
[----:B------:R-:W1:Y:S02]  /*a4b0*/  MUFU.RCP R2, R86 ;  /* 0x0000005600027308 */ /* 0x000e640000001000 */
[----:B-1----:R-:W-:Y:S04]  /*a4c0*/  FFMA R3, R86, R2, -1 ;  /* 0xbf80000056037423 */ /* 0x002fe80000000002 */
[----:B------:R-:W-:Y:S04]  /*a4d0*/  FADD.FTZ R3, -R3, -RZ ;  /* 0x800000ff03037221 */ /* 0x000fe80000010100 */
[----:B------:R-:W-:Y:S07]  /*a4e0*/  FFMA R86, R2, R3, R2 ;  /* 0x0000000302567223 */ /* 0x000fee0000000002 */
.L_x_161:
[----:B------:R-:W-:Y:S05]  /*a4f0*/  BSYNC.RECONVERGENT B1 ;  /* 0x0000000000017941 */ /* 0x000fea0003800200 */
.L_x_159:
        /* <DEDUP_REMOVED lines=11> */
.L_x_163:
[----:B------:R-:W1:Y:S02]  /*a5b0*/  MUFU.RCP R2, R87 ;  /* 0x0000005700027308 */ /* 0x000e640000001000 */
[----:B-1----:R-:W-:Y:S04]  /*a5c0*/  FFMA R3, R87, R2, -1 ;  /* 0xbf80000057037423 */ /* 0x002fe80000000002 */
[----:B------:R-:W-:Y:S04]  /*a5d0*/  FADD.FTZ R3, -R3, -RZ ;  /* 0x800000ff03037221 */ /* 0x000fe80000010100 */
[----:B------:R-:W-:Y:S07]  /*a5e0*/  FFMA R87, R2, R3, R2 ;  /* 0x0000000302577223 */ /* 0x000fee0000000002 */
.L_x_164:
[----:B------:R-:W-:Y:S05]  /*a5f0*/  BSYNC.RECONVERGENT B1 ;  /* 0x0000000000017941 */ /* 0x000fea0003800200 */
.L_x_162:
        /* <DEDUP_REMOVED lines=11> */
.L_x_166:
[----:B------:R-:W1:Y:S02]  /*a6b0*/  MUFU.RCP R2, R73 ;  /* 0x0000004900027308 */ /* 0x000e640000001000 */
[----:B-1----:R-:W-:Y:S04]  /*a6c0*/  FFMA R3, R73, R2, -1 ;  /* 0xbf80000049037423 */ /* 0x002fe80000000002 */
[----:B------:R-:W-:Y:S04]  /*a6d0*/  FADD.FTZ R3, -R3, -RZ ;  /* 0x800000ff03037221 */ /* 0x000fe80000010100 */
[----:B------:R-:W-:Y:S07]  /*a6e0*/  FFMA R73, R2, R3, R2 ;  /* 0x0000000302497223 */ /* 0x000fee0000000002 */
.L_x_167:
[----:B------:R-:W-:Y:S05]  /*a6f0*/  BSYNC.RECONVERGENT B1 ;  /* 0x0000000000017941 */ /* 0x000fea0003800200 */
.L_x_165:
        /* <DEDUP_REMOVED lines=11> */
.L_x_169:
[----:B------:R-:W1:Y:S02]  /*a7b0*/  MUFU.RCP R2, R88 ;  /* 0x0000005800027308 */ /* 0x000e640000001000 */
[----:B-1----:R-:W-:Y:S04]  /*a7c0*/  FFMA R3, R88, R2, -1 ;  /* 0xbf80000058037423 */ /* 0x002fe80000000002 */
[----:B------:R-:W-:Y:S04]  /*a7d0*/  FADD.FTZ R3, -R3, -RZ ;  /* 0x800000ff03037221 */ /* 0x000fe80000010100 */
[----:B------:R-:W-:Y:S07]  /*a7e0*/  FFMA R88, R2, R3, R2 ;  /* 0x0000000302587223 */ /* 0x000fee0000000002 */
.L_x_170:
[----:B------:R-:W-:Y:S05]  /*a7f0*/  BSYNC.RECONVERGENT B1 ;  /* 0x0000000000017941 */ /* 0x000fea0003800200 */
.L_x_168:
        /* <DEDUP_REMOVED lines=11> */
.L_x_172:
[----:B------:R-:W1:Y:S02]  /*a8b0*/  MUFU.RCP R2, R89 ;  /* 0x0000005900027308 */ /* 0x000e640000001000 */
[----:B-1----:R-:W-:Y:S04]  /*a8c0*/  FFMA R3, R89, R2, -1 ;  /* 0xbf80000059037423 */ /* 0x002fe80000000002 */
[----:B------:R-:W-:Y:S04]  /*a8d0*/  FADD.FTZ R3, -R3, -RZ ;  /* 0x800000ff03037221 */ /* 0x000fe80000010100 */
[----:B------:R-:W-:Y:S07]  /*a8e0*/  FFMA R89, R2, R3, R2 ;  /* 0x0000000302597223 */ /* 0x000fee0000000002 */
.L_x_173:
[----:B------:R-:W-:Y:S05]  /*a8f0*/  BSYNC.RECONVERGENT B1 ;  /* 0x0000000000017941 */ /* 0x000fea0003800200 */
.L_x_171:
        /* <DEDUP_REMOVED lines=11> */
.L_x_175:
[----:B------:R-:W1:Y:S02]  /*a9b0*/  MUFU.RCP R2, R90 ;  /* 0x0000005a00027308 */ /* 0x000e640000001000 */
[----:B-1----:R-:W-:Y:S04]  /*a9c0*/  FFMA R3, R90, R2, -1 ;  /* 0xbf8000005a037423 */ /* 0x002fe80000000002 */
[----:B------:R-:W-:Y:S04]  /*a9d0*/  FADD.FTZ R3, -R3, -RZ ;  /* 0x800000ff03037221 */ /* 0x000fe80000010100 */
[----:B------:R-:W-:Y:S07]  /*a9e0*/  FFMA R90, R2, R3, R2 ;  /* 0x00000003025a7223 */ /* 0x000fee0000000002 */
.L_x_176:
[----:B------:R-:W-:Y:S05]  /*a9f0*/  BSYNC.RECONVERGENT B1 ;  /* 0x0000000000017941 */ /* 0x000fea0003800200 */
.L_x_174:
        /* <DEDUP_REMOVED lines=11> */
.L_x_178:
[----:B------:R-:W1:Y:S02]  /*aab0*/  MUFU.RCP R2, R74 ;  /* 0x0000004a00027308 */ /* 0x000e640000001000 */
[----:B-1----:R-:W-:Y:S04]  /*aac0*/  FFMA R3, R74, R2, -1 ;  /* 0xbf8000004a037423 */ /* 0x002fe80000000002 */
[----:B------:R-:W-:Y:S04]  /*aad0*/  FADD.FTZ R3, -R3, -RZ ;  /* 0x800000ff03037221 */ /* 0x000fe80000010100 */
[----:B------:R-:W-:Y:S07]  /*aae0*/  FFMA R74, R2, R3, R2 ;  /* 0x00000003024a7223 */ /* 0x000fee0000000002 */
.L_x_179:
[----:B------:R-:W-:Y:S05]  /*aaf0*/  BSYNC.RECONVERGENT B1 ;  /* 0x0000000000017941 */ /* 0x000fea0003800200 */
.L_x_177:
        /* <DEDUP_REMOVED lines=11> */
.L_x_181:
[----:B------:R-:W1:Y:S02]  /*abb0*/  MUFU.RCP R2, R91 ;  /* 0x0000005b00027308 */ /* 0x000e640000001000 */
[----:B-1----:R-:W-:Y:S04]  /*abc0*/  FFMA R3, R91, R2, -1 ;  /* 0xbf8000005b037423 */ /* 0x002fe80000000002 */
[----:B------:R-:W-:Y:S04]  /*abd0*/  FADD.FTZ R3, -R3, -RZ ;  /* 0x800000ff03037221 */ /* 0x000fe80000010100 */
[----:B------:R-:W-:Y:S07]  /*abe0*/  FFMA R91, R2, R3, R2 ;  /* 0x00000003025b7223 */ /* 0x000fee0000000002 */
.L_x_182:
[----:B------:R-:W-:Y:S05]  /*abf0*/  BSYNC.RECONVERGENT B1 ;  /* 0x0000000000017941 */ /* 0x000fea0003800200 */
.L_x_180:
        /* <DEDUP_REMOVED lines=11> */
.L_x_184:
[----:B------:R-:W1:Y:S02]  /*acb0*/  MUFU.RCP R2, R92 ;  /* 0x0000005c00027308 */ /* 0x000e640000001000 */
[----:B-1----:R-:W-:Y:S04]  /*acc0*/  FFMA R3, R92, R2, -1 ;  /* 0xbf8000005c037423 */ /* 0x002fe80000000002 */
[----:B------:R-:W-:Y:S04]  /*acd0*/  FADD.FTZ R3, -R3, -RZ ;  /* 0x800000ff03037221 */ /* 0x000fe80000010100 */
[----:B------:R-:W-:Y:S07]  /*ace0*/  FFMA R92, R2, R3, R2 ;  /* 0x00000003025c7223 */ /* 0x000fee0000000002 */
.L_x_185:
[----:B------:R-:W-:Y:S05]  /*acf0*/  BSYNC.RECONVERGENT B1 ;  /* 0x0000000000017941 */ /* 0x000fea0003800200 */
.L_x_183:
        /* <DEDUP_REMOVED lines=11> */
.L_x_187:
[----:B------:R-:W1:Y:S02]  /*adb0*/  MUFU.RCP R2, R75 ;  /* 0x0000004b00027308 */ /* 0x000e640000001000 */
[----:B-1----:R-:W-:Y:S04]  /*adc0*/  FFMA R3, R75, R2, -1 ;  /* 0xbf8000004b037423 */ /* 0x002fe80000000002 */
[----:B------:R-:W-:Y:S04]  /*add0*/  FADD.FTZ R3, -R3, -RZ ;  /* 0x800000ff03037221 */ /* 0x000fe80000010100 */
[----:B------:R-:W-:Y:S07]  /*ade0*/  FFMA R75, R2, R3, R2 ;  /* 0x00000003024b7223 */ /* 0x000fee0000000002 */
.L_x_188:
[----:B------:R-:W-:Y:S05]  /*adf0*/  BSYNC.RECONVERGENT B1 ;  /* 0x0000000000017941 */ /* 0x000fea0003800200 */
.L_x_186:
        /* <DEDUP_REMOVED lines=11> */
.L_x_190:
[----:B------:R-:W1:Y:S02]  /*aeb0*/  MUFU.RCP R2, R93 ;  /* 0x0000005d00027308 */ /* 0x000e640000001000 */
[----:B-1----:R-:W-:Y:S04]  /*aec0*/  FFMA R3, R93, R2, -1 ;  /* 0xbf8000005d037423 */ /* 0x002fe80000000002 */
[----:B------:R-:W-:Y:S04]  /*aed0*/  FADD.FTZ R3, -R3, -RZ ;  /* 0x800000ff03037221 */ /* 0x000fe80000010100 */
[----:B------:R-:W-:Y:S07]  /*aee0*/  FFMA R93, R2, R3, R2 ;  /* 0x00000003025d7223 */ /* 0x000fee0000000002 */
.L_x_191:
[----:B------:R-:W-:Y:S05]  /*aef0*/  BSYNC.RECONVERGENT B1 ;  /* 0x0000000000017941 */ /* 0x000fea0003800200 */
.L_x_189:
        /* <DEDUP_REMOVED lines=11> */
.L_x_193:
[----:B------:R-:W1:Y:S02]  /*afb0*/  MUFU.RCP R2, R94 ;  /* 0x0000005e00027308 */ /* 0x000e640000001000 */
[----:B-1----:R-:W-:Y:S04]  /*afc0*/  FFMA R3, R94, R2, -1 ;  /* 0xbf8000005e037423 */ /* 0x002fe80000000002 */
[----:B------:R-:W-:Y:S04]  /*afd0*/  FADD.FTZ R3, -R3, -RZ ;  /* 0x800000ff03037221 */ /* 0x000fe80000010100 */
[----:B------:R-:W-:Y:S07]  /*afe0*/  FFMA R94, R2, R3, R2 ;  /* 0x00000003025e7223 */ /* 0x000fee0000000002 */
.L_x_194:
[----:B------:R-:W-:Y:S05]  /*aff0*/  BSYNC.RECONVERGENT B1 ;  /* 0x0000000000017941 */ /* 0x000fea0003800200 */
.L_x_192:
        /* <DEDUP_REMOVED lines=11> */
.L_x_196:
[----:B------:R-:W1:Y:S02]  /*b0b0*/  MUFU.RCP R2, R76 ;  /* 0x0000004c00027308 */ /* 0x000e640000001000 */
[----:B-1----:R-:W-:Y:S04]  /*b0c0*/  FFMA R3, R76, R2, -1 ;  /* 0xbf8000004c037423 */ /* 0x002fe80000000002 */
[----:B------:R-:W-:Y:S04]  /*b0d0*/  FADD.FTZ R3, -R3, -RZ ;  /* 0x800000ff03037221 */ /* 0x000fe80000010100 */
[----:B------:R-:W-:Y:S07]  /*b0e0*/  FFMA R76, R2, R3, R2 ;  /* 0x00000003024c7223 */ /* 0x000fee0000000002 */
.L_x_197:
[----:B------:R-:W-:Y:S05]  /*b0f0*/  BSYNC.RECONVERGENT B1 ;  /* 0x0000000000017941 */ /* 0x000fea0003800200 */
.L_x_195:
        /* <DEDUP_REMOVED lines=11> */
.L_x_199:
[----:B------:R-:W1:Y:S02]  /*b1b0*/  MUFU.RCP R2, R95 ;  /* 0x0000005f00027308 */ /* 0x000e640000001000 */
[----:B-1----:R-:W-:Y:S04]  /*b1c0*/  FFMA R3, R95, R2, -1 ;  /* 0xbf8000005f037423 */ /* 0x002fe80000000002 */
[----:B------:R-:W-:Y:S04]  /*b1d0*/  FADD.FTZ R3, -R3, -RZ ;  /* 0x800000ff03037221 */ /* 0x000fe80000010100 */
[----:B------:R-:W-:Y:S07]  /*b1e0*/  FFMA R95, R2, R3, R2 ;  /* 0x00000003025f7223 */ /* 0x000fee0000000002 */
.L_x_200:
[----:B------:R-:W-:Y:S05]  /*b1f0*/  BSYNC.RECONVERGENT B1 ;  /* 0x0000000000017941 */ /* 0x000fea0003800200 */
.L_x_198:
        /* <DEDUP_REMOVED lines=11> */
.L_x_202:
[----:B------:R-:W1:Y:S02]  /*b2b0*/  MUFU.RCP R2, R96 ;  /* 0x0000006000027308 */ /* 0x000e640000001000 */
[----:B-1----:R-:W-:Y:S04]  /*b2c0*/  FFMA R3, R96, R2, -1 ;  /* 0xbf80000060037423 */ /* 0x002fe80000000002 */
[----:B------:R-:W-:Y:S04]  /*b2d0*/  FADD.FTZ R3, -R3, -RZ ;  /* 0x800000ff03037221 */ /* 0x000fe80000010100 */
[----:B------:R-:W-:Y:S07]  /*b2e0*/  FFMA R96, R2, R3, R2 ;  /* 0x0000000302607223 */ /* 0x000fee0000000002 */
.L_x_203:
[----:B------:R-:W-:Y:S05]  /*b2f0*/  BSYNC.RECONVERGENT B1 ;  /* 0x0000000000017941 */ /* 0x000fea0003800200 */
.L_x_201:
        /* <DEDUP_REMOVED lines=11> */
.L_x_205:
[----:B------:R-:W1:Y:S02]  /*b3b0*/  MUFU.RCP R2, R98 ;  /* 0x0000006200027308 */ /* 0x000e640000001000 */
[----:B-1----:R-:W-:Y:S04]  /*b3c0*/  FFMA R3, R98, R2, -1 ;  /* 0xbf80000062037423 */ /* 0x002fe80000000002 */
[----:B------:R-:W-:Y:S04]  /*b3d0*/  FADD.FTZ R3, -R3, -RZ ;  /* 0x800000ff03037221 */ /* 0x000fe80000010100 */
[----:B------:R-:W-:Y:S07]  /*b3e0*/  FFMA R98, R2, R3, R2 ;  /* 0x0000000302627223 */ /* 0x000fee0000000002 */
.L_x_206:
[----:B------:R-:W-:Y:S05]  /*b3f0*/  BSYNC.RECONVERGENT B1 ;  /* 0x0000000000017941 */ /* 0x000fea0003800200 */
.L_x_204:
        /* <DEDUP_REMOVED lines=11> */
.L_x_208:
[----:B------:R-:W1:Y:S02]  /*b4b0*/  MUFU.RCP R2, R77 ;  /* 0x0000004d00027308 */ /* 0x000e640000001000 */
[----:B-1----:R-:W-:Y:S04]  /*b4c0*/  FFMA R3, R77, R2, -1 ;  /* 0xbf8000004d037423 */ /* 0x002fe80000000002 */
[----:B------:R-:W-:Y:S04]  /*b4d0*/  FADD.FTZ R3, -R3, -RZ ;  /* 0x800000ff03037221 */ /* 0x000fe80000010100 */
[----:B------:R-:W-:Y:S07]  /*b4e0*/  FFMA R77, R2, R3, R2 ;  /* 0x00000003024d7223 */ /* 0x000fee0000000002 */
.L_x_209:
[----:B------:R-:W-:Y:S05]  /*b4f0*/  BSYNC.RECONVERGENT B1 ;  /* 0x0000000000017941 */ /* 0x000fea0003800200 */
.L_x_207:
        /* <DEDUP_REMOVED lines=11> */
.L_x_211:
[----:B------:R-:W1:Y:S02]  /*b5b0*/  MUFU.RCP R2, R99 ;  /* 0x0000006300027308 */ /* 0x000e640000001000 */
[----:B-1----:R-:W-:Y:S04]  /*b5c0*/  FFMA R3, R99, R2, -1 ;  /* 0xbf80000063037423 */ /* 0x002fe80000000002 */
[----:B------:R-:W-:Y:S04]  /*b5d0*/  FADD.FTZ R3, -R3, -RZ ;  /* 0x800000ff03037221 */ /* 0x000fe80000010100 */
[----:B------:R-:W-:Y:S07]  /*b5e0*/  FFMA R99, R2, R3, R2 ;  /* 0x0000000302637223 */ /* 0x000fee0000000002 */
.L_x_212:
[----:B------:R-:W-:Y:S05]  /*b5f0*/  BSYNC.RECONVERGENT B1 ;  /* 0x0000000000017941 */ /* 0x000fea0003800200 */
.L_x_210:
        /* <DEDUP_REMOVED lines=11> */
.L_x_214:
[----:B------:R-:W1:Y:S02]  /*b6b0*/  MUFU.RCP R2, R100 ;  /* 0x0000006400027308 */ /* 0x000e640000001000 */
[----:B-1----:R-:W-:Y:S04]  /*b6c0*/  FFMA R3, R100, R2, -1 ;  /* 0xbf80000064037423 */ /* 0x002fe80000000002 */
[----:B------:R-:W-:Y:S04]  /*b6d0*/  FADD.FTZ R3, -R3, -RZ ;  /* 0x800000ff03037221 */ /* 0x000fe80000010100 */
[----:B------:R-:W-:Y:S07]  /*b6e0*/  FFMA R100, R2, R3, R2 ;  /* 0x0000000302647223 */ /* 0x000fee0000000002 */
.L_x_215:
[----:B------:R-:W-:Y:S05]  /*b6f0*/  BSYNC.RECONVERGENT B1 ;  /* 0x0000000000017941 */ /* 0x000fea0003800200 */
.L_x_213:
        /* <DEDUP_REMOVED lines=11> */
.L_x_217:
[----:B------:R-:W1:Y:S02]  /*b7b0*/  MUFU.RCP R2, R101 ;  /* 0x0000006500027308 */ /* 0x000e640000001000 */
[----:B-1----:R-:W-:Y:S04]  /*b7c0*/  FFMA R3, R101, R2, -1 ;  /* 0xbf80000065037423 */ /* 0x002fe80000000002 */
[----:B------:R-:W-:Y:S04]  /*b7d0*/  FADD.FTZ R3, -R3, -RZ ;  /* 0x800000ff03037221 */ /* 0x000fe80000010100 */
[----:B------:R-:W-:Y:S07]  /*b7e0*/  FFMA R101, R2, R3, R2 ;  /* 0x0000000302657223 */ /* 0x000fee0000000002 */
.L_x_218:
[----:B------:R-:W-:Y:S05]  /*b7f0*/  BSYNC.RECONVERGENT B1 ;  /* 0x0000000000017941 */ /* 0x000fea0003800200 */
.L_x_216:
        /* <DEDUP_REMOVED lines=11> */
.L_x_220:
[----:B------:R-:W1:Y:S02]  /*b8b0*/  MUFU.RCP R2, R78 ;  /* 0x0000004e00027308 */ /* 0x000e640000001000 */
[----:B-1----:R-:W-:Y:S04]  /*b8c0*/  FFMA R3, R78, R2, -1 ;  /* 0xbf8000004e037423 */ /* 0x002fe80000000002 */
[----:B------:R-:W-:Y:S04]  /*b8d0*/  FADD.FTZ R3, -R3, -RZ ;  /* 0x800000ff03037221 */ /* 0x000fe80000010100 */
[----:B------:R-:W-:Y:S07]  /*b8e0*/  FFMA R78, R2, R3, R2 ;  /* 0x00000003024e7223 */ /* 0x000fee0000000002 */
.L_x_221:
[----:B------:R-:W-:Y:S05]  /*b8f0*/  BSYNC.RECONVERGENT B1 ;  /* 0x0000000000017941 */ /* 0x000fea0003800200 */
.L_x_219:
        /* <DEDUP_REMOVED lines=11> */
.L_x_223:
[----:B------:R-:W1:Y:S02]  /*b9b0*/  MUFU.RCP R2, R102 ;  /* 0x0000006600027308 */ /* 0x000e640000001000 */
[----:B-1----:R-:W-:Y:S04]  /*b9c0*/  FFMA R3, R102, R2, -1 ;  /* 0xbf80000066037423 */ /* 0x002fe80000000002 */
[----:B------:R-:W-:Y:S04]  /*b9d0*/  FADD.FTZ R3, -R3, -RZ ;  /* 0x800000ff03037221 */ /* 0x000fe80000010100 */
[----:B------:R-:W-:Y:S07]  /*b9e0*/  FFMA R102, R2, R3, R2 ;  /* 0x0000000302667223 */ /* 0x000fee0000000002 */
.L_x_224:
[----:B------:R-:W-:Y:S05]  /*b9f0*/  BSYNC.RECONVERGENT B1 ;  /* 0x0000000000017941 */ /* 0x000fea0003800200 */
.L_x_222:
        /* <DEDUP_REMOVED lines=11> */
.L_x_226:
[----:B------:R-:W1:Y:S02]  /*bab0*/  MUFU.RCP R2, R103 ;  /* 0x0000006700027308 */ /* 0x000e640000001000 */
[----:B-1----:R-:W-:Y:S04]  /*bac0*/  FFMA R3, R103, R2, -1 ;  /* 0xbf80000067037423 */ /* 0x002fe80000000002 */
[----:B------:R-:W-:Y:S04]  /*bad0*/  FADD.FTZ R3, -R3, -RZ ;  /* 0x800000ff03037221 */ /* 0x000fe80000010100 */
[----:B------:R-:W-:Y:S07]  /*bae0*/  FFMA R103, R2, R3, R2 ;  /* 0x0000000302677223 */ /* 0x000fee0000000002 */
.L_x_227:
[----:B------:R-:W-:Y:S05]  /*baf0*/  BSYNC.RECONVERGENT B1 ;  /* 0x0000000000017941 */ /* 0x000fea0003800200 */
.L_x_225:
        /* <DEDUP_REMOVED lines=11> */
.L_x_229:
[----:B------:R-:W1:Y:S02]  /*bbb0*/  MUFU.RCP R2, R79 ;  /* 0x0000004f00027308 */ /* 0x000e640000001000 */
[----:B-1----:R-:W-:Y:S04]  /*bbc0*/  FFMA R3, R79, R2, -1 ;  /* 0xbf8000004f037423 */ /* 0x002fe80000000002 */
[----:B------:R-:W-:Y:S04]  /*bbd0*/  FADD.FTZ R3, -R3, -RZ ;  /* 0x800000ff03037221 */ /* 0x000fe80000010100 */
[----:B------:R-:W-:Y:S07]  /*bbe0*/  FFMA R79, R2, R3, R2 ;  /* 0x00000003024f7223 */ /* 0x000fee0000000002 */
.L_x_230:
[----:B------:R-:W-:Y:S05]  /*bbf0*/  BSYNC.RECONVERGENT B1 ;  /* 0x0000000000017941 */ /* 0x000fea0003800200 */
.L_x_228:
        /* <DEDUP_REMOVED lines=11> */
.L_x_232:
[----:B------:R-:W1:Y:S02]  /*bcb0*/  MUFU.RCP R2, R105 ;  /* 0x0000006900027308 */ /* 0x000e640000001000 */
[----:B-1----:R-:W-:Y:S04]  /*bcc0*/  FFMA R3, R105, R2, -1 ;  /* 0xbf80000069037423 */ /* 0x002fe80000000002 */
[----:B------:R-:W-:Y:S04]  /*bcd0*/  FADD.FTZ R3, -R3, -RZ ;  /* 0x800000ff03037221 */ /* 0x000fe80000010100 */
[----:B------:R-:W-:Y:S07]  /*bce0*/  FFMA R105, R2, R3, R2 ;  /* 0x0000000302697223 */ /* 0x000fee0000000002 */
.L_x_233:
[----:B------:R-:W-:Y:S05]  /*bcf0*/  BSYNC.RECONVERGENT B1 ;  /* 0x0000000000017941 */ /* 0x000fea0003800200 */
.L_x_231:
        /* <DEDUP_REMOVED lines=11> */
.L_x_235:
[----:B------:R-:W1:Y:S02]  /*bdb0*/  MUFU.RCP R2, R106 ;  /* 0x0000006a00027308 */ /* 0x000e640000001000 */
[----:B-1----:R-:W-:Y:S04]  /*bdc0*/  FFMA R3, R106, R2, -1 ;  /* 0xbf8000006a037423 */ /* 0x002fe80000000002 */
[----:B------:R-:W-:Y:S04]  /*bdd0*/  FADD.FTZ R3, -R3, -RZ ;  /* 0x800000ff03037221 */ /* 0x000fe80000010100 */
[----:B------:R-:W-:Y:S07]  /*bde0*/  FFMA R106, R2, R3, R2 ;  /* 0x00000003026a7223 */ /* 0x000fee0000000002 */
.L_x_236:
[----:B------:R-:W-:Y:S05]  /*bdf0*/  BSYNC.RECONVERGENT B1 ;  /* 0x0000000000017941 */ /* 0x000fea0003800200 */
.L_x_234:
        /* <DEDUP_REMOVED lines=11> */
.L_x_238:
[----:B------:R-:W1:Y:S02]  /*beb0*/  MUFU.RCP R2, R80 ;  /* 0x0000005000027308 */ /* 0x000e640000001000 */
[----:B-1----:R-:W-:Y:S04]  /*bec0*/  FFMA R3, R80, R2, -1 ;  /* 0xbf80000050037423 */ /* 0x002fe80000000002 */
[----:B------:R-:W-:Y:S04]  /*bed0*/  FADD.FTZ R3, -R3, -RZ ;  /* 0x800000ff03037221 */ /* 0x000fe80000010100 */
[----:B------:R-:W-:Y:S07]  /*bee0*/  FFMA R80, R2, R3, R2 ;  /* 0x0000000302507223 */ /* 0x000fee0000000002 */
.L_x_239:
[----:B------:R-:W-:Y:S05]  /*bef0*/  BSYNC.RECONVERGENT B1 ;  /* 0x0000000000017941 */ /* 0x000fea0003800200 */
.L_x_237:
        /* <DEDUP_REMOVED lines=11> */
.L_x_241:
[----:B------:R-:W1:Y:S02]  /*bfb0*/  MUFU.RCP R2, R107 ;  /* 0x0000006b00027308 */ /* 0x000e640000001000 */
[----:B-1----:R-:W-:Y:S04]  /*bfc0*/  FFMA R3, R107, R2, -1 ;  /* 0xbf8000006b037423 */ /* 0x002fe80000000002 */
[----:B------:R-:W-:Y:S04]  /*bfd0*/  FADD.FTZ R3, -R3, -RZ ;  /* 0x800000ff03037221 */ /* 0x000fe80000010100 */
[----:B------:R-:W-:Y:S07]  /*bfe0*/  FFMA R107, R2, R3, R2 ;  /* 0x00000003026b7223 */ /* 0x000fee0000000002 */
.L_x_242:
[----:B------:R-:W-:Y:S05]  /*bff0*/  BSYNC.RECONVERGENT B1 ;  /* 0x0000000000017941 */ /* 0x000fea0003800200 */
.L_x_240:
        /* <DEDUP_REMOVED lines=11> */
.L_x_244:
[----:B------:R-:W1:Y:S02]  /*c0b0*/  MUFU.RCP R2, R108 ;  /* 0x0000006c00027308 */ /* 0x000e640000001000 */
[----:B-1----:R-:W-:Y:S04]  /*c0c0*/  FFMA R3, R108, R2, -1 ;  /* 0xbf8000006c037423 */ /* 0x002fe80000000002 */
[----:B------:R-:W-:Y:S04]  /*c0d0*/  FADD.FTZ R3, -R3, -RZ ;  /* 0x800000ff03037221 */ /* 0x000fe80000010100 */
[----:B------:R-:W-:Y:S07]  /*c0e0*/  FFMA R108, R2, R3, R2 ;  /* 0x00000003026c7223 */ /* 0x000fee0000000002 */
.L_x_245:
[----:B------:R-:W-:Y:S05]  /*c0f0*/  BSYNC.RECONVERGENT B1 ;  /* 0x0000000000017941 */ /* 0x000fea0003800200 */
.L_x_243:
        /* <DEDUP_REMOVED lines=11> */
.L_x_247:
[----:B------:R-:W1:Y:S02]  /*c1b0*/  MUFU.RCP R2, R109 ;  /* 0x0000006d00027308 */ /* 0x000e640000001000 */
[----:B-1----:R-:W-:Y:S04]  /*c1c0*/  FFMA R3, R109, R2, -1 ;  /* 0xbf8000006d037423 */ /* 0x002fe80000000002 */
[----:B------:R-:W-:Y:S04]  /*c1d0*/  FADD.FTZ R3, -R3, -RZ ;  /* 0x800000ff03037221 */ /* 0x000fe80000010100 */
[----:B------:R-:W-:Y:S07]  /*c1e0*/  FFMA R109, R2, R3, R2 ;  /* 0x00000003026d7223 */ /* 0x000fee0000000002 */
.L_x_248:
[----:B------:R-:W-:Y:S05]  /*c1f0*/  BSYNC.RECONVERGENT B1 ;  /* 0x0000000000017941 */ /* 0x000fea0003800200 */
.L_x_246:
        /* <DEDUP_REMOVED lines=11> */
.L_x_250:
[----:B------:R-:W1:Y:S02]  /*c2b0*/  MUFU.RCP R2, R81 ;  /* 0x0000005100027308 */ /* 0x000e640000001000 */
[----:B-1----:R-:W-:Y:S04]  /*c2c0*/  FFMA R3, R81, R2, -1 ;  /* 0xbf80000051037423 */ /* 0x002fe80000000002 */
[----:B------:R-:W-:Y:S04]  /*c2d0*/  FADD.FTZ R3, -R3, -RZ ;  /* 0x800000ff03037221 */ /* 0x000fe80000010100 */
[----:B------:R-:W-:Y:S07]  /*c2e0*/  FFMA R81, R2, R3, R2 ;  /* 0x0000000302517223 */ /* 0x000fee0000000002 */
.L_x_251:
[----:B------:R-:W-:Y:S05]  /*c2f0*/  BSYNC.RECONVERGENT B1 ;  /* 0x0000000000017941 */ /* 0x000fea0003800200 */
.L_x_249:
        /* <DEDUP_REMOVED lines=11> */
.L_x_253:
[----:B------:R-:W1:Y:S02]  /*c3b0*/  MUFU.RCP R2, R110 ;  /* 0x0000006e00027308 */ /* 0x000e640000001000 */
[----:B-1----:R-:W-:Y:S04]  /*c3c0*/  FFMA R3, R110, R2, -1 ;  /* 0xbf8000006e037423 */ /* 0x002fe80000000002 */
[----:B------:R-:W-:Y:S04]  /*c3d0*/  FADD.FTZ R3, -R3, -RZ ;  /* 0x800000ff03037221 */ /* 0x000fe80000010100 */
[----:B------:R-:W-:Y:S07]  /*c3e0*/  FFMA R110, R2, R3, R2 ;  /* 0x00000003026e7223 */ /* 0x000fee0000000002 */
.L_x_254:
[----:B------:R-:W-:Y:S05]  /*c3f0*/  BSYNC.RECONVERGENT B1 ;  /* 0x0000000000017941 */ /* 0x000fea0003800200 */
.L_x_252:
        /* <DEDUP_REMOVED lines=11> */
.L_x_256:
[----:B------:R-:W1:Y:S02]  /*c4b0*/  MUFU.RCP R2, R111 ;  /* 0x0000006f00027308 */ /* 0x000e640000001000 */
[----:B-1----:R-:W-:Y:S04]  /*c4c0*/  FFMA R3, R111, R2, -1 ;  /* 0xbf8000006f037423 */ /* 0x002fe80000000002 */
[----:B------:R-:W-:Y:S04]  /*c4d0*/  FADD.FTZ R3, -R3, -RZ ;  /* 0x800000ff03037221 */ /* 0x000fe80000010100 */
[----:B------:R-:W-:Y:S07]  /*c4e0*/  FFMA R111, R2, R3, R2 ;  /* 0x00000003026f7223 */ /* 0x000fee0000000002 */
.L_x_257:
[----:B------:R-:W-:Y:S05]  /*c4f0*/  BSYNC.RECONVERGENT B1 ;  /* 0x0000000000017941 */ /* 0x000fea0003800200 */
.L_x_255:
        /* <DEDUP_REMOVED lines=11> */
.L_x_259:
[----:B------:R-:W1:Y:S02]  /*c5b0*/  MUFU.RCP R2, R113 ;  /* 0x0000007100027308 */ /* 0x000e640000001000 */
[----:B-1----:R-:W-:Y:S04]  /*c5c0*/  FFMA R3, R113, R2, -1 ;  /* 0xbf80000071037423 */ /* 0x002fe80000000002 */
[----:B------:R-:W-:Y:S04]  /*c5d0*/  FADD.FTZ R3, -R3, -RZ ;  /* 0x800000ff03037221 */ /* 0x000fe80000010100 */
[----:B------:R-:W-:Y:S07]  /*c5e0*/  FFMA R113, R2, R3, R2 ;  /* 0x0000000302717223 */ /* 0x000fee0000000002 */
.L_x_260:
[----:B------:R-:W-:Y:S05]  /*c5f0*/  BSYNC.RECONVERGENT B1 ;  /* 0x0000000000017941 */ /* 0x000fea0003800200 */
.L_x_258:
        /* <DEDUP_REMOVED lines=11> */
.L_x_262:
[----:B------:R-:W1:Y:S02]  /*c6b0*/  MUFU.RCP R2, R82 ;  /* 0x0000005200027308 */ /* 0x000e640000001000 */
[----:B-1----:R-:W-:Y:S04]  /*c6c0*/  FFMA R3, R82, R2, -1 ;  /* 0xbf80000052037423 */ /* 0x002fe80000000002 */
[----:B------:R-:W-:Y:S04]  /*c6d0*/  FADD.FTZ R3, -R3, -RZ ;  /* 0x800000ff03037221 */ /* 0x000fe80000010100 */
[----:B------:R-:W-:Y:S07]  /*c6e0*/  FFMA R82, R2, R3, R2 ;  /* 0x0000000302527223 */ /* 0x000fee0000000002 */
.L_x_263:
[----:B------:R-:W-:Y:S05]  /*c6f0*/  BSYNC.RECONVERGENT B1 ;  /* 0x0000000000017941 */ /* 0x000fea0003800200 */
.L_x_261:
        /* <DEDUP_REMOVED lines=11> */
.L_x_265:
[----:B------:R-:W1:Y:S02]  /*c7b0*/  MUFU.RCP R2, R114 ;  /* 0x0000007200027308 */ /* 0x000e640000001000 */
[----:B-1----:R-:W-:Y:S04]  /*c7c0*/  FFMA R3, R114, R2, -1 ;  /* 0xbf80000072037423 */ /* 0x002fe80000000002 */
[----:B------:R-:W-:Y:S04]  /*c7d0*/  FADD.FTZ R3, -R3, -RZ ;  /* 0x800000ff03037221 */ /* 0x000fe80000010100 */
[----:B------:R-:W-:Y:S07]  /*c7e0*/  FFMA R114, R2, R3, R2 ;  /* 0x0000000302727223 */ /* 0x000fee0000000002 */
.L_x_266:
[----:B------:R-:W-:Y:S05]  /*c7f0*/  BSYNC.RECONVERGENT B1 ;  /* 0x0000000000017941 */ /* 0x000fea0003800200 */
.L_x_264:
        /* <DEDUP_REMOVED lines=11> */
.L_x_268:
[----:B------:R-:W1:Y:S02]  /*c8b0*/  MUFU.RCP R2, R115 ;  /* 0x0000007300027308 */ /* 0x000e640000001000 */
[----:B-1----:R-:W-:Y:S04]  /*c8c0*/  FFMA R3, R115, R2, -1 ;  /* 0xbf80000073037423 */ /* 0x002fe80000000002 */
[----:B------:R-:W-:Y:S04]  /*c8d0*/  FADD.FTZ R3, -R3, -RZ ;  /* 0x800000ff03037221 */ /* 0x000fe80000010100 */
[----:B------:R-:W-:Y:S07]  /*c8e0*/  FFMA R115, R2, R3, R2 ;  /* 0x0000000302737223 */ /* 0x000fee0000000002 */
.L_x_269:
[----:B------:R-:W-:Y:S05]  /*c8f0*/  BSYNC.RECONVERGENT B1 ;  /* 0x0000000000017941 */ /* 0x000fea0003800200 */
.L_x_267:
        /* <DEDUP_REMOVED lines=11> */
.L_x_271:
[----:B------:R-:W1:Y:S02]  /*c9b0*/  MUFU.RCP R2, R116 ;  /* 0x0000007400027308 */ /* 0x000e640000001000 */
[----:B-1----:R-:W-:Y:S04]  /*c9c0*/  FFMA R3, R116, R2, -1 ;  /* 0xbf80000074037423 */ /* 0x002fe80000000002 */
[----:B------:R-:W-:Y:S04]  /*c9d0*/  FADD.FTZ R3, -R3, -RZ ;  /* 0x800000ff03037221 */ /* 0x000fe80000010100 */
[----:B------:R-:W-:Y:S07]  /*c9e0*/  FFMA R116, R2, R3, R2 ;  /* 0x0000000302747223 */ /* 0x000fee0000000002 */
.L_x_272:
[----:B------:R-:W-:Y:S05]  /*c9f0*/  BSYNC.RECONVERGENT B1 ;  /* 0x0000000000017941 */ /* 0x000fea0003800200 */
.L_x_270:
        /* <DEDUP_REMOVED lines=11> */
.L_x_274:
[----:B------:R-:W1:Y:S02]  /*cab0*/  MUFU.RCP R2, R117 ;  /* 0x0000007500027308 */ /* 0x000e640000001000 */
[----:B-1----:R-:W-:Y:S04]  /*cac0*/  FFMA R3, R117, R2, -1 ;  /* 0xbf80000075037423 */ /* 0x002fe80000000002 */
[----:B------:R-:W-:Y:S04]  /*cad0*/  FADD.FTZ R3, -R3, -RZ ;  /* 0x800000ff03037221 */ /* 0x000fe80000010100 */
[----:B------:R-:W-:Y:S07]  /*cae0*/  FFMA R117, R2, R3, R2 ;  /* 0x0000000302757223 */ /* 0x000fee0000000002 */
.L_x_275:
[----:B------:R-:W-:Y:S05]  /*caf0*/  BSYNC.RECONVERGENT B1 ;  /* 0x0000000000017941 */ /* 0x000fea0003800200 */
.L_x_273:
        /* <DEDUP_REMOVED lines=11> */
.L_x_277:
[----:B------:R-:W1:Y:S02]  /*cbb0*/  MUFU.RCP R2, R118 ;  /* 0x0000007600027308 */ /* 0x000e640000001000 */
[----:B-1----:R-:W-:Y:S04]  /*cbc0*/  FFMA R3, R118, R2, -1 ;  /* 0xbf80000076037423 */ /* 0x002fe80000000002 */
[----:B------:R-:W-:Y:S04]  /*cbd0*/  FADD.FTZ R3, -R3, -RZ ;  /* 0x800000ff03037221 */ /* 0x000fe80000010100 */
[----:B------:R-:W-:Y:S07]  /*cbe0*/  FFMA R118, R2, R3, R2 ;  /* 0x0000000302767223 */ /* 0x000fee0000000002 */
.L_x_278:
[----:B------:R-:W-:Y:S05]  /*cbf0*/  BSYNC.RECONVERGENT B1 ;  /* 0x0000000000017941 */ /* 0x000fea0003800200 */
.L_x_276:
        /* <DEDUP_REMOVED lines=11> */
.L_x_280:
[----:B------:R-:W1:Y:S02]  /*ccb0*/  MUFU.RCP R2, R119 ;  /* 0x0000007700027308 */ /* 0x000e640000001000 */
[----:B-1----:R-:W-:Y:S04]  /*ccc0*/  FFMA R3, R119, R2, -1 ;  /* 0xbf80000077037423 */ /* 0x002fe80000000002 */
[----:B------:R-:W-:Y:S04]  /*ccd0*/  FADD.FTZ R3, -R3, -RZ ;  /* 0x800000ff03037221 */ /* 0x000fe80000010100 */
[----:B------:R-:W-:Y:S07]  /*cce0*/  FFMA R119, R2, R3, R2 ;  /* 0x0000000302777223 */ /* 0x000fee0000000002 */
.L_x_281:
[----:B------:R-:W-:Y:S05]  /*ccf0*/  BSYNC.RECONVERGENT B1 ;  /* 0x0000000000017941 */ /* 0x000fea0003800200 */
.L_x_279:
        /* <DEDUP_REMOVED lines=11> */
.L_x_283:
[----:B------:R-:W1:Y:S02]  /*cdb0*/  MUFU.RCP R2, R120 ;  /* 0x0000007800027308 */ /* 0x000e640000001000 */
[----:B-1----:R-:W-:Y:S04]  /*cdc0*/  FFMA R3, R120, R2, -1 ;  /* 0xbf80000078037423 */ /* 0x002fe80000000002 */
[----:B------:R-:W-:Y:S04]  /*cdd0*/  FADD.FTZ R3, -R3, -RZ ;  /* 0x800000ff03037221 */ /* 0x000fe80000010100 */
[----:B------:R-:W-:Y:S07]  /*cde0*/  FFMA R120, R2, R3, R2 ;  /* 0x0000000302787223 */ /* 0x000fee0000000002 */
.L_x_284:
[----:B------:R-:W-:Y:S05]  /*cdf0*/  BSYNC.RECONVERGENT B1 ;  /* 0x0000000000017941 */ /* 0x000fea0003800200 */
.L_x_282:
        /* <DEDUP_REMOVED lines=11> */
.L_x_286:
[----:B------:R-:W1:Y:S02]  /*ceb0*/  MUFU.RCP R2, R121 ;  /* 0x0000007900027308 */ /* 0x000e640000001000 */
[----:B-1----:R-:W-:Y:S04]  /*cec0*/  FFMA R3, R121, R2, -1 ;  /* 0xbf80000079037423 */ /* 0x002fe80000000002 */
[----:B------:R-:W-:Y:S04]  /*ced0*/  FADD.FTZ R3, -R3, -RZ ;  /* 0x800000ff03037221 */ /* 0x000fe80000010100 */
[----:B------:R-:W-:Y:S07]  /*cee0*/  FFMA R121, R2, R3, R2 ;  /* 0x0000000302797223 */ /* 0x000fee0000000002 */
.L_x_287:
[----:B------:R-:W-:Y:S05]  /*cef0*/  BSYNC.RECONVERGENT B1 ;  /* 0x0000000000017941 */ /* 0x000fea0003800200 */
.L_x_285:
        /* <DEDUP_REMOVED lines=11> */
.L_x_289:
[----:B------:R-:W1:Y:S02]  /*cfb0*/  MUFU.RCP R2, R122 ;  /* 0x0000007a00027308 */ /* 0x000e640000001000 */
[----:B-1----:R-:W-:Y:S04]  /*cfc0*/  FFMA R3, R122, R2, -1 ;  /* 0xbf8000007a037423 */ /* 0x002fe80000000002 */
[----:B------:R-:W-:Y:S04]  /*cfd0*/  FADD.FTZ R3, -R3, -RZ ;  /* 0x800000ff03037221 */ /* 0x000fe80000010100 */
[----:B------:R-:W-:Y:S07]  /*cfe0*/  FFMA R122, R2, R3, R2 ;  /* 0x00000003027a7223 */ /* 0x000fee0000000002 */
.L_x_290:
[----:B------:R-:W-:Y:S05]  /*cff0*/  BSYNC.RECONVERGENT B1 ;  /* 0x0000000000017941 */ /* 0x000fea0003800200 */
.L_x_288:
        /* <DEDUP_REMOVED lines=11> */
.L_x_292:
[----:B------:R-:W1:Y:S02]  /*d0b0*/  MUFU.RCP R2, R64 ;  /* 0x0000004000027308 */ /* 0x000e640000001000 */
[----:B-1----:R-:W-:Y:S04]  /*d0c0*/  FFMA R3, R64, R2, -1 ;  /* 0xbf80000040037423 */ /* 0x002fe80000000002 */
[----:B------:R-:W-:Y:S04]  /*d0d0*/  FADD.FTZ R3, -R3, -RZ ;  /* 0x800000ff03037221 */ /* 0x000fe80000010100 */
[----:B------:R-:W-:Y:S07]  /*d0e0*/  FFMA R64, R2, R3, R2 ;  /* 0x0000000302407223 */ /* 0x000fee0000000002 */
.L_x_293:
[----:B------:R-:W-:Y:S05]  /*d0f0*/  BSYNC.RECONVERGENT B1 ;  /* 0x0000000000017941 */ /* 0x000fea0003800200 */
.L_x_291:
        /* <DEDUP_REMOVED lines=11> */
.L_x_295:
[----:B------:R-:W1:Y:S02]  /*d1b0*/  MUFU.RCP R2, R123 ;  /* 0x0000007b00027308 */ /* 0x000e640000001000 */
[----:B-1----:R-:W-:Y:S04]  /*d1c0*/  FFMA R3, R123, R2, -1 ;  /* 0xbf8000007b037423 */ /* 0x002fe80000000002 */
[----:B------:R-:W-:Y:S04]  /*d1d0*/  FADD.FTZ R3, -R3, -RZ ;  /* 0x800000ff03037221 */ /* 0x000fe80000010100 */
[----:B------:R-:W-:Y:S07]  /*d1e0*/  FFMA R123, R2, R3, R2 ;  /* 0x00000003027b7223 */ /* 0x000fee0000000002 */
.L_x_296:
[----:B------:R-:W-:Y:S05]  /*d1f0*/  BSYNC.RECONVERGENT B1 ;  /* 0x0000000000017941 */ /* 0x000fea0003800200 */
.L_x_294:
        /* <DEDUP_REMOVED lines=11> */
.L_x_298:
[----:B------:R-:W1:Y:S02]  /*d2b0*/  MUFU.RCP R2, R124 ;  /* 0x0000007c00027308 */ /* 0x000e640000001000 */
[----:B-1----:R-:W-:Y:S04]  /*d2c0*/  FFMA R3, R124, R2, -1 ;  /* 0xbf8000007c037423 */ /* 0x002fe80000000002 */
[----:B------:R-:W-:Y:S04]  /*d2d0*/  FADD.FTZ R3, -R3, -RZ ;  /* 0x800000ff03037221 */ /* 0x000fe80000010100 */
[----:B------:R-:W-:Y:S07]  /*d2e0*/  FFMA R124, R2, R3, R2 ;  /* 0x00000003027c7223 */ /* 0x000fee0000000002 */
.L_x_299:
[----:B------:R-:W-:Y:S05]  /*d2f0*/  BSYNC.RECONVERGENT B1 ;  /* 0x0000000000017941 */ /* 0x000fea0003800200 */
.L_x_297:
        /* <DEDUP_REMOVED lines=11> */
.L_x_301:
[----:B------:R-:W1:Y:S02]  /*d3b0*/  MUFU.RCP R2, R126 ;  /* 0x0000007e00027308 */ /* 0x000e640000001000 */
[----:B-1----:R-:W-:Y:S04]  /*d3c0*/  FFMA R3, R126, R2, -1 ;  /* 0xbf8000007e037423 */ /* 0x002fe80000000002 */
[----:B------:R-:W-:Y:S04]  /*d3d0*/  FADD.FTZ R3, -R3, -RZ ;  /* 0x800000ff03037221 */ /* 0x000fe80000010100 */
[----:B------:R-:W-:Y:S07]  /*d3e0*/  FFMA R126, R2, R3, R2 ;  /* 0x00000003027e7223 */ /* 0x000fee0000000002 */
.L_x_302:
[----:B------:R-:W-:Y:S05]  /*d3f0*/  BSYNC.RECONVERGENT B1 ;  /* 0x0000000000017941 */ /* 0x000fea0003800200 */
.L_x_300:
        /* <DEDUP_REMOVED lines=11> */
.L_x_304:
[----:B------:R-:W1:Y:S02]  /*d4b0*/  MUFU.RCP R2, R127 ;  /* 0x0000007f00027308 */ /* 0x000e640000001000 */
[----:B-1----:R-:W-:Y:S04]  /*d4c0*/  FFMA R3, R127, R2, -1 ;  /* 0xbf8000007f037423 */ /* 0x002fe80000000002 */
[----:B------:R-:W-:Y:S04]  /*d4d0*/  FADD.FTZ R3, -R3, -RZ ;  /* 0x800000ff03037221 */ /* 0x000fe80000010100 */
[----:B------:R-:W-:Y:S07]  /*d4e0*/  FFMA R127, R2, R3, R2 ;  /* 0x00000003027f7223 */ /* 0x000fee0000000002 */
.L_x_305:
[----:B------:R-:W-:Y:S05]  /*d4f0*/  BSYNC.RECONVERGENT B1 ;  /* 0x0000000000017941 */ /* 0x000fea0003800200 */
.L_x_303:
        /* <DEDUP_REMOVED lines=11> */
.L_x_307:
[----:B------:R-:W1:Y:S02]  /*d5b0*/  MUFU.RCP R2, R97 ;  /* 0x0000006100027308 */ /* 0x000e640000001000 */
[----:B-1----:R-:W-:Y:S04]  /*d5c0*/  FFMA R3, R97, R2, -1 ;  /* 0xbf80000061037423 */ /* 0x002fe80000000002 */
[----:B------:R-:W-:Y:S04]  /*d5d0*/  FADD.FTZ R3, -R3, -RZ ;  /* 0x800000ff03037221 */ /* 0x000fe80000010100 */
[----:B------:R-:W-:Y:S07]  /*d5e0*/  FFMA R97, R2, R3, R2 ;  /* 0x0000000302617223 */ /* 0x000fee0000000002 */
.L_x_308:
[----:B------:R-:W-:Y:S05]  /*d5f0*/  BSYNC.RECONVERGENT B1 ;  /* 0x0000000000017941 */ /* 0x000fea0003800200 */
.L_x_306:
        /* <DEDUP_REMOVED lines=11> */
.L_x_310:
[----:B------:R-:W1:Y:S02]  /*d6b0*/  MUFU.RCP R2, R112 ;  /* 0x0000007000027308 */ /* 0x000e640000001000 */
[----:B-1----:R-:W-:Y:S04]  /*d6c0*/  FFMA R3, R112, R2, -1 ;  /* 0xbf80000070037423 */ /* 0x002fe80000000002 */
[----:B------:R-:W-:Y:S04]  /*d6d0*/  FADD.FTZ R3, -R3, -RZ ;  /* 0x800000ff03037221 */ /* 0x000fe80000010100 */
[----:B------:R-:W-:Y:S07]  /*d6e0*/  FFMA R112, R2, R3, R2 ;  /* 0x0000000302707223 */ /* 0x000fee0000000002 */
.L_x_311:
[----:B------:R-:W-:Y:S05]  /*d6f0*/  BSYNC.RECONVERGENT B1 ;  /* 0x0000000000017941 */ /* 0x000fea0003800200 */
.L_x_309:
        /* <DEDUP_REMOVED lines=11> */
.L_x_313:
[----:B------:R-:W1:Y:S02]  /*d7b0*/  MUFU.RCP R2, R125 ;  /* 0x0000007d00027308 */ /* 0x000e640000001000 */
[----:B-1----:R-:W-:Y:S04]  /*d7c0*/  FFMA R3, R125, R2, -1 ;  /* 0xbf8000007d037423 */ /* 0x002fe80000000002 */
[----:B------:R-:W-:Y:S04]  /*d7d0*/  FADD.FTZ R3, -R3, -RZ ;  /* 0x800000ff03037221 */ /* 0x000fe80000010100 */
[----:B------:R-:W-:Y:S07]  /*d7e0*/  FFMA R125, R2, R3, R2 ;  /* 0x00000003027d7223 */ /* 0x000fee0000000002 */
.L_x_314:
[----:B------:R-:W-:Y:S05]  /*d7f0*/  BSYNC.RECONVERGENT B1 ;  /* 0x0000000000017941 */ /* 0x000fea0003800200 */
.L_x_312:
        /* <DEDUP_REMOVED lines=11> */
.L_x_316:
[----:B------:R-:W1:Y:S02]  /*d8b0*/  MUFU.RCP R2, R128 ;  /* 0x0000008000027308 */ /* 0x000e640000001000 */
[----:B-1----:R-:W-:Y:S04]  /*d8c0*/  FFMA R3, R128, R2, -1 ;  /* 0xbf80000080037423 */ /* 0x002fe80000000002 */
[----:B------:R-:W-:Y:S04]  /*d8d0*/  FADD.FTZ R3, -R3, -RZ ;  /* 0x800000ff03037221 */ /* 0x000fe80000010100 */
[----:B------:R-:W-:Y:S07]  /*d8e0*/  FFMA R128, R2, R3, R2 ;  /* 0x0000000302807223 */ /* 0x000fee0000000002 */
.L_x_317:
[----:B------:R-:W-:Y:S05]  /*d8f0*/  BSYNC.RECONVERGENT B1 ;  /* 0x0000000000017941 */ /* 0x000fea0003800200 */
.L_x_315:
        /* <DEDUP_REMOVED lines=11> */
.L_x_319:
[----:B------:R-:W1:Y:S02]  /*d9b0*/  MUFU.RCP R2, R129 ;  /* 0x0000008100027308 */ /* 0x000e640000001000 */
[----:B-1----:R-:W-:Y:S04]  /*d9c0*/  FFMA R3, R129, R2, -1 ;  /* 0xbf80000081037423 */ /* 0x002fe80000000002 */
[----:B------:R-:W-:Y:S04]  /*d9d0*/  FADD.FTZ R3, -R3, -RZ ;  /* 0x800000ff03037221 */ /* 0x000fe80000010100 */
[----:B------:R-:W-:Y:S07]  /*d9e0*/  FFMA R2, R2, R3, R2 ;  /* 0x0000000302027223 */ /* 0x000fee0000000002 */
.L_x_320:
[----:B------:R-:W-:Y:S05]  /*d9f0*/  BSYNC.RECONVERGENT B1 ;  /* 0x0000000000017941 */ /* 0x000fea0003800200 */
.L_x_318:
[----:B------:R-:W1:Y:S01]  /*da00*/  S2R R143, SR_TID.X ;  /* 0x00000000008f7919 */ /* 0x000e620000002100 */
[----:B------:R-:W-:Y:S01]  /*da10*/  FMUL R140, R174, R68 ;  /* 0x00000044ae8c7220 */ /* 0x000fe20000400000 */
[----:B------:R-:W-:Y:S01]  /*da20*/  FMUL R139, R7, R69 ;  /* 0x00000045078b7220 */ /* 0x000fe20000400000 */
[----:B------:R-:W-:Y:S01]  /*da30*/  FMUL R138, R6, R83 ;  /* 0x00000053068a7220 */ /* 0x000fe20000400000 */
[----:B------:R-:W2:Y:S01]  /*da40*/  S2R R142, SR_TID.X ;  /* 0x00000000008e7919 */ /* 0x000ea20000002100 */
[----:B------:R-:W-:Y:S01]  /*da50*/  FMUL R137, R11, R84 ;  /* 0x000000540b897220 */ /* 0x000fe20000400000 */
[----:B------:R-:W-:Y:S01]  /*da60*/  FMUL R136, R10, R86 ;  /* 0x000000560a887220 */ /* 0x000fe20000400000 */
[----:B------:R-:W-:Y:S01]  /*da70*/  FMUL R135, R15, R87 ;  /* 0x000000570f877220 */ /* 0x000fe20000400000 */
[----:B------:R-:W-:Y:S01]  /*da80*/  FMUL R134, R14, R89 ;  /* 0x000000590e867220 */ /* 0x000fe20000400000 */
[----:B------:R-:W-:Y:S01]  /*da90*/  FMUL R133, R19, R90 ;  /* 0x0000005a13857220 */ /* 0x000fe20000400000 */
[----:B------:R-:W-:Y:S01]  /*daa0*/  FMUL R132, R18, R92 ;  /* 0x0000005c12847220 */ /* 0x000fe20000400000 */
[----:B------:R-:W-:Y:S01]  /*dab0*/  FMUL R129, R22, R76 ;  /* 0x0000004c16817220 */ /* 0x000fe20000400000 */
[----:B------:R-:W-:Y:S01]  /*dac0*/  F2FP.SATFINITE.E4M3.F32.PACK_AB_MERGE_C R22, R139, R140, RZ ;  /* 0x0000008c8b16723e */ /* 0x000fe200048070ff */
[----:B------:R-:W-:Y:S01]  /*dad0*/  FMUL R15, R27, R95 ;  /* 0x0000005f1b0f7220 */ /* 0x000fe20000400000 */
[----:B------:R-:W-:Y:S01]  /*dae0*/  F2FP.SATFINITE.E4M3.F32.PACK_AB_MERGE_C R18, R135, R136, RZ ;  /* 0x000000888712723e */ /* 0x000fe200048070ff */
[----:B------:R-:W-:Y:S01]  /*daf0*/  FMUL R131, R23, R75 ;  /* 0x0000004b17837220 */ /* 0x000fe20000400000 */
[----:B------:R-:W-:Y:S01]  /*db00*/  FMUL R95, R26, R77 ;  /* 0x0000004d1a5f7220 */ /* 0x000fe20000400000 */
[----:B------:R-:W-:Y:S01]  /*db10*/  FMUL R92, R31, R99 ;  /* 0x000000631f5c7220 */ /* 0x000fe20000400000 */
[----:B------:R-:W-:Y:S01]  /*db20*/  F2FP.SATFINITE.E4M3.F32.PACK_AB_MERGE_C R15, R15, R129, RZ ;  /* 0x000000810f0f723e */ /* 0x000fe200048070ff */
        /* <DEDUP_REMOVED lines=12> */
[----:B------:R-:W-:Y:S01]  /*dbf0*/  F2FP.SATFINITE.E4M3.F32.PACK_AB_MERGE_C R0, R92, R95, RZ ;  /* 0x0000005f5c00723e */ /* 0x000fe200048070ff */
[----:B------:R-:W-:Y:S01]  /*dc00*/  FMUL R51, R173, R66 ;  /* 0x00000042ad337220 */ /* 0x000fe20000400000 */
[----:B-1----:R-:W-:Y:S01]  /*dc10*/  LOP3.LUT R143, R143, 0x2, RZ, 0xc0, !PT ;  /* 0x000000028f8f7812 */ /* 0x002fe200078ec0ff */
[----:B------:R-:W-:Y:S01]  /*dc20*/  FMUL R50, R4, R70 ;  /* 0x0000004604327220 */ /* 0x000fe20000400000 */
[----:B------:R-:W-:Y:S01]  /*dc30*/  FMUL R47, R5, R71 ;  /* 0x00000047052f7220 */ /* 0x000fe20000400000 */
[----:B--2---:R-:W-:Y:S01]  /*dc40*/  LOP3.LUT R142, R142, 0x4, RZ, 0xc0, !PT ;  /* 0x000000048e8e7812 */ /* 0x004fe200078ec0ff */
[----:B------:R-:W-:Y:S01]  /*dc50*/  FMUL R46, R8, R72 ;  /* 0x00000048082e7220 */ /* 0x000fe20000400000 */
[----:B------:R-:W-:Y:S01]  /*dc60*/  FMUL R42, R9, R85 ;  /* 0x00000055092a7220 */ /* 0x000fe20000400000 */
[----:B------:R-:W-:Y:S01]  /*dc70*/  FMUL R43, R12, R73 ;  /* 0x000000490c2b7220 */ /* 0x000fe20000400000 */
[----:B------:R-:W-:Y:S01]  /*dc80*/  IADD3 R141, PT, PT, -R142, 0x2, RZ ;  /* 0x000000028e8d7810 */ /* 0x000fe20007ffe1ff */
[----:B------:R-:W-:Y:S01]  /*dc90*/  FMUL R39, R13, R88 ;  /* 0x000000580d277220 */ /* 0x000fe20000400000 */
[----:B------:R-:W-:Y:S01]  /*dca0*/  FMUL R35, R17, R91 ;  /* 0x0000005b11237220 */ /* 0x000fe20000400000 */
[----:B------:R-:W-:Y:S01]  /*dcb0*/  F2FP.SATFINITE.E4M3.F32.PACK_AB_MERGE_C R17, R133, R134, RZ ;  /* 0x000000868511723e */ /* 0x000fe200048070ff */
[----:B------:R-:W-:Y:S01]  /*dcc0*/  FMUL R30, R21, R94 ;  /* 0x0000005e151e7220 */ /* 0x000fe20000400000 */
[----:B------:R-:W-:Y:S01]  /*dcd0*/  F2FP.SATFINITE.E4M3.F32.PACK_AB_MERGE_C R21, R137, R138, RZ ;  /* 0x0000008a8915723e */ /* 0x000fe200048070ff */
[----:B------:R-:W-:Y:S01]  /*dce0*/  FMUL R89, R34, R105 ;  /* 0x0000006922597220 */ /* 0x000fe20000400000 */
[----:B------:R-:W-:Y:S01]  /*dcf0*/  F2FP.SATFINITE.E4M3.F32.PACK_AB_MERGE_C R42, R42, R46, R18 ;  /* 0x0000002e2a2a723e */ /* 0x000fe20004807012 */
[----:B------:R-:W-:Y:S01]  /*dd00*/  USHF.L.U32 UR8, UR42, 0xd, URZ ;  /* 0x0000000d2a087899 */ /* 0x000fe200080006ff */
[----:B------:R-:W-:Y:S01]  /*dd10*/  F2FP.SATFINITE.E4M3.F32.PACK_AB_MERGE_C R43, R39, R43, R17 ;  /* 0x0000002b272b723e */ /* 0x000fe20004807011 */
[----:B------:R-:W-:Y:S01]  /*dd20*/  FMUL R34, R20, R93 ;  /* 0x0000005d14227220 */ /* 0x000fe20000400000 */
[----:B------:R-:W-:Y:S01]  /*dd30*/  FMUL R27, R24, R96 ;  /* 0x00000060181b7220 */ /* 0x000fe20000400000 */
[----:B------:R-:W-:Y:S01]  /*dd40*/  FMUL R26, R25, R98 ;  /* 0x00000062191a7220 */ /* 0x000fe20000400000 */
[----:B------:R-:W-:Y:S01]  /*dd50*/  FMUL R69, R55, R120 ;  /* 0x0000007837457220 */ /* 0x000fe20000400000 */
[----:B------:R-:W-:Y:S01]  /*dd60*/  FMUL R64, R58, R127 ;  /* 0x0000007f3a407220 */ /* 0x000fe20000400000 */
[----:B------:R-:W-:Y:S01]  /*dd70*/  FMUL R58, R62, R128 ;  /* 0x000000803e3a7220 */ /* 0x000fe20000400000 */
[----:B------:R-:W-:Y:S01]  /*dd80*/  FMUL R55, R67, R2 ;  /* 0x0000000243377220 */ /* 0x000fe20000400000 */
[----:B------:R-:W-:Y:S01]  /*dd90*/  FMUL R14, R40, R81 ;  /* 0x00000051280e7220 */ /* 0x000fe20000400000 */
[----:B------:R-:W-:Y:S01]  /*dda0*/  F2FP.SATFINITE.E4M3.F32.PACK_AB_MERGE_C R40, R51, R54, R22 ;  /* 0x000000363328723e */ /* 0x000fe20004807016 */
[----:B------:R-:W-:Y:S01]  /*ddb0*/  FMUL R13, R41, R110 ;  /* 0x0000006e290d7220 */ /* 0x000fe20000400000 */
[----:B------:R-:W-:Y:S01]  /*ddc0*/  F2FP.SATFINITE.E4M3.F32.PACK_AB_MERGE_C R41, R47, R50, R21 ;  /* 0x000000322f29723e */ /* 0x000fe20004807015 */
[----:B------:R-:W-:Y:S01]  /*ddd0*/  FMUL R24, R29, R101 ;  /* 0x000000651d187220 */ /* 0x000fe20000400000 */
[----:B------:R-:W-:Y:S01]  /*dde0*/  F2FP.SATFINITE.E4M3.F32.PACK_AB_MERGE_C R29, R30, R34, R15 ;  /* 0x000000221e1d723e */ /* 0x000fe2000480700f */
[----:B------:R-:W-:Y:S01]  /*ddf0*/  FMUL R2, R37, R107 ;  /* 0x0000006b25027220 */ /* 0x000fe20000400000 */
[----:B------:R-:W-:Y:S01]  /*de00*/  F2FP.SATFINITE.E4M3.F32.PACK_AB_MERGE_C R30, R26, R27, R0 ;  /* 0x0000001b1a1e723e */ /* 0x000fe20004807000 */
[----:B------:R1:W-:Y:S01]  /*de10*/  STS.128 [R244+UR8+0x4000], R40 ;  /* 0x00400028f4007988 */ /* 0x0003e20008000c08 */
[----:B------:R-:W-:Y:S01]  /*de20*/  F2FP.SATFINITE.E4M3.F32.PACK_AB_MERGE_C R37, R55, R58, RZ ;  /* 0x0000003a3725723e */ /* 0x000fe200048070ff */
[----:B------:R-:W-:Y:S01]  /*de30*/  FMUL R4, R60, R112 ;  /* 0x000000703c047220 */ /* 0x000fe20000400000 */
[----:B------:R-:W-:Y:S01]  /*de40*/  IADD3 R0, PT, PT, R244, UR8, RZ ;  /* 0x00000008f4007c10 */ /* 0x000fe2000fffe0ff */
[----:B------:R-:W-:Y:S01]  /*de50*/  FMUL R3, R61, R125 ;  /* 0x0000007d3d037220 */ /* 0x000fe20000400000 */
[----:B------:R-:W-:Y:S01]  /*de60*/  FMUL R86, R38, R108 ;  /* 0x0000006c26567220 */ /* 0x000fe20000400000 */
[----:B------:R-:W-:Y:S01]  /*de70*/  FMUL R38, R16, R74 ;  /* 0x0000004a10267220 */ /* 0x000fe20000400000 */
[----:B------:R-:W-:Y:S01]  /*de80*/  F2FP.SATFINITE.E4M3.F32.PACK_AB_MERGE_C R16, R131, R132, RZ ;  /* 0x000000848310723e */ /* 0x000fe200048070ff */
[----:B------:R-:W-:Y:S01]  /*de90*/  FMUL R25, R28, R100 ;  /* 0x000000641c197220 */ /* 0x000fe20000400000 */
[----:B------:R-:W-:Y:S01]  /*dea0*/  F2FP.SATFINITE.E4M3.F32.PACK_AB_MERGE_C R15, R3, R4, R37 ;  /* 0x00000004030f723e */ /* 0x000fe20004807025 */
[----:B------:R-:W-:Y:S01]  /*deb0*/  IMAD R3, R143, -0x10, R0 ;  /* 0xfffffff08f037824 */ /* 0x000fe200078e0200 */
[----:B------:R-:W-:Y:S01]  /*dec0*/  F2FP.SATFINITE.E4M3.F32.PACK_AB_MERGE_C R28, R35, R38, R16 ;  /* 0x00000026231c723e */ /* 0x000fe20004807010 */
[----:B------:R-:W-:Y:S01]  /*ded0*/  FMUL R20, R33, R79 ;  /* 0x0000004f21147220 */ /* 0x000fe20000400000 */
[----:B------:R-:W-:Y:S01]  /*dee0*/  F2FP.SATFINITE.E4M3.F32.PACK_AB_MERGE_C R31, R24, R25, R31 ;  /* 0x00000019181f723e */ /* 0x000fe2000480701f */
[----:B------:R-:W-:Y:S01]  /*def0*/  FMUL R19, R36, R80 ;  /* 0x0000005024137220 */ /* 0x000fe20000400000 */
[----:B------:R-:W-:Y:S01]  /*df00*/  F2FP.SATFINITE.E4M3.F32.PACK_AB_MERGE_C R33, R84, R86, RZ ;  /* 0x000000565421723e */ /* 0x000fe200048070ff */
[----:B------:R-:W-:Y:S01]  /*df10*/  FMUL R23, R32, R103 ;  /* 0x0000006720177220 */ /* 0x000fe20000400000 */
[----:B------:R-:W-:Y:S01]  /*df20*/  FMUL R12, R44, R82 ;  /* 0x000000522c0c7220 */ /* 0x000fe20000400000 */
[----:B------:R1:W-:Y:S01]  /*df30*/  STS.128 [R3+0x4010], R28 ;  /* 0x0040101c03007388 */ /* 0x0003e20000000c00 */
[----:B------:R-:W-:Y:S01]  /*df40*/  F2FP.SATFINITE.E4M3.F32.PACK_AB_MERGE_C R32, R87, R89, RZ ;  /* 0x000000595720723e */ /* 0x000fe200048070ff */
[----:B------:R-:W-:Y:S01]  /*df50*/  FMUL R11, R45, R114 ;  /* 0x000000722d0b7220 */ /* 0x000fe20000400000 */
[----:B------:R-:W-:Y:S01]  /*df60*/  FMUL R9, R49, R118 ;  /* 0x0000007631097220 */ /* 0x000fe20000400000 */
[----:B------:R-:W-:Y:S01]  /*df70*/  F2FP.SATFINITE.E4M3.F32.PACK_AB_MERGE_C R36, R78, R83, RZ ;  /* 0x000000534e24723e */ /* 0x000fe200048070ff */
[----:B------:R-:W-:Y:S01]  /*df80*/  FMUL R65, R59, R123 ;  /* 0x0000007b3b417220 */ /* 0x000fe20000400000 */
[----:B------:R-:W-:Y:S01]  /*df90*/  F2FP.SATFINITE.E4M3.F32.PACK_AB_MERGE_C R49, R76, R77, RZ ;  /* 0x0000004d4c31723e */ /* 0x000fe200048070ff */
[----:B------:R-:W-:Y:S01]  /*dfa0*/  FMUL R59, R63, R97 ;  /* 0x000000613f3b7220 */ /* 0x000fe20000400000 */
[----:B------:R-:W-:Y:S01]  /*dfb0*/  F2FP.SATFINITE.E4M3.F32.PACK_AB_MERGE_C R17, R2, R19, R33 ;  /* 0x000000130211723e */ /* 0x000fe20004807021 */
[----:B------:R-:W-:Y:S01]  /*dfc0*/  FMUL R10, R48, R117 ;  /* 0x00000075300a7220 */ /* 0x000fe20000400000 */
[----:B------:R-:W-:Y:S01]  /*dfd0*/  IADD3 R2, PT, PT, R0, 0x4000, RZ ;  /* 0x0000400000027810 */ /* 0x000fe20007ffe0ff */
[----:B------:R-:W-:Y:S01]  /*dfe0*/  IMAD R0, R142, -0x10, R0 ;  /* 0xfffffff08e007824 */ /* 0x000fe200078e0200 */
[----:B------:R-:W-:Y:S01]  /*dff0*/  F2FP.SATFINITE.E4M3.F32.PACK_AB_MERGE_C R16, R20, R23, R32 ;  /* 0x000000171410723e */ /* 0x000fe20004807020 */
[----:B------:R-:W-:Y:S01]  /*e000*/  FMUL R8, R52, R121 ;  /* 0x0000007934087220 */ /* 0x000fe20000400000 */
[----:B------:R-:W-:Y:S01]  /*e010*/  F2FP.SATFINITE.E4M3.F32.PACK_AB_MERGE_C R18, R13, R14, R36 ;  /* 0x0000000e0d12723e */ /* 0x000fe20004807024 */
[----:B------:R-:W-:Y:S01]  /*e020*/  FMUL R7, R53, R122 ;  /* 0x0000007a35077220 */ /* 0x000fe20000400000 */
[----:B------:R-:W-:Y:S01]  /*e030*/  F2FP.SATFINITE.E4M3.F32.PACK_AB_MERGE_C R19, R11, R12, R49 ;  /* 0x0000000c0b13723e */ /* 0x000fe20004807031 */
[----:B------:R-:W-:Y:S01]  /*e040*/  FMUL R6, R56, R124 ;  /* 0x0000007c38067220 */ /* 0x000fe20000400000 */
[----:B------:R-:W-:Y:S01]  /*e050*/  FMUL R5, R57, R126 ;  /* 0x0000007e39057220 */ /* 0x000fe20000400000 */
[----:B------:R-:W-:Y:S01]  /*e060*/  IMAD R2, R143, -0x10, R2 ;  /* 0xfffffff08f027824 */ /* 0x000fe200078e0202 */
[----:B------:R-:W-:Y:S01]  /*e070*/  F2FP.SATFINITE.E4M3.F32.PACK_AB_MERGE_C R48, R69, R75, RZ ;  /* 0x0000004b4530723e */ /* 0x000fe200048070ff */
[----:B------:R1:W-:Y:S01]  /*e080*/  STS.128 [R0+0x4020], R16 ;  /* 0x0040201000007388 */ /* 0x0003e20000000c00 */
[----:B------:R-:W-:Y:S01]  /*e090*/  F2FP.SATFINITE.E4M3.F32.PACK_AB_MERGE_C R45, R65, R68, RZ ;  /* 0x00000044412d723e */ /* 0x000fe200048070ff */
[----:B------:R-:W-:Y:S01]  /*e0a0*/  BSSY.RECONVERGENT B0, `(.L_x_321) ;  /* 0x0000020000007945 */ /* 0x000fe20003800200 */
[----:B------:R-:W-:Y:S02]  /*e0b0*/  F2FP.SATFINITE.E4M3.F32.PACK_AB_MERGE_C R44, R59, R64, RZ ;  /* 0x000000403b2c723e */ /* 0x000fe400048070ff */
[----:B------:R-:W-:Y:S02]  /*e0c0*/  F2FP.SATFINITE.E4M3.F32.PACK_AB_MERGE_C R12, R9, R10, R48 ;  /* 0x0000000a090c723e */ /* 0x000fe40004807030 */
[----:B------:R-:W-:Y:S02]  /*e0d0*/  F2FP.SATFINITE.E4M3.F32.PACK_AB_MERGE_C R13, R7, R8, R45 ;  /* 0x00000008070d723e */ /* 0x000fe4000480702d */
[----:B------:R-:W-:Y:S02]  /*e0e0*/  F2FP.SATFINITE.E4M3.F32.PACK_AB_MERGE_C R14, R5, R6, R44 ;  /* 0x00000006050e723e */ /* 0x000fe4000480702c */
[----:B------:R-:W-:Y:S02]  /*e0f0*/  LEA R2, R141, R2, 0x4 ;  /* 0x000000028d027211 */ /* 0x000fe400078e20ff */
[----:B------:R-:W2:Y:S03]  /*e100*/  S2R R141, SR_TID.X ;  /* 0x00000000008d7919 */ /* 0x000ea60000002100 */
[----:B------:R1:W-:Y:S01]  /*e110*/  STS.128 [R2+0x10], R12 ;  /* 0x0000100c02007388 */ /* 0x0003e20000000c00 */
[----:B------:R-:W-:Y:S01]  /*e120*/  @!PT LDS RZ, [RZ] ;  /* 0x00000000fffff984 */ /* 0x000fe20000000800 */
[----:B------:R-:W-:Y:S01]  /*e130*/  @!PT LDS RZ, [RZ] ;  /* 0x00000000fffff984 */ /* 0x000fe20000000800 */
[----:B------:R-:W-:Y:S01]  /*e140*/  @!PT LDS RZ, [RZ] ;  /* 0x00000000fffff984 */ /* 0x000fe20000000800 */
[----:B------:R-:W-:Y:S01]  /*e150*/  @!PT LDS RZ, [RZ] ;  /* 0x00000000fffff984 */ /* 0x000fe20000000800 */
[----:B------:R3:W-:Y:S07]  /*e160*/  MEMBAR.ALL.CTA ;  /* 0x0000000000007992 */ /* 0x0007ee0000008000 */
[----:B---3--:R-:W3:Y:S01]  /*e170*/  FENCE.VIEW.ASYNC.S ;  /* 0x00000000000073c6 */ /* 0x008ee20000000000 */
[----:B--2---:R-:W-:Y:S01]  /*e180*/  LOP3.LUT R141, R141, 0x60, RZ, 0xc0, !PT ;  /* 0x000000608d8d7812 */ /* 0x004fe200078ec0ff */
[----:B---3--:R-:W-:Y:S03]  /*e190*/  BAR.SYNC.DEFER_BLOCKING 0x1, 0x80 ;  /* 0x0042000000007b1d */ /* 0x008fe60000010000 */
[----:B------:R-:W-:Y:S11]  /*e1a0*/  ISETP.NE.AND P0, PT, R141, RZ, PT ;  /* 0x000000ff8d00720c */ /* 0x000ff60003f05270 */
[----:B------:R-:W-:Y:S02]  /*e1b0*/  @!UPT UIADD3 URZ, UPT, UPT, URZ, URZ, URZ ;  /* 0x000000fffffff290 */ /* 0x000fe4000fffe0ff */
[----:B-1----:R-:W-:Y:S05]  /*e1c0*/  @P0 BRA `(.L_x_322) ;  /* 0x0000000000340947 */ /* 0x002fea0003800000 */
[----:B------:R-:W-:Y:S01]  /*e1d0*/  UIADD3 UR10, UP0, UPT, UR46, 0x680, URZ ;  /* 0x000006802e0a7890 */ /* 0x000fe2000ff1e0ff */
[----:B------:R-:W-:Y:S01]  /*e1e0*/  R2UR UR6, R247 ;  /* 0x00000000f70672ca */ /* 0x000fe200000e0000 */
[----:B------:R-:W-:Y:S01]  /*e1f0*/  UIADD3 UR4, UPT, UPT, UR41, 0x4200, UR8 ;  /* 0x0000420029047890 */ /* 0x000fe2000fffe008 */
[----:B------:R-:W-:Y:S01]  /*e200*/  PLOP3.LUT P0, PT, PT, PT, PT, 0x80, 0x8 ;  /* 0x000000000008781c */ /* 0x000fe20003f0f070 */
[----:B------:R-:W-:Y:S01]  /*e210*/  UIADD3.X UR11, UPT, UPT, URZ, UR47, URZ, UP0, !UPT ;  /* 0x0000002fff0b7290 */ /* 0x000fe200087fe4ff */
[----:B------:R-:W-:Y:S11]  /*e220*/  IMAD.IADD R0, R248, 0x1, R169 ;  /* 0x00000001f8007824 */ /* 0x000ff600078e02a9 */
.L_x_323:
[----:B------:R-:W-:Y:S02]  /*e230*/  PLOP3.LUT P1, PT, P1, P0, PT, 0xf2, 0x2f ;  /* 0x00000000002f781c */ /* 0x000fe40000f21e72 */
[----:B------:R-:W-:Y:S01]  /*e240*/  @P0 R2UR P1, UR5, R0 ;  /* 0x00000000000502ca */ /* 0x000fe20000020000 */
[----:B------:R-:W-:Y:S07]  /*e250*/  UMOV UR7, UR36 ;  /* 0x0000002400077c82 */ /* 0x000fee0008000000 */
[----:B------:R-:W-:Y:S05]  /*e260*/  @P0 PLOP3.LUT P0, PT, P1, PT, PT, 0x80, 0x8 ;  /* 0x000000000008081c */ /* 0x000fea0000f0f070 */
[----:B------:R1:W-:Y:S08]  /*e270*/  UTMASTG.3D [UR4], [UR10] ;  /* 0x000000040a0073b5 */ /* 0x0003f00008010000 */
[----:B-1----:R-:W-:Y:S05]  /*e280*/  @P0 BRA.U.ANY `(.L_x_323) ;  /* 0xfffffffd00e80947 */ /* 0x002fea000393ffff */
[----:B------:R0:W-:Y:S02]  /*e290*/  UTMACMDFLUSH ;  /* 0x00000000000079b7 */ /* 0x0001e40000000000 */
.L_x_322:
[----:B------:R-:W-:Y:S05]  /*e2a0*/  BSYNC.RECONVERGENT B0 ;  /* 0x0000000000007941 */ /* 0x000fea0003800200 */
.L_x_321:
[----:B------:R-:W-:Y:S01]  /*e2b0*/  UIADD3 UR42, UPT, UPT, UR42, 0x1, URZ ;  /* 0x000000012a2a7890 */ /* 0x000fe2000fffe0ff */
[----:B------:R-:W1:Y:S01]  /*e2c0*/  S2R R0, SR_TID.X ;  /* 0x0000000000007919 */ /* 0x000e620000002100 */
[----:B------:R-:W-:Y:S02]  /*e2d0*/  BSSY.RECONVERGENT B0, `(.L_x_324) ;  /* 0x0000008000007945 */ /* 0x000fe40003800200 */
[----:B------:R-:W-:Y:S04]  /*e2e0*/  UISETP.NE.AND UP0, UPT, UR42, 0x2, UPT ;  /* 0x000000022a00788c */ /* 0x000fe8000bf05270 */
[----:B------:R-:W-:Y:S01]  /*e2f0*/  USEL UR42, UR42, URZ, UP0 ;  /* 0x000000ff2a2a7287 */ /* 0x000fe20008000000 */
[----:B-1----:R-:W-:Y:S04]  /*e300*/  LOP3.LUT R0, R0, 0x60, RZ, 0xc0, !PT ;  /* 0x0000006000007812 */ /* 0x002fe800078ec0ff */
[----:B------:R-:W-:Y:S11]  /*e310*/  ISETP.NE.AND P0, PT, R0, RZ, PT ;  /* 0x000000ff0000720c */ /* 0x000ff60003f05270 */
[----:B------:R-:W-:Y:S02]  /*e320*/  @!UPT UIADD3 URZ, UPT, UPT, URZ, URZ, URZ ;  /* 0x000000fffffff290 */ /* 0x000fe4000fffe0ff */
[----:B------:R-:W-:Y:S05]  /*e330*/  @P0 BRA `(.L_x_325) ;  /* 0x0000000000040947 */ /* 0x000fea0003800000 */
[----:B------:R-:W-:Y:S04]  /*e340*/  DEPBAR.LE SB0, 0x1 ;  /* 0x000080400000791a */ /* 0x000fe80000000000 */
.L_x_325:
[----:B------:R-:W-:Y:S05]  /*e350*/  BSYNC.RECONVERGENT B0 ;  /* 0x0000000000007941 */ /* 0x000fea0003800200 */
.L_x_324:
[----:B------:R-:W-:Y:S01]  /*e360*/  BAR.SYNC.DEFER_BLOCKING 0x1, 0x80 ;  /* 0x0042000000007b1d */ /* 0x000fe20000010000 */
[C---:B------:R-:W-:Y:S01]  /*e370*/  LOP3.LUT P0, RZ, R222.reuse, 0x8, RZ, 0xc0, !PT ;  /* 0x00000008deff7812 */ /* 0x040fe2000780c0ff */
[----:B------:R-:W-:Y:S01]  /*e380*/  IMAD.MOV.U32 R169, RZ, RZ, 0x40 ;  /* 0x00000040ffa97424 */ /* 0x000fe200078e00ff */
[C---:B------:R-:W-:Y:S02]  /*e390*/  LOP3.LUT P3, RZ, R222.reuse, 0x20, RZ, 0xc0, !PT ;  /* 0x00000020deff7812 */ /* 0x040fe4000786c0ff */
[C---:B------:R-:W-:Y:S02]  /*e3a0*/  LOP3.LUT P2, RZ, R222.reuse, 0x4, RZ, 0xc0, !PT ;  /* 0x00000004deff7812 */ /* 0x040fe4000784c0ff */
[----:B------:R-:W-:Y:S02]  /*e3b0*/  PLOP3.LUT P1, PT, P3, P0, PT, 0xf8, 0x8f ;  /* 0x00000000008f781c */ /* 0x000fe40001f21f70 */
[----:B------:R-:W-:Y:S02]  /*e3c0*/  SEL R241, R241, 0x1, P3 ;  /* 0x00000001f1f17807 */ /* 0x000fe40001800000 */
[----:B------:R-:W-:Y:S09]  /*e3d0*/  LOP3.LUT R222, R222, 0xfffffff7, RZ, 0xc0, !PT ;  /* 0xfffffff7dede7812 */ /* 0x000ff200078ec0ff */
[----:B------:R-:W-:Y:S02]  /*e3e0*/  @!P1 LEA R2, R240, UR41, 0x3 ;  /* 0x00000029f0029c11 */ /* 0x000fe4000f8e18ff */
[----:B------:R-:W-:Y:S04]  /*e3f0*/  @!P1 SHF.L.U32 R0, R242, 0x1f, RZ ;  /* 0x0000001ff2009819 */ /* 0x000fe800000006ff */
[----:B------:R-:W1:Y:S02]  /*e400*/  @!P1 SYNCS.PHASECHK.TRANS64.TRYWAIT P0, [R2+URZ+0x100], R0 ;  /* 0x00010000020095a7 */ /* 0x000e6400080011ff */
[----:B-1----:R-:W-:Y:S02]  /*e410*/  @!P1 SEL R241, RZ, 0x1, !P0 ;  /* 0x00000001fff19807 */ /* 0x002fe40004000000 */
[----:B------:R-:W-:Y:S02]  /*e420*/  PLOP3.LUT P1, PT, PT, PT, PT, 0x80, 0x8 ;  /* 0x000000000008781c */ /* 0x000fe40003f2f070 */
[----:B------:R-:W-:Y:S11]  /*e430*/  PLOP3.LUT P0, PT, PT, PT, PT, 0x8, 0x80 ;  /* 0x000000000080781c */ /* 0x000ff60003f0e170 */
[----:B------:R-:W-:Y:S01]  /*e440*/  @P1 LOP3.LUT R222, R222, 0x8, RZ, 0xfc, !PT ;  /* 0x00000008dede1812 */ /* 0x000fe200078efcff */
[----:B------:R-:W-:Y:S06]  /*e450*/  @P2 BRA `(.L_x_326) ;  /* 0xffffff8000602947 */ /* 0x000fec000383ffff */
[----:B------:R-:W2:Y:S04]  /*e460*/  LDL R6, [R1+0x24] ;  /* 0x0000240001067983 */ /* 0x000ea80000100800 */
[----:B------:R-:W3:Y:S04]  /*e470*/  LDL.LU.64 R8, [R1] ;  /* 0x0000000001087983 */ /* 0x000ee80000300a00 */
[----:B------:R-:W3:Y:S04]  /*e480*/  LDL.LU.64 R10, [R1+0x8] ;  /* 0x00000800010a7983 */ /* 0x000ee80000300a00 */
[----:B------:R-:W4:Y:S04]  /*e490*/  LDL.LU R5, [R1+0x10] ;  /* 0x0000100001057983 */ /* 0x000f280000300800 */
[----:B------:R-:W5:Y:S04]  /*e4a0*/  LDL R4, [R1+0x18] ;  /* 0x0000180001047983 */ /* 0x000f680000100800 */
[----:B------:R-:W5:Y:S01]  /*e4b0*/  LDL R3, [R1+0x14] ;  /* 0x0000140001037983 */ /* 0x000f620000100800 */
[----:B------:R-:W-:Y:S01]  /*e4c0*/  ISETP.NE.AND P0, PT, R252, 0x2, PT ;  /* 0x00000002fc00780c */ /* 0x000fe20003f05270 */
[----:B------:R-:W-:Y:S01]  /*e4d0*/  IMAD.MOV.U32 R240, RZ, RZ, R243 ;  /* 0x000000fffff07224 */ /* 0x000fe200078e00f3 */
[----:B------:R-:W-:Y:S01]  /*e4e0*/  LOP3.LUT P2, RZ, R222, 0x2, RZ, 0xc0, !PT ;  /* 0x00000002deff7812 */ /* 0x000fe2000784c0ff */
[----:B------:R-:W-:Y:S01]  /*e4f0*/  IMAD.MOV.U32 R242, RZ, RZ, R246 ;  /* 0x000000fffff27224 */ /* 0x000fe200078e00f6 */
[----:B------:R-:W-:-:S02]  /*e500*/  SEL R0, RZ, 0x1, P0 ;  /* 0x00000001ff007807 */ /* 0x000fc40000000000 */
[----:B------:R-:W-:-:S09]  /*e510*/  SEL R12, R252, RZ, P0 ;  /* 0x000000fffc0c7207 */ /* 0x000fd20000000000 */
[----:B--2---:R-:W-:Y:S02]  /*e520*/  @P2 R2UR UR36, R6 ;  /* 0x00000000062422ca */ /* 0x004fe400000e0000 */
[----:B---3--:R-:W-:Y:S02]  /*e530*/  LOP3.LUT P1, RZ, R10, 0x1, RZ, 0xc0, !PT ;  /* 0x000000010aff7812 */ /* 0x008fe4000782c0ff */
[----:B----4-:R-:W-:Y:S01]  /*e540*/  LOP3.LUT R5, R5, R0, RZ, 0x3c, !PT ;  /* 0x0000000005057212 */ /* 0x010fe200078e3cff */
[----:B-----5:R-:W-:-:S04]  /*e550*/  IMAD.IADD R24, R249, 0x1, R4 ;  /* 0x00000001f9187824 */ /* 0x020fc800078e0204 */
[----:B------:R2:W-:Y:S01]  /*e560*/  STL [R1+0x10], R5 ;  /* 0x0000100501007387 */ /* 0x0005e20000100800 */
[----:B------:R-:W-:-:S05]  /*e570*/  IMAD.IADD R19, R250, 0x1, R3 ;  /* 0x00000001fa137824 */ /* 0x000fca00078e0203 */
[----:B------:R-:W-:Y:S05]  /*e580*/  @P1 BRA `(.L_x_327) ;  /* 0xffffff7000881947 */ /* 0x000fea000383ffff */
[----:B------:R-:W-:Y:S05]  /*e590*/  EXIT ;  /* 0x000000000000794d */ /* 0x000fea0003800000 */
.L_x_25:
[----:B--2---:R2:W1:Y:S02]  /*e5a0*/  SYNCS.PHASECHK.TRANS64.TRYWAIT P0, [R2+URZ+0x1a0], R3 ;  /* 0x0001a003020075a7 */ /* 0x00446400080011ff */
[----:B-1----:R-:W-:Y:S05]  /*e5b0*/  @!P0 NANOSLEEP.SYNCS 0x989680 ;  /* 0x009896800000895d */ /* 0x002fea0003900000 */
[----:B------:R-:W1:Y:S02]  /*e5c0*/  @!P0 SYNCS.PHASECHK.TRANS64 P0, [R2+URZ+0x1a0], R3 ;  /* 0x0001a003020085a7 */ /* 0x000e6400080010ff */
[----:B-1----:R-:W-:Y:S05]  /*e5d0*/  @!P0 BRA `(.L_x_25) ;  /* 0xfffffffc00f08947 */ /* 0x002fea000383ffff */
[----:B------:R-:W-:Y:S05]  /*e5e0*/  BRA `(.L_x_328) ;  /* 0xffffff3000e47947 */ /* 0x000fea000383ffff */
.L_x_28:
[----:B------:R-:W-:-:S07]  /*e5f0*/  MOV R4, UR33 ;  /* 0x0000002100047c02 */ /* 0x000fce0008000f00 */
.L_x_329:
[----:B-1----:R1:W2:Y:S02]  /*e600*/  SYNCS.PHASECHK.TRANS64.TRYWAIT P0, [R4+URZ+0x80], R2 ;  /* 0x00008002040075a7 */ /* 0x0022a400080011ff */
[----:B--2---:R-:W-:Y:S05]  /*e610*/  @!P0 NANOSLEEP.SYNCS 0x989680 ;  /* 0x009896800000895d */ /* 0x004fea0003900000 */
[----:B------:R-:W2:Y:S02]  /*e620*/  @!P0 SYNCS.PHASECHK.TRANS64 P0, [R4+URZ+0x80], R2 ;  /* 0x00008002040085a7 */ /* 0x000ea400080010ff */
[----:B--2---:R-:W-:Y:S05]  /*e630*/  @!P0 BRA `(.L_x_329) ;  /* 0xfffffffc00f08947 */ /* 0x004fea000383ffff */
[----:B------:R-:W-:Y:S05]  /*e640*/  BRA `(.L_x_27) ;  /* 0xffffff34004c7947 */ /* 0x000fea000383ffff */
.L_x_35:
[----:B------:R-:W-:-:S07]  /*e650*/  MOV R4, UR17 ;  /* 0x0000001100047c02 */ /* 0x000fce0008000f00 */
.L_x_330:
[----:B-1----:R1:W2:Y:S02]  /*e660*/  SYNCS.PHASECHK.TRANS64.TRYWAIT P0, [R4+URZ+0x80], R2 ;  /* 0x00008002040075a7 */ /* 0x0022a400080011ff */
[----:B--2---:R-:W-:Y:S05]  /*e670*/  @!P0 NANOSLEEP.SYNCS 0x989680 ;  /* 0x009896800000895d */ /* 0x004fea0003900000 */
[----:B------:R-:W2:Y:S02]  /*e680*/  @!P0 SYNCS.PHASECHK.TRANS64 P0, [R4+URZ+0x80], R2 ;  /* 0x00008002040085a7 */ /* 0x000ea400080010ff */
[----:B--2---:R-:W-:Y:S05]  /*e690*/  @!P0 BRA `(.L_x_330) ;  /* 0xfffffffc00f08947 */ /* 0x004fea000383ffff */
[----:B------:R-:W-:Y:S05]  /*e6a0*/  BRA `(.L_x_34) ;  /* 0xffffff38000c7947 */ /* 0x000fea000383ffff */
.L_x_40:
[----:B-1----:R1:W2:Y:S02]  /*e6b0*/  SYNCS.PHASECHK.TRANS64.TRYWAIT P0, [R3+URZ+0x130], R2 ;  /* 0x00013002030075a7 */ /* 0x0022a400080011ff */
[----:B--2---:R-:W-:Y:S05]  /*e6c0*/  @!P0 NANOSLEEP.SYNCS 0x989680 ;  /* 0x009896800000895d */ /* 0x004fea0003900000 */
[----:B------:R-:W2:Y:S02]  /*e6d0*/  @!P0 SYNCS.PHASECHK.TRANS64 P0, [R3+URZ+0x130], R2 ;  /* 0x00013002030085a7 */ /* 0x000ea400080010ff */
[----:B--2---:R-:W-:Y:S05]  /*e6e0*/  @!P0 BRA `(.L_x_40) ;  /* 0xfffffffc00f08947 */ /* 0x004fea000383ffff */
[----:B------:R-:W-:Y:S05]  /*e6f0*/  BRA `(.L_x_331) ;  /* 0xffffff3800b07947 */ /* 0x000fea000383ffff */
.L_x_44:
[----:B------:R-:W-:-:S07]  /*e700*/  MOV R3, UR5 ;  /* 0x0000000500037c02 */ /* 0x000fce0008000f00 */
.L_x_332:
[----:B-1----:R1:W2:Y:S02]  /*e710*/  SYNCS.PHASECHK.TRANS64.TRYWAIT P0, [R3+URZ], R2 ;  /* 0x00000002030075a7 */ /* 0x0022a400080011ff */
[----:B--2---:R-:W-:Y:S05]  /*e720*/  @!P0 NANOSLEEP.SYNCS 0x989680 ;  /* 0x009896800000895d */ /* 0x004fea0003900000 */
[----:B------:R-:W2:Y:S02]  /*e730*/  @!P0 SYNCS.PHASECHK.TRANS64 P0, [R3+URZ], R2 ;  /* 0x00000002030085a7 */ /* 0x000ea400080010ff */
[----:B--2---:R-:W-:Y:S05]  /*e740*/  @!P0 BRA `(.L_x_332) ;  /* 0xfffffffc00f08947 */ /* 0x004fea000383ffff */
[----:B------:R-:W-:Y:S05]  /*e750*/  BRA `(.L_x_333) ;  /* 0xffffff4000207947 */ /* 0x000fea000383ffff */
.L_x_45:
[----:B------:R-:W-:-:S07]  /*e760*/  MOV R3, UR5 ;  /* 0x0000000500037c02 */ /* 0x000fce0008000f00 */
.L_x_334:
[----:B-1----:R1:W2:Y:S02]  /*e770*/  SYNCS.PHASECHK.TRANS64.TRYWAIT P0, [R3+URZ], R2 ;  /* 0x00000002030075a7 */ /* 0x0022a400080011ff */
[----:B--2---:R-:W-:Y:S05]  /*e780*/  @!P0 NANOSLEEP.SYNCS 0x989680 ;  /* 0x009896800000895d */ /* 0x004fea0003900000 */
[----:B------:R-:W2:Y:S02]  /*e790*/  @!P0 SYNCS.PHASECHK.TRANS64 P0, [R3+URZ], R2 ;  /* 0x00000002030085a7 */ /* 0x000ea400080010ff */
[----:B--2---:R-:W-:Y:S05]  /*e7a0*/  @!P0 BRA `(.L_x_334) ;  /* 0xfffffffc00f08947 */ /* 0x004fea000383ffff */
[----:B------:R-:W-:Y:S05]  /*e7b0*/  BRA `(.L_x_335) ;  /* 0xffffff40002c7947 */ /* 0x000fea000383ffff */
.L_x_46:
[----:B------:R-:W-:-:S07]  /*e7c0*/  MOV R3, UR5 ;  /* 0x0000000500037c02 */ /* 0x000fce0008000f00 */
.L_x_336:
[----:B-1----:R1:W2:Y:S02]  /*e7d0*/  SYNCS.PHASECHK.TRANS64.TRYWAIT P0, [R3+URZ], R2 ;  /* 0x00000002030075a7 */ /* 0x0022a400080011ff */
[----:B--2---:R-:W-:Y:S05]  /*e7e0*/  @!P0 NANOSLEEP.SYNCS 0x989680 ;  /* 0x009896800000895d */ /* 0x004fea0003900000 */
[----:B------:R-:W2:Y:S02]  /*e7f0*/  @!P0 SYNCS.PHASECHK.TRANS64 P0, [R3+URZ], R2 ;  /* 0x00000002030085a7 */ /* 0x000ea400080010ff */
[----:B--2---:R-:W-:Y:S05]  /*e800*/  @!P0 BRA `(.L_x_336) ;  /* 0xfffffffc00f08947 */ /* 0x004fea000383ffff */
[----:B------:R-:W-:Y:S05]  /*e810*/  BRA `(.L_x_337) ;  /* 0xffffff4000387947 */ /* 0x000fea000383ffff */
.L_x_47:
[----:B------:R-:W-:-:S07]  /*e820*/  MOV R3, UR5 ;  /* 0x0000000500037c02 */ /* 0x000fce0008000f00 */
.L_x_338:
[----:B-1----:R1:W2:Y:S02]  /*e830*/  SYNCS.PHASECHK.TRANS64.TRYWAIT P0, [R3+URZ], R2 ;  /* 0x00000002030075a7 */ /* 0x0022a400080011ff */
[----:B--2---:R-:W-:Y:S05]  /*e840*/  @!P0 NANOSLEEP.SYNCS 0x989680 ;  /* 0x009896800000895d */ /* 0x004fea0003900000 */
[----:B------:R-:W2:Y:S02]  /*e850*/  @!P0 SYNCS.PHASECHK.TRANS64 P0, [R3+URZ], R2 ;  /* 0x00000002030085a7 */ /* 0x000ea400080010ff */
[----:B--2---:R-:W-:Y:S05]  /*e860*/  @!P0 BRA `(.L_x_338) ;  /* 0xfffffffc00f08947 */ /* 0x004fea000383ffff */
[----:B------:R-:W-:Y:S05]  /*e870*/  BRA `(.L_x_339) ;  /* 0xffffff4000447947 */ /* 0x000fea000383ffff */
.L_x_48:
[----:B------:R-:W-:-:S07]  /*e880*/  MOV R3, UR5 ;  /* 0x0000000500037c02 */ /* 0x000fce0008000f00 */
.L_x_340:
[----:B-1----:R1:W2:Y:S02]  /*e890*/  SYNCS.PHASECHK.TRANS64.TRYWAIT P0, [R3+URZ], R2 ;  /* 0x00000002030075a7 */ /* 0x0022a400080011ff */
[----:B--2---:R-:W-:Y:S05]  /*e8a0*/  @!P0 NANOSLEEP.SYNCS 0x989680 ;  /* 0x009896800000895d */ /* 0x004fea0003900000 */
[----:B------:R-:W2:Y:S02]  /*e8b0*/  @!P0 SYNCS.PHASECHK.TRANS64 P0, [R3+URZ], R2 ;  /* 0x00000002030085a7 */ /* 0x000ea400080010ff */
[----:B--2---:R-:W-:Y:S05]  /*e8c0*/  @!P0 BRA `(.L_x_340) ;  /* 0xfffffffc00f08947 */ /* 0x004fea000383ffff */
[----:B------:R-:W-:Y:S05]  /*e8d0*/  BRA `(.L_x_341) ;  /* 0xffffff4000507947 */ /* 0x000fea000383ffff */
.L_x_49:
[----:B------:R-:W-:-:S07]  /*e8e0*/  MOV R3, UR5 ;  /* 0x0000000500037c02 */ /* 0x000fce0008000f00 */
.L_x_342:
[----:B-1----:R1:W2:Y:S02]  /*e8f0*/  SYNCS.PHASECHK.TRANS64.TRYWAIT P0, [R3+URZ], R2 ;  /* 0x00000002030075a7 */ /* 0x0022a400080011ff */
[----:B--2---:R-:W-:Y:S05]  /*e900*/  @!P0 NANOSLEEP.SYNCS 0x989680 ;  /* 0x009896800000895d */ /* 0x004fea0003900000 */
[----:B------:R-:W2:Y:S02]  /*e910*/  @!P0 SYNCS.PHASECHK.TRANS64 P0, [R3+URZ], R2 ;  /* 0x00000002030085a7 */ /* 0x000ea400080010ff */
[----:B--2---:R-:W-:Y:S05]  /*e920*/  @!P0 BRA `(.L_x_342) ;  /* 0xfffffffc00f08947 */ /* 0x004fea000383ffff */
[----:B------:R-:W-:Y:S05]  /*e930*/  BRA `(.L_x_343) ;  /* 0xffffff40005c7947 */ /* 0x000fea000383ffff */
.L_x_50:
[----:B------:R-:W-:-:S07]  /*e940*/  MOV R3, UR5 ;  /* 0x0000000500037c02 */ /* 0x000fce0008000f00 */
.L_x_344:
[----:B-1----:R1:W2:Y:S02]  /*e950*/  SYNCS.PHASECHK.TRANS64.TRYWAIT P0, [R3+URZ], R2 ;  /* 0x00000002030075a7 */ /* 0x0022a400080011ff */
[----:B--2---:R-:W-:Y:S05]  /*e960*/  @!P0 NANOSLEEP.SYNCS 0x989680 ;  /* 0x009896800000895d */ /* 0x004fea0003900000 */
[----:B------:R-:W2:Y:S02]  /*e970*/  @!P0 SYNCS.PHASECHK.TRANS64 P0, [R3+URZ], R2 ;  /* 0x00000002030085a7 */ /* 0x000ea400080010ff */
[----:B--2---:R-:W-:Y:S05]  /*e980*/  @!P0 BRA `(.L_x_344) ;  /* 0xfffffffc00f08947 */ /* 0x004fea000383ffff */
[----:B------:R-:W-:Y:S05]  /*e990*/  BRA `(.L_x_345) ;  /* 0xffffff4000687947 */ /* 0x000fea000383ffff */
.L_x_51:
[----:B------:R-:W-:-:S07]  /*e9a0*/  MOV R3, UR5 ;  /* 0x0000000500037c02 */ /* 0x000fce0008000f00 */
.L_x_346:
[----:B-1----:R1:W2:Y:S02]  /*e9b0*/  SYNCS.PHASECHK.TRANS64.TRYWAIT P0, [R3+URZ], R2 ;  /* 0x00000002030075a7 */ /* 0x0022a400080011ff */
[----:B--2---:R-:W-:Y:S05]  /*e9c0*/  @!P0 NANOSLEEP.SYNCS 0x989680 ;  /* 0x009896800000895d */ /* 0x004fea0003900000 */
[----:B------:R-:W2:Y:S02]  /*e9d0*/  @!P0 SYNCS.PHASECHK.TRANS64 P0, [R3+URZ], R2 ;  /* 0x00000002030085a7 */ /* 0x000ea400080010ff */
[----:B--2---:R-:W-:Y:S05]  /*e9e0*/  @!P0 BRA `(.L_x_346) ;  /* 0xfffffffc00f08947 */ /* 0x004fea000383ffff */
[----:B------:R-:W-:Y:S05]  /*e9f0*/  BRA `(.L_x_347) ;  /* 0xffffff4000747947 */ /* 0x000fea000383ffff */
.L_x_52:
[----:B------:R-:W-:-:S07]  /*ea00*/  MOV R3, UR5 ;  /* 0x0000000500037c02 */ /* 0x000fce0008000f00 */
.L_x_348:
[----:B-1----:R1:W2:Y:S02]  /*ea10*/  SYNCS.PHASECHK.TRANS64.TRYWAIT P0, [R3+URZ], R2 ;  /* 0x00000002030075a7 */ /* 0x0022a400080011ff */
[----:B--2---:R-:W-:Y:S05]  /*ea20*/  @!P0 NANOSLEEP.SYNCS 0x989680 ;  /* 0x009896800000895d */ /* 0x004fea0003900000 */
[----:B------:R-:W2:Y:S02]  /*ea30*/  @!P0 SYNCS.PHASECHK.TRANS64 P0, [R3+URZ], R2 ;  /* 0x00000002030085a7 */ /* 0x000ea400080010ff */
[----:B--2---:R-:W-:Y:S05]  /*ea40*/  @!P0 BRA `(.L_x_348) ;  /* 0xfffffffc00f08947 */ /* 0x004fea000383ffff */
[----:B------:R-:W-:Y:S05]  /*ea50*/  BRA `(.L_x_349) ;  /* 0xffffff4000807947 */ /* 0x000fea000383ffff */
.L_x_53:
[----:B------:R-:W-:-:S07]  /*ea60*/  MOV R3, UR5 ;  /* 0x0000000500037c02 */ /* 0x000fce0008000f00 */
.L_x_350:
[----:B-1----:R1:W2:Y:S02]  /*ea70*/  SYNCS.PHASECHK.TRANS64.TRYWAIT P0, [R3+URZ], R2 ;  /* 0x00000002030075a7 */ /* 0x0022a400080011ff */
[----:B--2---:R-:W-:Y:S05]  /*ea80*/  @!P0 NANOSLEEP.SYNCS 0x989680 ;  /* 0x009896800000895d */ /* 0x004fea0003900000 */
[----:B------:R-:W2:Y:S02]  /*ea90*/  @!P0 SYNCS.PHASECHK.TRANS64 P0, [R3+URZ], R2 ;  /* 0x00000002030085a7 */ /* 0x000ea400080010ff */
[----:B--2---:R-:W-:Y:S05]  /*eaa0*/  @!P0 BRA `(.L_x_350) ;  /* 0xfffffffc00f08947 */ /* 0x004fea000383ffff */
[----:B------:R-:W-:Y:S05]  /*eab0*/  BRA `(.L_x_351) ;  /* 0xffffff40008c7947 */ /* 0x000fea000383ffff */
.L_x_54:
[----:B------:R-:W-:-:S07]  /*eac0*/  MOV R3, UR5 ;  /* 0x0000000500037c02 */ /* 0x000fce0008000f00 */
.L_x_352:
[----:B-1----:R1:W2:Y:S02]  /*ead0*/  SYNCS.PHASECHK.TRANS64.TRYWAIT P0, [R3+URZ], R2 ;  /* 0x00000002030075a7 */ /* 0x0022a400080011ff */
[----:B--2---:R-:W-:Y:S05]  /*eae0*/  @!P0 NANOSLEEP.SYNCS 0x989680 ;  /* 0x009896800000895d */ /* 0x004fea0003900000 */
[----:B------:R-:W2:Y:S02]  /*eaf0*/  @!P0 SYNCS.PHASECHK.TRANS64 P0, [R3+URZ], R2 ;  /* 0x00000002030085a7 */ /* 0x000ea400080010ff */
[----:B--2---:R-:W-:Y:S05]  /*eb00*/  @!P0 BRA `(.L_x_352) ;  /* 0xfffffffc00f08947 */ /* 0x004fea000383ffff */
[----:B------:R-:W-:Y:S05]  /*eb10*/  BRA `(.L_x_353) ;  /* 0xffffff4000987947 */ /* 0x000fea000383ffff */
.L_x_55:
[----:B------:R-:W-:-:S07]  /*eb20*/  MOV R3, UR5 ;  /* 0x0000000500037c02 */ /* 0x000fce0008000f00 */
.L_x_354:
[----:B-1----:R1:W2:Y:S02]  /*eb30*/  SYNCS.PHASECHK.TRANS64.TRYWAIT P0, [R3+URZ], R2 ;  /* 0x00000002030075a7 */ /* 0x0022a400080011ff */
[----:B--2---:R-:W-:Y:S05]  /*eb40*/  @!P0 NANOSLEEP.SYNCS 0x989680 ;  /* 0x009896800000895d */ /* 0x004fea0003900000 */
[----:B------:R-:W2:Y:S02]  /*eb50*/  @!P0 SYNCS.PHASECHK.TRANS64 P0, [R3+URZ], R2 ;  /* 0x00000002030085a7 */ /* 0x000ea400080010ff */
[----:B--2---:R-:W-:Y:S05]  /*eb60*/  @!P0 BRA `(.L_x_354) ;  /* 0xfffffffc00f08947 */ /* 0x004fea000383ffff */
[----:B------:R-:W-:Y:S05]  /*eb70*/  BRA `(.L_x_355) ;  /* 0xffffff4000a47947 */ /* 0x000fea000383ffff */
.L_x_56:
[----:B------:R-:W-:-:S07]  /*eb80*/  MOV R3, UR5 ;  /* 0x0000000500037c02 */ /* 0x000fce0008000f00 */
.L_x_356:
[----:B-1----:R1:W2:Y:S02]  /*eb90*/  SYNCS.PHASECHK.TRANS64.TRYWAIT P0, [R3+URZ], R2 ;  /* 0x00000002030075a7 */ /* 0x0022a400080011ff */
[----:B--2---:R-:W-:Y:S05]  /*eba0*/  @!P0 NANOSLEEP.SYNCS 0x989680 ;  /* 0x009896800000895d */ /* 0x004fea0003900000 */
[----:B------:R-:W2:Y:S02]  /*ebb0*/  @!P0 SYNCS.PHASECHK.TRANS64 P0, [R3+URZ], R2 ;  /* 0x00000002030085a7 */ /* 0x000ea400080010ff */
[----:B--2---:R-:W-:Y:S05]  /*ebc0*/  @!P0 BRA `(.L_x_356) ;  /* 0xfffffffc00f08947 */ /* 0x004fea000383ffff */
[----:B------:R-:W-:Y:S05]  /*ebd0*/  BRA `(.L_x_357) ;  /* 0xffffff4000b07947 */ /* 0x000fea000383ffff */
.L_x_57:
[----:B------:R-:W-:-:S07]  /*ebe0*/  MOV R3, UR5 ;  /* 0x0000000500037c02 */ /* 0x000fce0008000f00 */
.L_x_358:
[----:B-1----:R1:W2:Y:S02]  /*ebf0*/  SYNCS.PHASECHK.TRANS64.TRYWAIT P0, [R3+URZ], R2 ;  /* 0x00000002030075a7 */ /* 0x0022a400080011ff */
[----:B--2---:R-:W-:Y:S05]  /*ec00*/  @!P0 NANOSLEEP.SYNCS 0x989680 ;  /* 0x009896800000895d */ /* 0x004fea0003900000 */
[----:B------:R-:W2:Y:S02]  /*ec10*/  @!P0 SYNCS.PHASECHK.TRANS64 P0, [R3+URZ], R2 ;  /* 0x00000002030085a7 */ /* 0x000ea400080010ff */
[----:B--2---:R-:W-:Y:S05]  /*ec20*/  @!P0 BRA `(.L_x_358) ;  /* 0xfffffffc00f08947 */ /* 0x004fea000383ffff */
[----:B------:R-:W-:Y:S05]  /*ec30*/  BRA `(.L_x_359) ;  /* 0xffffff4000bc7947 */ /* 0x000fea000383ffff */
.L_x_58:
[----:B------:R-:W-:-:S07]  /*ec40*/  MOV R3, UR5 ;  /* 0x0000000500037c02 */ /* 0x000fce0008000f00 */
.L_x_360:
[----:B-1----:R1:W2:Y:S02]  /*ec50*/  SYNCS.PHASECHK.TRANS64.TRYWAIT P0, [R3+URZ], R2 ;  /* 0x00000002030075a7 */ /* 0x0022a400080011ff */
[----:B--2---:R-:W-:Y:S05]  /*ec60*/  @!P0 NANOSLEEP.SYNCS 0x989680 ;  /* 0x009896800000895d */ /* 0x004fea0003900000 */
[----:B------:R-:W2:Y:S02]  /*ec70*/  @!P0 SYNCS.PHASECHK.TRANS64 P0, [R3+URZ], R2 ;  /* 0x00000002030085a7 */ /* 0x000ea400080010ff */
[----:B--2---:R-:W-:Y:S05]  /*ec80*/  @!P0 BRA `(.L_x_360) ;  /* 0xfffffffc00f08947 */ /* 0x004fea000383ffff */
[----:B------:R-:W-:Y:S05]  /*ec90*/  BRA `(.L_x_361) ;  /* 0xffffff4000c87947 */ /* 0x000fea000383ffff */
.L_x_61:
[----:B-1----:R1:W2:Y:S02]  /*eca0*/  SYNCS.PHASECHK.TRANS64.TRYWAIT P0, [R0+URZ+0x190], R2 ;  /* 0x00019002000075a7 */ /* 0x0022a400080011ff */
[----:B--2---:R-:W-:Y:S05]  /*ecb0*/  @!P0 NANOSLEEP.SYNCS 0x989680 ;  /* 0x009896800000895d */ /* 0x004fea0003900000 */
[----:B------:R-:W2:Y:S02]  /*ecc0*/  @!P0 SYNCS.PHASECHK.TRANS64 P0, [R0+URZ+0x190], R2 ;  /* 0x00019002000085a7 */ /* 0x000ea400080010ff */
[----:B--2---:R-:W-:Y:S05]  /*ecd0*/  @!P0 BRA `(.L_x_61) ;  /* 0xfffffffc00f08947 */ /* 0x004fea000383ffff */
[----:B------:R-:W-:Y:S05]  /*ece0*/  BRA `(.L_x_362) ;  /* 0xffffff44002c7947 */ /* 0x000fea000383ffff */
.L_x_62:
[----:B------:R-:W-:-:S07]  /*ecf0*/  MOV R3, UR5 ;  /* 0x0000000500037c02 */ /* 0x000fce0008000f00 */
.L_x_363:
[----:B-1----:R1:W2:Y:S02]  /*ed00*/  SYNCS.PHASECHK.TRANS64.TRYWAIT P0, [R3+URZ+0x140], R2 ;  /* 0x00014002030075a7 */ /* 0x0022a400080011ff */
[----:B--2---:R-:W-:Y:S05]  /*ed10*/  @!P0 NANOSLEEP.SYNCS 0x989680 ;  /* 0x009896800000895d */ /* 0x004fea0003900000 */
[----:B------:R-:W2:Y:S02]  /*ed20*/  @!P0 SYNCS.PHASECHK.TRANS64 P0, [R3+URZ+0x140], R2 ;  /* 0x00014002030085a7 */ /* 0x000ea400080010ff */
[----:B--2---:R-:W-:Y:S05]  /*ed30*/  @!P0 BRA `(.L_x_363) ;  /* 0xfffffffc00f08947 */ /* 0x004fea000383ffff */
[----:B------:R-:W-:Y:S05]  /*ed40*/  BRA `(.L_x_364) ;  /* 0xffffff44003c7947 */ /* 0x000fea000383ffff */
.L_x_63:
[----:B-1----:R1:W2:Y:S02]  /*ed50*/  SYNCS.PHASECHK.TRANS64.TRYWAIT P1, [R0+URZ+0x130], R2 ;  /* 0x00013002000075a7 */ /* 0x0022a400080211ff */
[----:B--2---:R-:W-:Y:S05]  /*ed60*/  @!P1 NANOSLEEP.SYNCS 0x989680 ;  /* 0x009896800000995d */ /* 0x004fea0003900000 */
[----:B------:R-:W2:Y:S02]  /*ed70*/  @!P1 SYNCS.PHASECHK.TRANS64 P1, [R0+URZ+0x130], R2 ;  /* 0x00013002000095a7 */ /* 0x000ea400080210ff */
[----:B--2---:R-:W-:Y:S05]  /*ed80*/  @!P1 BRA `(.L_x_63) ;  /* 0xfffffffc00f09947 */ /* 0x004fea000383ffff */
[----:B------:R-:W-:Y:S05]  /*ed90*/  BRA `(.L_x_365) ;  /* 0xffffff44006c7947 */ /* 0x000fea000383ffff */
.L_x_66:
[----:B------:R-:W-:-:S07]  /*eda0*/  MOV R2, UR5 ;  /* 0x0000000500027c02 */ /* 0x000fce0008000f00 */
.L_x_366:
[----:B-1----:R1:W2:Y:S02]  /*edb0*/  SYNCS.PHASECHK.TRANS64.TRYWAIT P0, [R2+URZ+0x140], R0 ;  /* 0x00014000020075a7 */ /* 0x0022a400080011ff */
[----:B--2---:R-:W-:Y:S05]  /*edc0*/  @!P0 NANOSLEEP.SYNCS 0x989680 ;  /* 0x009896800000895d */ /* 0x004fea0003900000 */
[----:B------:R-:W2:Y:S02]  /*edd0*/  @!P0 SYNCS.PHASECHK.TRANS64 P0, [R2+URZ+0x140], R0 ;  /* 0x00014000020085a7 */ /* 0x000ea400080010ff */
[----:B--2---:R-:W-:Y:S05]  /*ede0*/  @!P0 BRA `(.L_x_366) ;  /* 0xfffffffc00f08947 */ /* 0x004fea000383ffff */
[----:B------:R-:W-:Y:S05]  /*edf0*/  BRA `(.L_x_65) ;  /* 0xffffff4400c07947 */ /* 0x000fea000383ffff */
.L_x_75:
[----:B-1----:R-:W-:-:S04]  /*ee00*/  MOV R5, UR6 ;  /* 0x0000000600057c02 */ /* 0x002fc80008000f00 */
[----:B------:R1:W2:Y:S03]  /*ee10*/  SYNCS.PHASECHK.TRANS64.TRYWAIT P0, [R5+URZ+0x8], R2 ;  /* 0x00000802050075a7 */ /* 0x0002a600080011ff */
[----:B--2---:R-:W-:Y:S05]  /*ee20*/  @!P0 NANOSLEEP.SYNCS 0x989680 ;  /* 0x009896800000895d */ /* 0x004fea0003900000 */
[----:B------:R-:W2:Y:S02]  /*ee30*/  @!P0 SYNCS.PHASECHK.TRANS64 P0, [R5+URZ+0x8], R2 ;  /* 0x00000802050085a7 */ /* 0x000ea400080010ff */
[----:B--2---:R-:W-:Y:S05]  /*ee40*/  @!P0 BRA `(.L_x_75) ;  /* 0xfffffffc00ec8947 */ /* 0x004fea000383ffff */
[----:B------:R-:W-:Y:S05]  /*ee50*/  BRA `(.L_x_74) ;  /* 0xffffff4800747947 */ /* 0x000fea000383ffff */
.L_x_77:
[----:B------:R-:W-:Y:S01]  /*ee60*/  BSSY B0, `(.L_x_367) ;  /* 0x0000006000007945 */ /* 0x000fe20003800000 */
[----:B------:R-:W-:-:S07]  /*ee70*/  MOV R15, 0xffffffff ;  /* 0xffffffff000f7802 */ /* 0x000fce0000000f00 */
[----:B-1--45:R-:W-:Y:S05]  /*ee80*/  WARPSYNC.COLLECTIVE R15, `(.L_x_368) ;  /* 0x000000000f0c7348 */ /* 0x032fea0003c00000 */
[----:B------:R-:W-:Y:S02]  /*ee90*/  ELECT P6, UR79, PT ;  /* 0x00000000004f782f */ /* 0x000fe400038c0000 */
[----:B------:R-:W-:Y:S01]  /*eea0*/  MOV R14, UR79 ;  /* 0x0000004f000e7c02 */ /* 0x000fe20008000f00 */
[----:B-1--45:R-:W-:Y:S10]  /*eeb0*/  ENDCOLLECTIVE ;  /* 0x000000000000791b */ /* 0x032ff40003800000 */
.L_x_368:
[----:B------:R-:W-:Y:S05]  /*eec0*/  BSYNC B0 ;  /* 0x0000000000007941 */ /* 0x000fea0003800000 */
.L_x_367:
[----:B------:R-:W-:Y:S05]  /*eed0*/  BRA `(.L_x_369) ;  /* 0xffffff4800a47947 */ /* 0x000fea000383ffff */
.L_x_79:
[----:B-1----:R-:W-:-:S04]  /*eee0*/  MOV R2, UR6 ;  /* 0x0000000600027c02 */ /* 0x002fc80008000f00 */
[----:B------:R1:W2:Y:S03]  /*eef0*/  SYNCS.PHASECHK.TRANS64.TRYWAIT P0, [R2+URZ+0x8], R0 ;  /* 0x00000800020075a7 */ /* 0x0002a600080011ff */
[----:B--2---:R-:W-:Y:S05]  /*ef00*/  @!P0 NANOSLEEP.SYNCS 0x989680 ;  /* 0x009896800000895d */ /* 0x004fea0003900000 */
[----:B------:R-:W2:Y:S02]  /*ef10*/  @!P0 SYNCS.PHASECHK.TRANS64 P0, [R2+URZ+0x8], R0 ;  /* 0x00000800020085a7 */ /* 0x000ea400080010ff */
[----:B--2---:R-:W-:Y:S05]  /*ef20*/  @!P0 BRA `(.L_x_79) ;  /* 0xfffffffc00ec8947 */ /* 0x004fea000383ffff */
[----:B------:R-:W-:Y:S05]  /*ef30*/  BRA `(.L_x_78) ;  /* 0xffffff4800a87947 */ /* 0x000fea000383ffff */
.L_x_80:
[----:B-1----:R1:W2:Y:S02]  /*ef40*/  SYNCS.PHASECHK.TRANS64.TRYWAIT P0, [R3+URZ+0x130], R4 ;  /* 0x00013004030075a7 */ /* 0x0022a400080011ff */
[----:B--2---:R-:W-:Y:S05]  /*ef50*/  @!P0 NANOSLEEP.SYNCS 0x989680 ;  /* 0x009896800000895d */ /* 0x004fea0003900000 */
[----:B------:R-:W2:Y:S02]  /*ef60*/  @!P0 SYNCS.PHASECHK.TRANS64 P0, [R3+URZ+0x130], R4 ;  /* 0x00013004030085a7 */ /* 0x000ea400080010ff */
[----:B--2---:R-:W-:Y:S05]  /*ef70*/  @!P0 BRA `(.L_x_80) ;  /* 0xfffffffc00f08947 */ /* 0x004fea000383ffff */
[----:B------:R-:W-:Y:S05]  /*ef80*/  BRA `(.L_x_370) ;  /* 0xffffff4c00887947 */ /* 0x000fea000383ffff */
.L_x_82:
[----:B------:R-:W-:-:S07]  /*ef90*/  MOV R3, UR10 ;  /* 0x0000000a00037c02 */ /* 0x000fce0008000f00 */
.L_x_371:
[----:B-1----:R1:W2:Y:S02]  /*efa0*/  SYNCS.PHASECHK.TRANS64.TRYWAIT P0, [R3+URZ+0x170], R2 ;  /* 0x00017002030075a7 */ /* 0x0022a400080011ff */
[----:B--2---:R-:W-:Y:S05]  /*efb0*/  @!P0 NANOSLEEP.SYNCS 0x989680 ;  /* 0x009896800000895d */ /* 0x004fea0003900000 */
[----:B------:R-:W2:Y:S02]  /*efc0*/  @!P0 SYNCS.PHASECHK.TRANS64 P0, [R3+URZ+0x170], R2 ;  /* 0x00017002030085a7 */ /* 0x000ea400080010ff */
[----:B--2---:R-:W-:Y:S05]  /*efd0*/  @!P0 BRA `(.L_x_371) ;  /* 0xfffffffc00f08947 */ /* 0x004fea000383ffff */
[----:B------:R-:W-:Y:S05]  /*efe0*/  BRA `(.L_x_372) ;  /* 0xffffff4c00d07947 */ /* 0x000fea000383ffff */
.L_x_85:
[----:B------:R-:W-:Y:S07]  /*eff0*/  MOV R3, UR9 ;  /* 0x0000000900037c02 */ /* 0x000fee0008000f00 */
.L_x_373:
[----:B-1----:R1:W2:Y:S02]  /*f000*/  SYNCS.PHASECHK.TRANS64.TRYWAIT P0, [R3+URZ], R2 ;  /* 0x00000002030075a7 */ /* 0x0022a400080011ff */
[----:B--2---:R-:W-:Y:S05]  /*f010*/  @!P0 NANOSLEEP.SYNCS 0x989680 ;  /* 0x009896800000895d */ /* 0x004fea0003900000 */
[----:B------:R-:W2:Y:S02]  /*f020*/  @!P0 SYNCS.PHASECHK.TRANS64 P0, [R3+URZ], R2 ;  /* 0x00000002030085a7 */ /* 0x000ea400080010ff */
[----:B--2---:R-:W-:Y:S05]  /*f030*/  @!P0 BRA `(.L_x_373) ;  /* 0xfffffffc00f08947 */ /* 0x004fea000383ffff */
[----:B------:R-:W-:Y:S05]  /*f040*/  BRA `(.L_x_84) ;  /* 0xffffff4c00e47947 */ /* 0x000fea000383ffff */
.L_x_89:
[----:B------:R-:W-:-:S07]  /*f050*/  MOV R2, UR7 ;  /* 0x0000000700027c02 */ /* 0x000fce0008000f00 */
.L_x_374:
[----:B-1----:R1:W2:Y:S02]  /*f060*/  SYNCS.PHASECHK.TRANS64.TRYWAIT P0, [R2+URZ], R0 ;  /* 0x00000000020075a7 */ /* 0x0022a400080011ff */
[----:B--2---:R-:W-:Y:S05]  /*f070*/  @!P0 NANOSLEEP.SYNCS 0x989680 ;  /* 0x009896800000895d */ /* 0x004fea0003900000 */
[----:B------:R-:W2:Y:S02]  /*f080*/  @!P0 SYNCS.PHASECHK.TRANS64 P0, [R2+URZ], R0 ;  /* 0x00000000020085a7 */ /* 0x000ea400080010ff */
[----:B--2---:R-:W-:Y:S05]  /*f090*/  @!P0 BRA `(.L_x_374) ;  /* 0xfffffffc00f08947 */ /* 0x004fea000383ffff */
[----:B------:R-:W-:Y:S05]  /*f0a0*/  BRA `(.L_x_375) ;  /* 0xffffff5000b47947 */ /* 0x000fea000383ffff */
.L_x_90:
[----:B------:R-:W-:-:S07]  /*f0b0*/  MOV R3, UR7 ;  /* 0x0000000700037c02 */ /* 0x000fce0008000f00 */
.L_x_376:
[----:B-1----:R1:W2:Y:S02]  /*f0c0*/  SYNCS.PHASECHK.TRANS64.TRYWAIT P0, [R3+URZ], R2 ;  /* 0x00000002030075a7 */ /* 0x0022a400080011ff */
[----:B--2---:R-:W-:Y:S05]  /*f0d0*/  @!P0 NANOSLEEP.SYNCS 0x989680 ;  /* 0x009896800000895d */ /* 0x004fea0003900000 */
[----:B------:R-:W2:Y:S02]  /*f0e0*/  @!P0 SYNCS.PHASECHK.TRANS64 P0, [R3+URZ], R2 ;  /* 0x00000002030085a7 */ /* 0x000ea400080010ff */
[----:B--2---:R-:W-:Y:S05]  /*f0f0*/  @!P0 BRA `(.L_x_376) ;  /* 0xfffffffc00f08947 */ /* 0x004fea000383ffff */
[----:B------:R-:W-:Y:S05]  /*f100*/  BRA `(.L_x_377) ;  /* 0xffffff5000c07947 */ /* 0x000fea000383ffff */
.L_x_91:
[----:B------:R-:W-:-:S07]  /*f110*/  MOV R3, UR7 ;  /* 0x0000000700037c02 */ /* 0x000fce0008000f00 */
.L_x_378:
[----:B-1----:R1:W2:Y:S02]  /*f120*/  SYNCS.PHASECHK.TRANS64.TRYWAIT P0, [R3+URZ], R2 ;  /* 0x00000002030075a7 */ /* 0x0022a400080011ff */
[----:B--2---:R-:W-:Y:S05]  /*f130*/  @!P0 NANOSLEEP.SYNCS 0x989680 ;  /* 0x009896800000895d */ /* 0x004fea0003900000 */
[----:B------:R-:W2:Y:S02]  /*f140*/  @!P0 SYNCS.PHASECHK.TRANS64 P0, [R3+URZ], R2 ;  /* 0x00000002030085a7 */ /* 0x000ea400080010ff */
[----:B--2---:R-:W-:Y:S05]  /*f150*/  @!P0 BRA `(.L_x_378) ;  /* 0xfffffffc00f08947 */ /* 0x004fea000383ffff */
[----:B------:R-:W-:Y:S05]  /*f160*/  BRA `(.L_x_379) ;  /* 0xffffff5000cc7947 */ /* 0x000fea000383ffff */
.L_x_94:
[----:B------:R-:W-:-:S07]  /*f170*/  MOV R0, UR8 ;  /* 0x0000000800007c02 */ /* 0x000fce0008000f00 */
.L_x_380:
[----:B-1----:R1:W2:Y:S02]  /*f180*/  SYNCS.PHASECHK.TRANS64.TRYWAIT P1, [R0+URZ+0x1b0], R2 ;  /* 0x0001b002000075a7 */ /* 0x0022a400080211ff */
[----:B--2---:R-:W-:Y:S05]  /*f190*/  @!P1 NANOSLEEP.SYNCS 0x989680 ;  /* 0x009896800000995d */ /* 0x004fea0003900000 */
[----:B------:R-:W2:Y:S02]  /*f1a0*/  @!P1 SYNCS.PHASECHK.TRANS64 P1, [R0+URZ+0x1b0], R2 ;  /* 0x0001b002000095a7 */ /* 0x000ea400080210ff */
[----:B--2---:R-:W-:Y:S05]  /*f1b0*/  @!P1 BRA `(.L_x_380) ;  /* 0xfffffffc00f09947 */ /* 0x004fea000383ffff */
[----:B------:R-:W-:Y:S05]  /*f1c0*/  BRA `(.L_x_381) ;  /* 0xffffff5400187947 */ /* 0x000fea000383ffff */
.L_x_99:
[----:B--2---:R2:W4:Y:S02]  /*f1d0*/  SYNCS.PHASECHK.TRANS64.TRYWAIT P0, [R0+URZ+0x130], R2 ;  /* 0x00013002000075a7 */ /* 0x00452400080011ff */
[----:B----4-:R-:W-:Y:S05]  /*f1e0*/  @!P0 NANOSLEEP.SYNCS 0x989680 ;  /* 0x009896800000895d */ /* 0x010fea0003900000 */
[----:B------:R-:W4:Y:S02]  /*f1f0*/  @!P0 SYNCS.PHASECHK.TRANS64 P0, [R0+URZ+0x130], R2 ;  /* 0x00013002000085a7 */ /* 0x000f2400080010ff */
[----:B----4-:R-:W-:Y:S05]  /*f200*/  @!P0 BRA `(.L_x_99) ;  /* 0xfffffffc00f08947 */ /* 0x010fea000383ffff */
[----:B------:R-:W-:Y:S05]  /*f210*/  BRA `(.L_x_382) ;  /* 0xffffff5800247947 */ /* 0x000fea000383ffff */
.L_x_102:
[----:B------:R-:W-:Y:S07]  /*f220*/  MOV R2, UR6 ;  /* 0x0000000600027c02 */ /* 0x000fee0008000f00 */
.L_x_383:
[----:B--2---:R2:W4:Y:S02]  /*f230*/  SYNCS.PHASECHK.TRANS64.TRYWAIT P0, [R2+URZ+0x128], R0 ;  /* 0x00012800020075a7 */ /* 0x00452400080011ff */
[----:B----4-:R-:W-:Y:S05]  /*f240*/  @!P0 NANOSLEEP.SYNCS 0x989680 ;  /* 0x009896800000895d */ /* 0x010fea0003900000 */
[----:B------:R-:W4:Y:S02]  /*f250*/  @!P0 SYNCS.PHASECHK.TRANS64 P0, [R2+URZ+0x128], R0 ;  /* 0x00012800020085a7 */ /* 0x000f2400080010ff */
[----:B----4-:R-:W-:Y:S05]  /*f260*/  @!P0 BRA `(.L_x_383) ;  /* 0xfffffffc00f08947 */ /* 0x010fea000383ffff */
[----:B------:R-:W-:Y:S05]  /*f270*/  BRA `(.L_x_101) ;  /* 0xffffff5c00047947 */ /* 0x000fea000383ffff */
.L_x_105:
[----:B------:R-:W-:Y:S07]  /*f280*/  MOV R5, UR6 ;  /* 0x0000000600057c02 */ /* 0x000fee0008000f00 */
.L_x_384:
[----:B-1----:R1:W2:Y:S02]  /*f290*/  SYNCS.PHASECHK.TRANS64.TRYWAIT P0, [R5+URZ+0x110], R16 ;  /* 0x00011010050075a7 */ /* 0x0022a400080011ff */
[----:B--2---:R-:W-:Y:S05]  /*f2a0*/  @!P0 NANOSLEEP.SYNCS 0x989680 ;  /* 0x009896800000895d */ /* 0x004fea0003900000 */
[----:B------:R-:W2:Y:S02]  /*f2b0*/  @!P0 SYNCS.PHASECHK.TRANS64 P0, [R5+URZ+0x110], R16 ;  /* 0x00011010050085a7 */ /* 0x000ea400080010ff */
[----:B--2---:R-:W-:Y:S05]  /*f2c0*/  @!P0 BRA `(.L_x_384) ;  /* 0xfffffffc00f08947 */ /* 0x004fea000383ffff */
[----:B------:R-:W-:Y:S05]  /*f2d0*/  BRA `(.L_x_385) ;  /* 0xffffff5c007c7947 */ /* 0x000fea000383ffff */
.L_x_106:
[----:B------:R-:W-:Y:S07]  /*f2e0*/  MOV R2, UR6 ;  /* 0x0000000600027c02 */ /* 0x000fee0008000f00 */
.L_x_386:
[----:B-1----:R1:W2:Y:S02]  /*f2f0*/  SYNCS.PHASECHK.TRANS64.TRYWAIT P0, [R2+URZ+0x118], R16 ;  /* 0x00011810020075a7 */ /* 0x0022a400080011ff */
[----:B--2---:R-:W-:Y:S05]  /*f300*/  @!P0 NANOSLEEP.SYNCS 0x989680 ;  /* 0x009896800000895d */ /* 0x004fea0003900000 */
[----:B------:R-:W2:Y:S02]  /*f310*/  @!P0 SYNCS.PHASECHK.TRANS64 P0, [R2+URZ+0x118], R16 ;  /* 0x00011810020085a7 */ /* 0x000ea400080010ff */
[----:B--2---:R-:W-:Y:S05]  /*f320*/  @!P0 BRA `(.L_x_386) ;  /* 0xfffffffc00f08947 */ /* 0x004fea000383ffff */
[----:B------:R-:W-:Y:S05]  /*f330*/  BRA `(.L_x_387) ;  /* 0xffffff5c00f87947 */ /* 0x000fea000383ffff */
.L_x_108:
[----:B------:R-:W-:-:S07]  /*f340*/  MOV R2, UR6 ;  /* 0x0000000600027c02 */ /* 0x000fce0008000f00 */
.L_x_388:
[----:B-1----:R1:W2:Y:S02]  /*f350*/  SYNCS.PHASECHK.TRANS64.TRYWAIT P0, [R2+URZ+0x110], R0 ;  /* 0x00011000020075a7 */ /* 0x0022a400080011ff */
[----:B--2---:R-:W-:Y:S05]  /*f360*/  @!P0 NANOSLEEP.SYNCS 0x989680 ;  /* 0x009896800000895d */ /* 0x004fea0003900000 */
[----:B------:R-:W2:Y:S02]  /*f370*/  @!P0 SYNCS.PHASECHK.TRANS64 P0, [R2+URZ+0x110], R0 ;  /* 0x00011000020085a7 */ /* 0x000ea400080010ff */
[----:B--2---:R-:W-:Y:S05]  /*f380*/  @!P0 BRA `(.L_x_388) ;  /* 0xfffffffc00f08947 */ /* 0x004fea000383ffff */
[----:B------:R-:W-:Y:S05]  /*f390*/  BRA `(.L_x_389) ;  /* 0xffffff6000707947 */ /* 0x000fea000383ffff */
.L_x_110:
[----:B--2---:R2:W3:Y:S02]  /*f3a0*/  SYNCS.PHASECHK.TRANS64.TRYWAIT P0, [R0+URZ+0x130], R2 ;  /* 0x00013002000075a7 */ /* 0x0044e400080011ff */
[----:B---3--:R-:W-:Y:S05]  /*f3b0*/  @!P0 NANOSLEEP.SYNCS 0x989680 ;  /* 0x009896800000895d */ /* 0x008fea0003900000 */
[----:B------:R-:W3:Y:S02]  /*f3c0*/  @!P0 SYNCS.PHASECHK.TRANS64 P0, [R0+URZ+0x130], R2 ;  /* 0x00013002000085a7 */ /* 0x000ee400080010ff */
[----:B---3--:R-:W-:Y:S05]  /*f3d0*/  @!P0 BRA `(.L_x_110) ;  /* 0xfffffffc00f08947 */ /* 0x008fea000383ffff */
[----:B------:R-:W-:Y:S05]  /*f3e0*/  BRA `(.L_x_390) ;  /* 0xffffff6400087947 */ /* 0x000fea000383ffff */
.L_x_124:
[----:B-1----:R1:W2:Y:S02]  /*f3f0*/  SYNCS.PHASECHK.TRANS64.TRYWAIT P0, [R4+URZ+0x100], R3 ;  /* 0x00010003040075a7 */ /* 0x0022a400080011ff */
[----:B--2---:R-:W-:Y:S05]  /*f400*/  @!P0 NANOSLEEP.SYNCS 0x989680 ;  /* 0x009896800000895d */ /* 0x004fea0003900000 */
[----:B------:R-:W2:Y:S02]  /*f410*/  @!P0 SYNCS.PHASECHK.TRANS64 P0, [R4+URZ+0x100], R3 ;  /* 0x00010003040085a7 */ /* 0x000ea400080010ff */
[----:B--2---:R-:W-:Y:S05]  /*f420*/  @!P0 BRA `(.L_x_124) ;  /* 0xfffffffc00f08947 */ /* 0x004fea000383ffff */
[----:B------:R-:W-:Y:S05]  /*f430*/  BRA `(.L_x_123) ;  /* 0xffffff7000c47947 */ /* 0x000fea000383ffff */
.L_x_127:
[----:B-1----:R1:W2:Y:S02]  /*f440*/  SYNCS.PHASECHK.TRANS64.TRYWAIT P0, [R223+URZ+0x150], R0 ;  /* 0x00015000df0075a7 */ /* 0x0022a400080011ff */
[----:B--2---:R-:W-:Y:S05]  /*f450*/  @!P0 NANOSLEEP.SYNCS 0x989680 ;  /* 0x009896800000895d */ /* 0x004fea0003900000 */
[----:B------:R-:W2:Y:S02]  /*f460*/  @!P0 SYNCS.PHASECHK.TRANS64 P0, [R223+URZ+0x150], R0 ;  /* 0x00015000df0085a7 */ /* 0x000ea400080010ff */
[----:B--2---:R-:W-:Y:S05]  /*f470*/  @!P0 BRA `(.L_x_127) ;  /* 0xfffffffc00f08947 */ /* 0x004fea000383ffff */
[----:B------:R-:W-:Y:S05]  /*f480*/  BRA `(.L_x_126) ;  /* 0xffffff7400507947 */ /* 0x000fea000383ffff */
        .weak           $__internal_0_$__cuda_sm10x_tcgen05_guardrail_trap_col_being_dealloced_not_returned_by_alloc
        .type           $__internal_0_$__cuda_sm10x_tcgen05_guardrail_trap_col_being_dealloced_not_returned_by_alloc,@function
        .size           $__internal_0_$__cuda_sm10x_tcgen05_guardrail_trap_col_being_dealloced_not_returned_by_alloc,($__internal_1_$__cuda_sm10x_tcgen05_guardrail_trap_phase_invalid_during_alloc - $__internal_0_$__cuda_sm10x_tcgen05_guardrail_trap_col_being_dealloced_not_returned_by_alloc)
$__internal_0_$__cuda_sm10x_tcgen05_guardrail_trap_col_being_dealloced_not_returned_by_alloc:
[----:B------:R-:W-:Y:S05]  /*f490*/  BPT.TRAP 0x1 ;  /* 0x000000040000795c */ /* 0x000fea0000300000 */
[----:B------:R-:W-:-:S04]  /*f4a0*/  HFMA2 R3, -RZ, RZ, 0, 0 ;  /* 0x00000000ff037431 */ /* 0x000fc800000001ff */
[----:B------:R-:W-:Y:S05]  /*f4b0*/  RET.REL.NODEC R2 `(_ZN7cutlass13device_kernelINS_4gemm6kernel13GemmUniversalIN4cute5tupleIJiiiiEEENS1_10collective13CollectiveMmaINS1_35MainloopSm100TmaUmmaWarpSpecializedILi16ELi2ELi4ENS5_IJNS4_1CILi2EEENSA_ILi1EEESC_EEEEENS5_IJNSA_ILi256EEENSA_ILi128EEENSA_ILi64EEEEEENS_12float_e4m3_tENS5_IJlSC_lEEESJ_SK_NS4_8TiledMMAINS4_8MMA_AtomIJNS4_10MMA_TraitsINS4_25SM100_MMA_F8F6F4_2x1SM_SSEJSJ_SJ_fSF_SG_NS4_17integral_constantINS4_4UMMA5MajorELSR_0EEESS_NSP_INSQ_7ScaleInELST_0EEESU_EEEEEENS4_6LayoutINS5_IJSC_SC_SC_EEENS5_IJNSA_ILi0EEESZ_SZ_EEEEENS5_IJNS4_10UnderscoreES12_S12_EEEEENS4_18SM100_TMA_2SM_LOADENS4_14ComposedLayoutINS4_7SwizzleILi2ELi4ELi3EEENS4_18smem_ptr_flag_bitsILi8EEENSX_INS5_IJNSA_ILi8EEESH_EEENS5_IJSH_SC_EEEEEEEvNS4_8identityES15_S1F_vS1G_EENS_8epilogue10collective18CollectiveEpilogueINS1I_23Sm100TmaWarpSpecializedILi2ELi2ELi64ELb0ELb0EEEJNS5_IJSG_SG_SH_EEENS5_IJNSX_ISG_SC_EENSX_ISH_SC_EEEEESJ_SK_SJ_SK_NS1I_6fusion15FusionCallbacksIS1M_NS1R_13LinCombEltActINS1I_6thread4SiLuESJ_fSJ_fLNS_15FloatRoundStyleE2EEES1N_S1Q_JEEENS4_5SM1004TMEM4LOAD26SM100_TMEM_LOAD_32dp32b64xENS4_13SM90_TMA_LOADES1F_NS4_39AutoVectorizingCopyWithAssumedAlignmentILi128EEENS4_14SM90_TMA_STOREES1F_S25_S25_EEEvvEEEEvNT_6ParamsE) ;  /* 0xffffff0802d07950 */ /* 0x000fea0003c3ffff */
        .weak           $__internal_1_$__cuda_sm10x_tcgen05_guardrail_trap_phase_invalid_during_alloc
        .type           $__internal_1_$__cuda_sm10x_tcgen05_guardrail_trap_phase_invalid_during_alloc,@function
        .size           $__internal_1_$__cuda_sm10x_tcgen05_guardrail_trap_phase_invalid_during_alloc,($__internal_2_$__cuda_sm10x_tcgen05_guardrail_trap_unallocated_columns_being_dealloced - $__internal_1_$__cuda_sm10x_tcgen05_guardrail_trap_phase_invalid_during_alloc)
$__internal_1_$__cuda_sm10x_tcgen05_guardrail_trap_phase_invalid_during_alloc:
[----:B------:R-:W-:Y:S05]  /*f4c0*/  BPT.TRAP 0x1 ;  /* 0x000000040000795c */ /* 0x000fea0000300000 */
[----:B------:R-:W-:-:S04]  /*f4d0*/  MOV R3, 0x0 ;  /* 0x0000000000037802 */ /* 0x000fc80000000f00 */
[----:B------:R-:W-:Y:S05]  /*f4e0*/  RET.REL.NODEC R2 `(_ZN7cutlass13device_kernelINS_4gemm6kernel13GemmUniversalIN4cute5tupleIJiiiiEEENS1_10collective13CollectiveMmaINS1_35MainloopSm100TmaUmmaWarpSpecializedILi16ELi2ELi4ENS5_IJNS4_1CILi2EEENSA_ILi1EEESC_EEEEENS5_IJNSA_ILi256EEENSA_ILi128EEENSA_ILi64EEEEEENS_12float_e4m3_tENS5_IJlSC_lEEESJ_SK_NS4_8TiledMMAINS4_8MMA_AtomIJNS4_10MMA_TraitsINS4_25SM100_MMA_F8F6F4_2x1SM_SSEJSJ_SJ_fSF_SG_NS4_17integral_constantINS4_4UMMA5MajorELSR_0EEESS_NSP_INSQ_7ScaleInELST_0EEESU_EEEEEENS4_6LayoutINS5_IJSC_SC_SC_EEENS5_IJNSA_ILi0EEESZ_SZ_EEEEENS5_IJNS4_10UnderscoreES12_S12_EEEEENS4_18SM100_TMA_2SM_LOADENS4_14ComposedLayoutINS4_7SwizzleILi2ELi4ELi3EEENS4_18smem_ptr_flag_bitsILi8EEENSX_INS5_IJNSA_ILi8EEESH_EEENS5_IJSH_SC_EEEEEEEvNS4_8identityES15_S1F_vS1G_EENS_8epilogue10collective18CollectiveEpilogueINS1I_23Sm100TmaWarpSpecializedILi2ELi2ELi64ELb0ELb0EEEJNS5_IJSG_SG_SH_EEENS5_IJNSX_ISG_SC_EENSX_ISH_SC_EEEEESJ_SK_SJ_SK_NS1I_6fusion15FusionCallbacksIS1M_NS1R_13LinCombEltActINS1I_6thread4SiLuESJ_fSJ_fLNS_15FloatRoundStyleE2EEES1N_S1Q_JEEENS4_5SM1004TMEM4LOAD26SM100_TMEM_LOAD_32dp32b64xENS4_13SM90_TMA_LOADES1F_NS4_39AutoVectorizingCopyWithAssumedAlignmentILi128EEENS4_14SM90_TMA_STOREES1F_S25_S25_EEEvvEEEEvNT_6ParamsE) ;  /* 0xffffff0802c47950 */ /* 0x000fea0003c3ffff */
        .weak           $__internal_2_$__cuda_sm10x_tcgen05_guardrail_trap_unallocated_columns_being_dealloced
        .type           $__internal_2_$__cuda_sm10x_tcgen05_guardrail_trap_unallocated_columns_being_dealloced,@function
        .size           $__internal_2_$__cuda_sm10x_tcgen05_guardrail_trap_unallocated_columns_being_dealloced,($__internal_3_$__cuda_sm20_rcp_rn_f32_slowpath - $__internal_2_$__cuda_sm10x_tcgen05_guardrail_trap_unallocated_columns_being_dealloced)
$__internal_2_$__cuda_sm10x_tcgen05_guardrail_trap_unallocated_columns_being_dealloced:
[----:B------:R-:W-:Y:S05]  /*f4f0*/  BPT.TRAP 0x1 ;  /* 0x000000040000795c */ /* 0x000fea0000300000 */
[----:B------:R-:W-:-:S04]  /*f500*/  HFMA2 R3, -RZ, RZ, 0, 0 ;  /* 0x00000000ff037431 */ /* 0x000fc800000001ff */
[----:B------:R-:W-:Y:S05]  /*f510*/  RET.REL.NODEC R2 `(_ZN7cutlass13device_kernelINS_4gemm6kernel13GemmUniversalIN4cute5tupleIJiiiiEEENS1_10collective13CollectiveMmaINS1_35MainloopSm100TmaUmmaWarpSpecializedILi16ELi2ELi4ENS5_IJNS4_1CILi2EEENSA_ILi1EEESC_EEEEENS5_IJNSA_ILi256EEENSA_ILi128EEENSA_ILi64EEEEEENS_12float_e4m3_tENS5_IJlSC_lEEESJ_SK_NS4_8TiledMMAINS4_8MMA_AtomIJNS4_10MMA_TraitsINS4_25SM100_MMA_F8F6F4_2x1SM_SSEJSJ_SJ_fSF_SG_NS4_17integral_constantINS4_4UMMA5MajorELSR_0EEESS_NSP_INSQ_7ScaleInELST_0EEESU_EEEEEENS4_6LayoutINS5_IJSC_SC_SC_EEENS5_IJNSA_ILi0EEESZ_SZ_EEEEENS5_IJNS4_10UnderscoreES12_S12_EEEEENS4_18SM100_TMA_2SM_LOADENS4_14ComposedLayoutINS4_7SwizzleILi2ELi4ELi3EEENS4_18smem_ptr_flag_bitsILi8EEENSX_INS5_IJNSA_ILi8EEESH_EEENS5_IJSH_SC_EEEEEEEvNS4_8identityES15_S1F_vS1G_EENS_8epilogue10collective18CollectiveEpilogueINS1I_23Sm100TmaWarpSpecializedILi2ELi2ELi64ELb0ELb0EEEJNS5_IJSG_SG_SH_EEENS5_IJNSX_ISG_SC_EENSX_ISH_SC_EEEEESJ_SK_SJ_SK_NS1I_6fusion15FusionCallbacksIS1M_NS1R_13LinCombEltActINS1I_6thread4SiLuESJ_fSJ_fLNS_15FloatRoundStyleE2EEES1N_S1Q_JEEENS4_5SM1004TMEM4LOAD26SM100_TMEM_LOAD_32dp32b64xENS4_13SM90_TMA_LOADES1F_NS4_39AutoVectorizingCopyWithAssumedAlignmentILi128EEENS4_14SM90_TMA_STOREES1F_S25_S25_EEEvvEEEEvNT_6ParamsE) ;  /* 0xffffff0802b87950 */ /* 0x000fea0003c3ffff */
        .weak           $__internal_3_$__cuda_sm20_rcp_rn_f32_slowpath
        .type           $__internal_3_$__cuda_sm20_rcp_rn_f32_slowpath,@function
        .size           $__internal_3_$__cuda_sm20_rcp_rn_f32_slowpath,(.L_x_396 - $__internal_3_$__cuda_sm20_rcp_rn_f32_slowpath)
$__internal_3_$__cuda_sm20_rcp_rn_f32_slowpath:
[----:B------:R-:W-:Y:S01]  /*f520*/  IMAD.SHL.U32 R3, R65, 0x2, RZ ;  /* 0x0000000241037824 */ /* 0x000fe200078e00ff */
[----:B------:R-:W-:Y:S04]  /*f530*/  BSSY.RECONVERGENT B0, `(.L_x_391) ;  /* 0x0000030000007945 */ /* 0x000fe80003800200 */
[----:B------:R-:W-:-:S04]  /*f540*/  SHF.R.U32.HI R3, RZ, 0x18, R3 ;  /* 0x00000018ff037819 */ /* 0x000fc80000011603 */
[----:B------:R-:W-:-:S13]  /*f550*/  ISETP.NE.U32.AND P0, PT, R3, RZ, PT ;  /* 0x000000ff0300720c */ /* 0x000fda0003f05070 */
[----:B------:R-:W-:Y:S05]  /*f560*/  @P0 BRA `(.L_x_392) ;  /* 0x0000000000280947 */ /* 0x000fea0003800000 */
[----:B------:R-:W-:-:S04]  /*f570*/  SHF.L.U32 R3, R65, 0x1, RZ ;  /* 0x0000000141037819 */ /* 0x000fc800000006ff */
[----:B------:R-:W-:-:S13]  /*f580*/  ISETP.NE.AND P0, PT, R3, RZ, PT ;  /* 0x000000ff0300720c */ /* 0x000fda0003f05270 */
[----:B------:R-:W-:Y:S01]  /*f590*/  @P0 FFMA R132, R65, 1.84467440737095516160e+19, RZ ;  /* 0x5f80000041840823 */ /* 0x000fe200000000ff */
[----:B------:R-:W-:Y:S08]  /*f5a0*/  @!P0 MUFU.RCP R3, R65 ;  /* 0x0000004100038308 */ /* 0x000ff00000001000 */
[----:B------:R-:W1:Y:S02]  /*f5b0*/  @P0 MUFU.RCP R131, R132 ;  /* 0x0000008400830308 */ /* 0x000e640000001000 */
[----:B-1----:R-:W-:-:S04]  /*f5c0*/  @P0 FFMA R65, R132, R131, -1 ;  /* 0xbf80000084410423 */ /* 0x002fc80000000083 */
[----:B------:R-:W-:-:S04]  /*f5d0*/  @P0 FADD.FTZ R65, -R65, -RZ ;  /* 0x800000ff41410221 */ /* 0x000fc80000010100 */
[----:B------:R-:W-:-:S04]  /*f5e0*/  @P0 FFMA R65, R131, R65, R131 ;  /* 0x0000004183410223 */ /* 0x000fc80000000083 */
[----:B------:R-:W-:Y:S01]  /*f5f0*/  @P0 FFMA R3, R65, 1.84467440737095516160e+19, RZ ;  /* 0x5f80000041030823 */ /* 0x000fe200000000ff */
[----:B------:R-:W-:Y:S05]  /*f600*/  BRA `(.L_x_393) ;  /* 0x0000000000887947 */ /* 0x000fea0003800000 */
.L_x_392:
[----:B------:R-:W-:-:S04]  /*f610*/  IADD3 R134, PT, PT, R3, -0xfd, RZ ;  /* 0xffffff0303867810 */ /* 0x000fc80007ffe0ff */
[----:B------:R-:W-:-:S13]  /*f620*/  ISETP.GT.U32.AND P0, PT, R134, 0x1, PT ;  /* 0x000000018600780c */ /* 0x000fda0003f04070 */
[----:B------:R-:W-:Y:S05]  /*f630*/  @P0 BRA `(.L_x_394) ;  /* 0x0000000000780947 */ /* 0x000fea0003800000 */
[----:B------:R-:W-:Y:S01]  /*f640*/  LOP3.LUT R131, R65, 0x7fffff, RZ, 0xc0, !PT ;  /* 0x007fffff41837812 */ /* 0x000fe200078ec0ff */
[----:B------:R-:W-:Y:S02]  /*f650*/  IMAD.MOV.U32 R135, RZ, RZ, 0x3 ;  /* 0x00000003ff877424 */ /* 0x000fe400078e00ff */
[----:B------:R-:W-:Y:S01]  /*f660*/  VIADD R3, R3, 0xffffff04 ;  /* 0xffffff0403037836 */ /* 0x000fe20000000000 */
[----:B------:R-:W-:Y:S02]  /*f670*/  LOP3.LUT R132, R131, 0x3f800000, RZ, 0xfc, !PT ;  /* 0x3f80000083847812 */ /* 0x000fe400078efcff */
[----:B------:R-:W-:Y:S02]  /*f680*/  SHF.L.U32 R135, R135, R134, RZ ;  /* 0x0000008687877219 */ /* 0x000fe400000006ff */
[----:B------:R-:W1:Y:S02]  /*f690*/  MUFU.RCP R131, R132 ;  /* 0x0000008400837308 */ /* 0x000e640000001000 */
[----:B-1----:R-:W-:-:S04]  /*f6a0*/  FFMA R133, R132, R131, -1 ;  /* 0xbf80000084857423 */ /* 0x002fc80000000083 */
[----:B------:R-:W-:-:S04]  /*f6b0*/  FADD.FTZ R133, -R133, -RZ ;  /* 0x800000ff85857221 */ /* 0x000fc80000010100 */
[CCC-:B------:R-:W-:Y:S01]  /*f6c0*/  FFMA.RM R132, R131.reuse, R133.reuse, R131.reuse ;  /* 0x0000008583847223 */ /* 0x1c0fe20000004083 */
[----:B------:R-:W-:-:S04]  /*f6d0*/  FFMA.RP R131, R131, R133, R131 ;  /* 0x0000008583837223 */ /* 0x000fc80000008083 */
[C---:B------:R-:W-:Y:S02]  /*f6e0*/  LOP3.LUT R133, R132.reuse, 0x7fffff, RZ, 0xc0, !PT ;  /* 0x007fffff84857812 */ /* 0x040fe400078ec0ff */
[----:B------:R-:W-:Y:S02]  /*f6f0*/  FSETP.NEU.FTZ.AND P0, PT, R132, R131, PT ;  /* 0x000000838400720b */ /* 0x000fe40003f1d000 */
[----:B------:R-:W-:Y:S02]  /*f700*/  LOP3.LUT R131, R133, 0x800000, RZ, 0xfc, !PT ;  /* 0x0080000085837812 */ /* 0x000fe400078efcff */
[----:B------:R-:W-:Y:S02]  /*f710*/  SEL R132, RZ, 0xffffffff, !P0 ;  /* 0xffffffffff847807 */ /* 0x000fe40004000000 */
[----:B------:R-:W-:Y:S02]  /*f720*/  LOP3.LUT R135, R135, R131, RZ, 0xc0, !PT ;  /* 0x0000008387877212 */ /* 0x000fe400078ec0ff */
[----:B------:R-:W-:Y:S01]  /*f730*/  SHF.R.U32.HI R3, RZ, R3, R131 ;  /* 0x00000003ff037219 */ /* 0x000fe20000011683 */
[----:B------:R-:W-:Y:S01]  /*f740*/  IMAD.MOV R133, RZ, RZ, -R132 ;  /* 0x000000ffff857224 */ /* 0x000fe200078e0a84 */
[----:B------:R-:W-:-:S04]  /*f750*/  SHF.R.U32.HI R132, RZ, R134, R135 ;  /* 0x00000086ff847219 */ /* 0x000fc80000011687 */
[----:B------:R-:W-:Y:S02]  /*f760*/  LOP3.LUT P1, RZ, R133, R134, R131, 0xf8, !PT ;  /* 0x0000008685ff7212 */ /* 0x000fe4000782f883 */
[C---:B------:R-:W-:Y:S02]  /*f770*/  LOP3.LUT P2, RZ, R132.reuse, 0x1, RZ, 0xc0, !PT ;  /* 0x0000000184ff7812 */ /* 0x040fe4000784c0ff */
[----:B------:R-:W-:-:S04]  /*f780*/  LOP3.LUT P0, RZ, R132, 0x2, RZ, 0xc0, !PT ;  /* 0x0000000284ff7812 */ /* 0x000fc8000780c0ff */
[----:B------:R-:W-:-:S04]  /*f790*/  PLOP3.LUT P0, PT, P2, P1, P0, 0xe0, 0x0 ;  /* 0x000000000000781c */ /* 0x000fc80001703c00 */
[----:B------:R-:W-:-:S05]  /*f7a0*/  SEL R132, RZ, 0x1, !P0 ;  /* 0x00000001ff847807 */ /* 0x000fca0004000000 */
[----:B------:R-:W-:-:S05]  /*f7b0*/  IMAD.MOV R132, RZ, RZ, -R132 ;  /* 0x000000ffff847224 */ /* 0x000fca00078e0a84 */
[----:B------:R-:W-:-:S13]  /*f7c0*/  ISETP.GE.AND P0, PT, R132, RZ, PT ;  /* 0x000000ff8400720c */ /* 0x000fda0003f06270 */
[----:B------:R-:W-:Y:S01]  /*f7d0*/  @!P0 VIADD R3, R3, 0x1 ;  /* 0x0000000103038836 */ /* 0x000fe20000000000 */
[----:B------:R-:W-:-:S13]  /*f7e0*/  LOP3.LUT P0, RZ, R65, 0x7fffff, RZ, 0xc0, !PT ;  /* 0x007fffff41ff7812 */ /* 0x000fda000780c0ff */
[----:B------:R-:W-:-:S05]  /*f7f0*/  @!P0 IMAD.SHL.U32 R3, R3, 0x2, RZ ;  /* 0x0000000203038824 */ /* 0x000fca00078e00ff */
[----:B------:R-:W-:Y:S01]  /*f800*/  LOP3.LUT R3, R3, 0x80000000, R65, 0xf8, !PT ;  /* 0x8000000003037812 */ /* 0x000fe200078ef841 */
[----:B------:R-:W-:Y:S05]  /*f810*/  BRA `(.L_x_393) ;  /* 0x0000000000047947 */ /* 0x000fea0003800000 */
.L_x_394:
[----:B------:R1:W2:Y:S02]  /*f820*/  MUFU.RCP R3, R65 ;  /* 0x0000004100037308 */ /* 0x0002a40000001000 */
.L_x_393:
[----:B------:R-:W-:Y:S05]  /*f830*/  BSYNC.RECONVERGENT B0 ;  /* 0x0000000000007941 */ /* 0x000fea0003800200 */
.L_x_391:
[----:B-12---:R-:W-:Y:S01]  /*f840*/  MOV R65, R3 ;  /* 0x0000000300417202 */ /* 0x006fe20000000f00 */
[----:B------:R-:W-:-:S04]  /*f850*/  HFMA2 R3, -RZ, RZ, 0, 0 ;  /* 0x00000000ff037431 */ /* 0x000fc800000001ff */
[----:B------:R-:W-:Y:S05]  /*f860*/  RET.REL.NODEC R2 `(_ZN7cutlass13device_kernelINS_4gemm6kernel13GemmUniversalIN4cute5tupleIJiiiiEEENS1_10collective13CollectiveMmaINS1_35MainloopSm100TmaUmmaWarpSpecializedILi16ELi2ELi4ENS5_IJNS4_1CILi2EEENSA_ILi1EEESC_EEEEENS5_IJNSA_ILi256EEENSA_ILi128EEENSA_ILi64EEEEEENS_12float_e4m3_tENS5_IJlSC_lEEESJ_SK_NS4_8TiledMMAINS4_8MMA_AtomIJNS4_10MMA_TraitsINS4_25SM100_MMA_F8F6F4_2x1SM_SSEJSJ_SJ_fSF_SG_NS4_17integral_constantINS4_4UMMA5MajorELSR_0EEESS_NSP_INSQ_7ScaleInELST_0EEESU_EEEEEENS4_6LayoutINS5_IJSC_SC_SC_EEENS5_IJNSA_ILi0EEESZ_SZ_EEEEENS5_IJNS4_10UnderscoreES12_S12_EEEEENS4_18SM100_TMA_2SM_LOADENS4_14ComposedLayoutINS4_7SwizzleILi2ELi4ELi3EEENS4_18smem_ptr_flag_bitsILi8EEENSX_INS5_IJNSA_ILi8EEESH_EEENS5_IJSH_SC_EEEEEEEvNS4_8identityES15_S1F_vS1G_EENS_8epilogue10collective18CollectiveEpilogueINS1I_23Sm100TmaWarpSpecializedILi2ELi2ELi64ELb0ELb0EEEJNS5_IJSG_SG_SH_EEENS5_IJNSX_ISG_SC_EENSX_ISH_SC_EEEEESJ_SK_SJ_SK_NS1I_6fusion15FusionCallbacksIS1M_NS1R_13LinCombEltActINS1I_6thread4SiLuESJ_fSJ_fLNS_15FloatRoundStyleE2EEES1N_S1Q_JEEENS4_5SM1004TMEM4LOAD26SM100_TMEM_LOAD_32dp32b64xENS4_13SM90_TMA_LOADES1F_NS4_39AutoVectorizingCopyWithAssumedAlignmentILi128EEENS4_14SM90_TMA_STOREES1F_S25_S25_EEEvvEEEEvNT_6ParamsE) ;  /* 0xffffff0402e47950 */ /* 0x000fea0003c3ffff */
.L_x_395:
[----:B------:R-:W-:-:S00]  /*f870*/  BRA `(.L_x_395) ;  /* 0xfffffffc00fc7947 */ /* 0x000fc0000383ffff */
[----:B------:R-:W-:-:S00]  /*f880*/  NOP ;  /* 0x0000000000007918 */ /* 0x000fc00000000000 */
[----:B------:R-:W-:-:S00]  /*f890*/  NOP ;  /* 0x0000000000007918 */ /* 0x000fc00000000000 */
[----:B------:R-:W-:-:S00]  /*f8a0*/  NOP ;  /* 0x0000000000007918 */ /* 0x000fc00000000000 */
[----:B------:R-:W-:-:S00]  /*f8b0*/  NOP ;  /* 0x0000000000007918 */ /* 0x000fc00000000000 */
[----:B------:R-:W-:-:S00]  /*f8c0*/  NOP ;  /* 0x0000000000007918 */ /* 0x000fc00000000000 */
[----:B------:R-:W-:-:S00]  /*f8d0*/  NOP ;  /* 0x0000000000007918 */ /* 0x000fc00000000000 */
[----:B------:R-:W-:-:S00]  /*f8e0*/  NOP ;  /* 0x0000000000007918 */ /* 0x000fc00000000000 */
[----:B------:R-:W-:-:S00]  /*f8f0*/  NOP ;  /* 0x0000000000007918 */ /* 0x000fc00000000000 */
.L_x_396:


//--------------------- .nv.global.init           --------------------------
	.section	.nv.global.init,"aw",@progbits
.nv.global.init:
	.type		$str$27,@object
	.size		$str$27,($str$28 - $str$27)
$str$27:
        /*0000*/ 	.byte	0x28, 0x61, 0x64, 0x64, 0x72, 0x65, 0x73, 0x73, 0x20, 0x26, 0x20, 0x6d, 0x61, 0x73, 0x6b, 0x29
        /*0010*/ 	.byte	0x20, 0x3d, 0x3d, 0x20, 0x30, 0x00
	.type		$str$28,@object
	.size		$str$28,($str$26 - $str$28)
$str$28:
        /*0016*/ 	.byte	0x2f, 0x74, 0x6d, 0x70, 0x2f, 0x63, 0x75, 0x74, 0x6c, 0x61, 0x73, 0x73, 0x5f, 0x73, 0x77, 0x65
        /*0026*/ 	.byte	0x65, 0x70, 0x5f, 0x73, 0x72, 0x63, 0x2f, 0x69, 0x6e, 0x63, 0x6c, 0x75, 0x64, 0x65, 0x2f, 0x63
        /*0036*/ 	.byte	0x75, 0x74, 0x65, 0x2f, 0x70, 0x6f, 0x69, 0x6e, 0x74, 0x65, 0x72, 0x5f, 0x66, 0x6c, 0x61, 0x67
        /*0046*/ 	.byte	0x67, 0x65, 0x64, 0x2e, 0x68, 0x70, 0x70, 0x00
	.type		$str$26,@object
	.size		$str$26,($str$25 - $str$26)
$str$26:
        /*004e*/ 	.byte	0x2f, 0x74, 0x6d, 0x70, 0x2f, 0x63, 0x75, 0x74, 0x6c, 0x61, 0x73, 0x73, 0x5f, 0x73, 0x77, 0x65
        /*005e*/ 	.byte	0x65, 0x70, 0x5f, 0x73, 0x72, 0x63, 0x2f, 0x69, 0x6e, 0x63, 0x6c, 0x75, 0x64, 0x65, 0x2f, 0x63
        /*006e*/ 	.byte	0x75, 0x74, 0x65, 0x2f, 0x61, 0x74, 0x6f, 0x6d, 0x2f, 0x63, 0x6f, 0x70, 0x79, 0x5f, 0x74, 0x72
        /*007e*/ 	.byte	0x61, 0x69, 0x74, 0x73, 0x5f, 0x73, 0x6d, 0x31, 0x30, 0x30, 0x2e, 0x68, 0x70, 0x70, 0x00
	.type		$str$25,@object
	.size		$str$25,(__unnamed_1 - $str$25)
$str$25:
        /*008d*/ 	.byte	0x28, 0x28, 0x75, 0x69, 0x6e, 0x74, 0x33, 0x32, 0x5f, 0x74, 0x28, 0x74, 0x68, 0x72, 0x65, 0x61
        /*009d*/ 	.byte	0x64, 0x49, 0x64, 0x78, 0x2e, 0x78, 0x29, 0x20, 0x2f, 0x20, 0x33, 0x32, 0x29, 0x20, 0x25, 0x20
        /*00ad*/ 	.byte	0x34, 0x29, 0x20, 0x3d, 0x3d, 0x20, 0x28, 0x28, 0x28, 0x74, 0x6d, 0x65, 0x6d, 0x5f, 0x61, 0x64
        /*00bd*/ 	.byte	0x64, 0x72, 0x20, 0x3e, 0x3e, 0x20, 0x31, 0x36, 0x29, 0x20, 0x2f, 0x20, 0x33, 0x32, 0x29, 0x20
        /*00cd*/ 	.byte	0x25, 0x20, 0x34, 0x29, 0x00
	.type		__unnamed_1,@object
	.size		__unnamed_1,(__unnamed_2 - __unnamed_1)
__unnamed_1:
        /* <DEDUP_REMOVED lines=25> */
        /*0262*/ 	.byte	0x43, 0x3c, 0x38, 0x31, 0x39, 0x32, 0x3e, 0x3e, 0x3e, 0x3e, 0x5d, 0x00
	.type		__unnamed_2,@object
	.size		__unnamed_2,(.L_2 - __unnamed_2)
__unnamed_2:
        /* <DEDUP_REMOVED lines=42> */
        /*050e*/ 	.byte	0x3e, 0x3e, 0x3e, 0x3e, 0x5d, 0x00
.L_2:


//--------------------- .nv.shared._ZN7cutlass13device_kernelINS_4gemm6kernel13GemmUniversalIN4cute5tupleIJiiiiEEENS1_10collective13CollectiveMmaINS1_35MainloopSm100TmaUmmaWarpSpecializedILi16ELi2ELi4ENS5_IJNS4_1CILi2EEENSA_ILi1EEESC_EEEEENS5_IJNSA_ILi256EEENSA_ILi128EEENSA_ILi64EEEEEENS_12float_e4m3_tENS5_IJlSC_lEEESJ_SK_NS4_8TiledMMAINS4_8MMA_AtomIJNS4_10MMA_TraitsINS4_25SM100_MMA_F8F6F4_2x1SM_SSEJSJ_SJ_fSF_SG_NS4_17integral_constantINS4_4UMMA5MajorELSR_0EEESS_NSP_INSQ_7ScaleInELST_0EEESU_EEEEEENS4_6LayoutINS5_IJSC_SC_SC_EEENS5_IJNSA_ILi0EEESZ_SZ_EEEEENS5_IJNS4_10UnderscoreES12_S12_EEEEENS4_18SM100_TMA_2SM_LOADENS4_14ComposedLayoutINS4_7SwizzleILi2ELi4ELi3EEENS4_18smem_ptr_flag_bitsILi8EEENSX_INS5_IJNSA_ILi8EEESH_EEENS5_IJSH_SC_EEEEEEEvNS4_8identityES15_S1F_vS1G_EENS_8epilogue10collective18CollectiveEpilogueINS1I_23Sm100TmaWarpSpecializedILi2ELi2ELi64ELb0ELb0EEEJNS5_IJSG_SG_SH_EEENS5_IJNSX_ISG_SC_EENSX_ISH_SC_EEEEESJ_SK_SJ_SK_NS1I_6fusion15FusionCallbacksIS1M_NS1R_13LinCombEltActINS1I_6thread4SiLuESJ_fSJ_fLNS_15FloatRoundStyleE2EEES1N_S1Q_JEEENS4_5SM1004TMEM4LOAD26SM100_TMEM_LOAD_32dp32b64xENS4_13SM90_TMA_LOADES1F_NS4_39AutoVectorizingCopyWithAssumedAlignmentILi128EEENS4_14SM90_TMA_STOREES1F_S25_S25_EEEvvEEEEvNT_6ParamsE --------------------------
	.section	.nv.shared._ZN7cutlass13device_kernelINS_4gemm6kernel13GemmUniversalIN4cute5tupleIJiiiiEEENS1_10collective13CollectiveMmaINS1_35MainloopSm100TmaUmmaWarpSpecializedILi16ELi2ELi4ENS5_IJNS4_1CILi2EEENSA_ILi1EEESC_EEEEENS5_IJNSA_ILi256EEENSA_ILi128EEENSA_ILi64EEEEEENS_12float_e4m3_tENS5_IJlSC_lEEESJ_SK_NS4_8TiledMMAINS4_8MMA_AtomIJNS4_10MMA_TraitsINS4_25SM100_MMA_F8F6F4_2x1SM_SSEJSJ_SJ_fSF_SG_NS4_17integral_constantINS4_4UMMA5MajorELSR_0EEESS_NSP_INSQ_7ScaleInELST_0EEESU_EEEEEENS4_6LayoutINS5_IJSC_SC_SC_EEENS5_IJNSA_ILi0EEESZ_SZ_EEEEENS5_IJNS4_10UnderscoreES12_S12_EEEEENS4_18SM100_TMA_2SM_LOADENS4_14ComposedLayoutINS4_7SwizzleILi2ELi4ELi3EEENS4_18smem_ptr_flag_bitsILi8EEENSX_INS5_IJNSA_ILi8EEESH_EEENS5_IJSH_SC_EEEEEEEvNS4_8identityES15_S1F_vS1G_EENS_8epilogue10collective18CollectiveEpilogueINS1I_23Sm100TmaWarpSpecializedILi2ELi2ELi64ELb0ELb0EEEJNS5_IJSG_SG_SH_EEENS5_IJNSX_ISG_SC_EENSX_ISH_SC_EEEEESJ_SK_SJ_SK_NS1I_6fusion15FusionCallbacksIS1M_NS1R_13LinCombEltActINS1I_6thread4SiLuESJ_fSJ_fLNS_15FloatRoundStyleE2EEES1N_S1Q_JEEENS4_5SM1004TMEM4LOAD26SM100_TMEM_LOAD_32dp32b64xENS4_13SM90_TMA_LOADES1F_NS4_39AutoVectorizingCopyWithAssumedAlignmentILi128EEENS4_14SM90_TMA_STOREES1F_S25_S25_EEEvvEEEEvNT_6ParamsE,"aw",@nobits
	.sectionflags	@""
	.align	16
	.zero		1024


//--------------------- .nv.shared.reserved.0     --------------------------
	.section	.nv.shared.reserved.0,"aw",@nobits
	.weak		__nv_reservedSMEM_offset_0_alias
	.size		__nv_reservedSMEM_offset_0_alias, 0, 64
	.other		__nv_reservedSMEM_offset_0_alias,@"STO_CUDA_RESERVED_SHARED STV_DEFAULT"
__nv_reservedSMEM_offset_0_alias:
	.zero		0
.nv.shared.reserved.0:
	.zero		64
	.weak		__nv_reservedSMEM_tcgen05_partition
	.type		__nv_reservedSMEM_tcgen05_partition,@object
	.size		__nv_reservedSMEM_tcgen05_partition,(.L_0 - __nv_reservedSMEM_tcgen05_partition)
__nv_reservedSMEM_tcgen05_partition:
	.zero		32
.L_0:


//--------------------- .nv.global                --------------------------
	.section	.nv.global,"aw",@nobits
.nv.global:
	.type		_ZN39_INTERNAL_60302c1e_4_k_cu_4bb7e2fa_27334cute1_E,@object
	.size		_ZN39_INTERNAL_60302c1e_4_k_cu_4bb7e2fa_27334cute1_E,(_ZN39_INTERNAL_60302c1e_4_k_cu_4bb7e2fa_27334cuda3std3__45__cpo6cbeginE - _ZN39_INTERNAL_60302c1e_4_k_cu_4bb7e2fa_27334cute1_E)
_ZN39_INTERNAL_60302c1e_4_k_cu_4bb7e2fa_27334cute1_E:
	.zero		1
	.type		_ZN39_INTERNAL_60302c1e_4_k_cu_4bb7e2fa_27334cuda3std3__45__cpo6cbeginE,@object
	.size		_ZN39_INTERNAL_60302c1e_4_k_cu_4bb7e2fa_27334cuda3std3__45__cpo6cbeginE,(_ZN39_INTERNAL_60302c1e_4_k_cu_4bb7e2fa_27334cuda3std3__48in_placeE - _ZN39_INTERNAL_60302c1e_4_k_cu_4bb7e2fa_27334cuda3std3__45__cpo6cbeginE)
_ZN39_INTERNAL_60302c1e_4_k_cu_4bb7e2fa_27334cuda3std3__45__cpo6cbeginE:
	.zero		1
	.type		_ZN39_INTERNAL_60302c1e_4_k_cu_4bb7e2fa_27334cuda3std3__48in_placeE,@object
	.size		_ZN39_INTERNAL_60302c1e_4_k_cu_4bb7e2fa_27334cuda3std3__48in_placeE,(_ZN39_INTERNAL_60302c1e_4_k_cu_4bb7e2fa_27334cuda3std6ranges3__45__cpo9iter_moveE - _ZN39_INTERNAL_60302c1e_4_k_cu_4bb7e2fa_27334cuda3std3__48in_placeE)
_ZN39_INTERNAL_60302c1e_4_k_cu_4bb7e2fa_27334cuda3std3__48in_placeE:
	.zero		1
	.type		_ZN39_INTERNAL_60302c1e_4_k_cu_4bb7e2fa_27334cuda3std6ranges3__45__cpo9iter_moveE,@object
	.size		_ZN39_INTERNAL_60302c1e_4_k_cu_4bb7e2fa_27334cuda3std6ranges3__45__cpo9iter_moveE,(_ZN39_INTERNAL_60302c1e_4_k_cu_4bb7e2fa_27334cuda3std3__45__cpo5beginE - _ZN39_INTERNAL_60302c1e_4_k_cu_4bb7e2fa_27334cuda3std6ranges3__45__cpo9iter_moveE)
_ZN39_INTERNAL_60302c1e_4_k_cu_4bb7e2fa_27334cuda3std6ranges3__45__cpo9iter_moveE:
	.zero		1
	.type		_ZN39_INTERNAL_60302c1e_4_k_cu_4bb7e2fa_27334cuda3std3__45__cpo5beginE,@object
	.size		_ZN39_INTERNAL_60302c1e_4_k_cu_4bb7e2fa_27334cuda3std3__45__cpo5beginE,(_ZN39_INTERNAL_60302c1e_4_k_cu_4bb7e2fa_27334cuda3std3__441_GLOBAL__N__60302c1e_4_k_cu_4bb7e2fa_27336ignoreE - _ZN39_INTERNAL_60302c1e_4_k_cu_4bb7e2fa_27334cuda3std3__45__cpo5beginE)
_ZN39_INTERNAL_60302c1e_4_k_cu_4bb7e2fa_27334cuda3std3__45__cpo5beginE:
	.zero		1
	.type		_ZN39_INTERNAL_60302c1e_4_k_cu_4bb7e2fa_27334cuda3std3__441_GLOBAL__N__60302c1e_4_k_cu_4bb7e2fa_27336ignoreE,@object
	.size		_ZN39_INTERNAL_60302c1e_4_k_cu_4bb7e2fa_27334cuda3std3__441_GLOBAL__N__60302c1e_4_k_cu_4bb7e2fa_27336ignoreE,(_ZN39_INTERNAL_60302c1e_4_k_cu_4bb7e2fa_27334cute7productE - _ZN39_INTERNAL_60302c1e_4_k_cu_4bb7e2fa_27334cuda3std3__441_GLOBAL__N__60302c1e_4_k_cu_4bb7e2fa_27336ignoreE)
_ZN39_INTERNAL_60302c1e_4_k_cu_4bb7e2fa_27334cuda3std3__441_GLOBAL__N__60302c1e_4_k_cu_4bb7e2fa_27336ignoreE:
	.zero		1
	.type		_ZN39_INTERNAL_60302c1e_4_k_cu_4bb7e2fa_27334cute7productE,@object
	.size		_ZN39_INTERNAL_60302c1e_4_k_cu_4bb7e2fa_27334cute7productE,(_ZN39_INTERNAL_60302c1e_4_k_cu_4bb7e2fa_27334cuda3std3__45__cpo3endE - _ZN39_INTERNAL_60302c1e_4_k_cu_4bb7e2fa_27334cute7productE)
_ZN39_INTERNAL_60302c1e_4_k_cu_4bb7e2fa_27334cute7productE:
	.zero		1
	.type		_ZN39_INTERNAL_60302c1e_4_k_cu_4bb7e2fa_27334cuda3std3__45__cpo3endE,@object
	.size		_ZN39_INTERNAL_60302c1e_4_k_cu_4bb7e2fa_27334cuda3std3__45__cpo3endE,(_ZN39_INTERNAL_60302c1e_4_k_cu_4bb7e2fa_27334cuda3std3__419piecewise_constructE - _ZN39_INTERNAL_60302c1e_4_k_cu_4bb7e2fa_27334cuda3std3__45__cpo3endE)
_ZN39_INTERNAL_60302c1e_4_k_cu_4bb7e2fa_27334cuda3std3__45__cpo3endE:
	.zero		1
	.type		_ZN39_INTERNAL_60302c1e_4_k_cu_4bb7e2fa_27334cuda3std3__419piecewise_constructE,@object
	.size		_ZN39_INTERNAL_60302c1e_4_k_cu_4bb7e2fa_27334cuda3std3__419piecewise_constructE,(_ZN39_INTERNAL_60302c1e_4_k_cu_4bb7e2fa_27334cuda3std3__45__cpo4cendE - _ZN39_INTERNAL_60302c1e_4_k_cu_4bb7e2fa_27334cuda3std3__419piecewise_constructE)
_ZN39_INTERNAL_60302c1e_4_k_cu_4bb7e2fa_27334cuda3std3__419piecewise_constructE:
	.zero		1
	.type		_ZN39_INTERNAL_60302c1e_4_k_cu_4bb7e2fa_27334cuda3std3__45__cpo4cendE,@object
	.size		_ZN39_INTERNAL_60302c1e_4_k_cu_4bb7e2fa_27334cuda3std3__45__cpo4cendE,(_ZN39_INTERNAL_60302c1e_4_k_cu_4bb7e2fa_27334cuda3std6ranges3__45__cpo4swapE - _ZN39_INTERNAL_60302c1e_4_k_cu_4bb7e2fa_27334cuda3std3__45__cpo4cendE)
_ZN39_INTERNAL_60302c1e_4_k_cu_4bb7e2fa_27334cuda3std3__45__cpo4cendE:
	.zero		1
	.type		_ZN39_INTERNAL_60302c1e_4_k_cu_4bb7e2fa_27334cuda3std6ranges3__45__cpo4swapE,@object
	.size		_ZN39_INTERNAL_60302c1e_4_k_cu_4bb7e2fa_27334cuda3std6ranges3__45__cpo4swapE,(.L_10 - _ZN39_INTERNAL_60302c1e_4_k_cu_4bb7e2fa_27334cuda3std6ranges3__45__cpo4swapE)
_ZN39_INTERNAL_60302c1e_4_k_cu_4bb7e2fa_27334cuda3std6ranges3__45__cpo4swapE:
	.zero		1
.L_10:


//--------------------- .nv.constant0._ZN7cutlass13device_kernelINS_4gemm6kernel13GemmUniversalIN4cute5tupleIJiiiiEEENS1_10collective13CollectiveMmaINS1_35MainloopSm100TmaUmmaWarpSpecializedILi16ELi2ELi4ENS5_IJNS4_1CILi2EEENSA_ILi1EEESC_EEEEENS5_IJNSA_ILi256EEENSA_ILi128EEENSA_ILi64EEEEEENS_12float_e4m3_tENS5_IJlSC_lEEESJ_SK_NS4_8TiledMMAINS4_8MMA_AtomIJNS4_10MMA_TraitsINS4_25SM100_MMA_F8F6F4_2x1SM_SSEJSJ_SJ_fSF_SG_NS4_17integral_constantINS4_4UMMA5MajorELSR_0EEESS_NSP_INSQ_7ScaleInELST_0EEESU_EEEEEENS4_6LayoutINS5_IJSC_SC_SC_EEENS5_IJNSA_ILi0EEESZ_SZ_EEEEENS5_IJNS4_10UnderscoreES12_S12_EEEEENS4_18SM100_TMA_2SM_LOADENS4_14ComposedLayoutINS4_7SwizzleILi2ELi4ELi3EEENS4_18smem_ptr_flag_bitsILi8EEENSX_INS5_IJNSA_ILi8EEESH_EEENS5_IJSH_SC_EEEEEEEvNS4_8identityES15_S1F_vS1G_EENS_8epilogue10collective18CollectiveEpilogueINS1I_23Sm100TmaWarpSpecializedILi2ELi2ELi64ELb0ELb0EEEJNS5_IJSG_SG_SH_EEENS5_IJNSX_ISG_SC_EENSX_ISH_SC_EEEEESJ_SK_SJ_SK_NS1I_6fusion15FusionCallbacksIS1M_NS1R_13LinCombEltActINS1I_6thread4SiLuESJ_fSJ_fLNS_15FloatRoundStyleE2EEES1N_S1Q_JEEENS4_5SM1004TMEM4LOAD26SM100_TMEM_LOAD_32dp32b64xENS4_13SM90_TMA_LOADES1F_NS4_39AutoVectorizingCopyWithAssumedAlignmentILi128EEENS4_14SM90_TMA_STOREES1F_S25_S25_EEEvvEEEEvNT_6ParamsE --------------------------
	.section	.nv.constant0._ZN7cutlass13device_kernelINS_4gemm6kernel13GemmUniversalIN4cute5tupleIJiiiiEEENS1_10collective13CollectiveMmaINS1_35MainloopSm100TmaUmmaWarpSpecializedILi16ELi2ELi4ENS5_IJNS4_1CILi2EEENSA_ILi1EEESC_EEEEENS5_IJNSA_ILi256EEENSA_ILi128EEENSA_ILi64EEEEEENS_12float_e4m3_tENS5_IJlSC_lEEESJ_SK_NS4_8TiledMMAINS4_8MMA_AtomIJNS4_10MMA_TraitsINS4_25SM100_MMA_F8F6F4_2x1SM_SSEJSJ_SJ_fSF_SG_NS4_17integral_constantINS4_4UMMA5MajorELSR_0EEESS_NSP_INSQ_7ScaleInELST_0EEESU_EEEEEENS4_6LayoutINS5_IJSC_SC_SC_EEENS5_IJNSA_ILi0EEESZ_SZ_EEEEENS5_IJNS4_10UnderscoreES12_S12_EEEEENS4_18SM100_TMA_2SM_LOADENS4_14ComposedLayoutINS4_7SwizzleILi2ELi4ELi3EEENS4_18smem_ptr_flag_bitsILi8EEENSX_INS5_IJNSA_ILi8EEESH_EEENS5_IJSH_SC_EEEEEEEvNS4_8identityES15_S1F_vS1G_EENS_8epilogue10collective18CollectiveEpilogueINS1I_23Sm100TmaWarpSpecializedILi2ELi2ELi64ELb0ELb0EEEJNS5_IJSG_SG_SH_EEENS5_IJNSX_ISG_SC_EENSX_ISH_SC_EEEEESJ_SK_SJ_SK_NS1I_6fusion15FusionCallbacksIS1M_NS1R_13LinCombEltActINS1I_6thread4SiLuESJ_fSJ_fLNS_15FloatRoundStyleE2EEES1N_S1Q_JEEENS4_5SM1004TMEM4LOAD26SM100_TMEM_LOAD_32dp32b64xENS4_13SM90_TMA_LOADES1F_NS4_39AutoVectorizingCopyWithAssumedAlignmentILi128EEENS4_14SM90_TMA_STOREES1F_S25_S25_EEEvvEEEEvNT_6ParamsE,"a",@progbits
	.sectionflags	@""
	.align	4
.nv.constant0._ZN7cutlass13device_kernelINS_4gemm6kernel13GemmUniversalIN4cute5tupleIJiiiiEEENS1_10collective13CollectiveMmaINS1_35MainloopSm100TmaUmmaWarpSpecializedILi16ELi2ELi4ENS5_IJNS4_1CILi2EEENSA_ILi1EEESC_EEEEENS5_IJNSA_ILi256EEENSA_ILi128EEENSA_ILi64EEEEEENS_12float_e4m3_tENS5_IJlSC_lEEESJ_SK_NS4_8TiledMMAINS4_8MMA_AtomIJNS4_10MMA_TraitsINS4_25SM100_MMA_F8F6F4_2x1SM_SSEJSJ_SJ_fSF_SG_NS4_17integral_constantINS4_4UMMA5MajorELSR_0EEESS_NSP_INSQ_7ScaleInELST_0EEESU_EEEEEENS4_6LayoutINS5_IJSC_SC_SC_EEENS5_IJNSA_ILi0EEESZ_SZ_EEEEENS5_IJNS4_10UnderscoreES12_S12_EEEEENS4_18SM100_TMA_2SM_LOADENS4_14ComposedLayoutINS4_7SwizzleILi2ELi4ELi3EEENS4_18smem_ptr_flag_bitsILi8EEENSX_INS5_IJNSA_ILi8EEESH_EEENS5_IJSH_SC_EEEEEEEvNS4_8identityES15_S1F_vS1G_EENS_8epilogue10collective18CollectiveEpilogueINS1I_23Sm100TmaWarpSpecializedILi2ELi2ELi64ELb0ELb0EEEJNS5_IJSG_SG_SH_EEENS5_IJNSX_ISG_SC_EENSX_ISH_SC_EEEEESJ_SK_SJ_SK_NS1I_6fusion15FusionCallbacksIS1M_NS1R_13LinCombEltActINS1I_6thread4SiLuESJ_fSJ_fLNS_15FloatRoundStyleE2EEES1N_S1Q_JEEENS4_5SM1004TMEM4LOAD26SM100_TMEM_LOAD_32dp32b64xENS4_13SM90_TMA_LOADES1F_NS4_39AutoVectorizingCopyWithAssumedAlignmentILi128EEENS4_14SM90_TMA_STOREES1F_S25_S25_EEEvvEEEEvNT_6ParamsE:
	.zero		2944


//--------------------- SYMBOLS --------------------------

	.type		.nv.reservedSmem.offset0,@object
	.size		.nv.reservedSmem.offset0,0x4
	.type		.nv.reservedSmem.cap,@object
	.size		.nv.reservedSmem.cap,0x4
	.type		__assertfail,@function
